def matmul_kernel(
    a_ptr,
    b_ptr,
    c_ptr,
    M,
    N,
    K,
    stride_am,
    stride_ak,
    stride_bk,
    stride_bn,
    stride_cm,
    stride_cn,
    BLOCK_M: tl.constexpr,
    BLOCK_N: tl.constexpr,
    BLOCK_K: tl.constexpr,
    GROUP_M: tl.constexpr,
):
    pid = tl.program_id(axis=0)
    num_pid_m = tl.cdiv(M, BLOCK_M)
    num_pid_n = tl.cdiv(N, BLOCK_N)
    num_pid_in_group = GROUP_M * num_pid_n
    group_id = pid // num_pid_in_group
    first_pid_m = group_id * GROUP_M
    group_size_m = min(num_pid_m - first_pid_m, GROUP_M)
    pid_m = first_pid_m + ((pid % num_pid_in_group) % group_size_m)
    pid_n = (pid % num_pid_in_group) // group_size_m

    offs_am = (pid_m * BLOCK_M + tl.arange(0, BLOCK_M)) % M
    offs_bn = (pid_n * BLOCK_N + tl.arange(0, BLOCK_N)) % N
    offs_k = tl.arange(0, BLOCK_K)
    a_ptrs = a_ptr + offs_am[:, None] * stride_am + offs_k[None, :] * stride_ak
    b_ptrs = b_ptr + offs_k[:, None] * stride_bk + offs_bn[None, :] * stride_bn

    acc = tl.zeros((BLOCK_M, BLOCK_N), dtype=tl.float32)
    for kk in range(0, tl.cdiv(K, BLOCK_K)):
        a = tl.load(a_ptrs, mask=offs_k[None, :] < K - kk * BLOCK_K, other=0.0)
        b = tl.load(b_ptrs, mask=offs_k[:, None] < K - kk * BLOCK_K, other=0.0)
        acc = tl.dot(a, b, acc)
        a_ptrs += BLOCK_K * stride_ak
        b_ptrs += BLOCK_K * stride_bk

    c = acc.to(c_ptr.dtype.element_ty)
    offs_cm = pid_m * BLOCK_M + tl.arange(0, BLOCK_M)
    offs_cn = pid_n * BLOCK_N + tl.arange(0, BLOCK_N)
    c_ptrs = c_ptr + offs_cm[:, None] * stride_cm + offs_cn[None, :] * stride_cn
    mask = (offs_cm[:, None] < M) & (offs_cn[None, :] < N)
    tl.store(c_ptrs, c, mask=mask)

# config = {"BLOCK_K": 64, "BLOCK_M": 512, "BLOCK_N": 256, "GROUP_M": 8, "arch": "sm_80", "dtype": "fp16", "num_ctas": 1, "num_stages": 2, "num_warps": 8}
# arch = sm_80


// ===== COMPILED SASS (sm_80) =====

	.target	sm_80

	.elftype	@"ET_EXEC"


//--------------------- .note.nv.tkinfo           --------------------------
	.section	.note.nv.tkinfo,"",@"SHT_NOTE"
	.sectionflags	@"SHF_NOTE_NV_TKINFO"
	.tkinfo
        /*0018*/ 	.word	0x00000002
        /*0030*/ 	.string	""
        /*0030*/ 	.string	"ptxas"
        /*0030*/ 	.string	"Cuda compilation tools, release 13.0, V13.0.88"
        /*0030*/ 	.string	"Build cuda_13.0.r13.0/compiler.36424714_0"
        /*0030*/ 	.string	"-v  -suppress-debug-info  -lineinfo  -arch sm_80 "



//--------------------- .note.nv.cuinfo           --------------------------
	.section	.note.nv.cuinfo,"",@"SHT_NOTE"
	.sectionflags	@"SHF_NOTE_NV_CUINFO"
        /*0018*/ 	.short	0x0002
        /*001a*/ 	.short	0x0050
        /*001c*/ 	.short	0x0082
	.zero		2


//--------------------- .nv.info                  --------------------------
	.section	.nv.info,"",@"SHT_CUDA_INFO"
	.align	4


	//----- nvinfo : EIATTR_REGCOUNT
	.align		4
        /*0000*/ 	.byte	0x04, 0x2f
        /*0002*/ 	.short	(.L_1 - .L_0)
	.align		4
.L_0:
        /*0004*/ 	.word	index@(matmul_kernel)
        /*0008*/ 	.word	0x00000020


	//----- nvinfo : EIATTR_FRAME_SIZE
	.align		4
.L_1:
        /*000c*/ 	.byte	0x04, 0x11
        /*000e*/ 	.short	(.L_3 - .L_2)
	.align		4
.L_2:
        /*0010*/ 	.word	index@(matmul_kernel)
        /*0014*/ 	.word	0x000038e0


	//----- nvinfo : EIATTR_MIN_STACK_SIZE
	.align		4
.L_3:
        /*0018*/ 	.byte	0x04, 0x12
        /*001a*/ 	.short	(.L_5 - .L_4)
	.align		4
.L_4:
        /*001c*/ 	.word	index@(matmul_kernel)
        /*0020*/ 	.word	0x000038e0
.L_5:


//--------------------- .nv.info.matmul_kernel    --------------------------
	.section	.nv.info.matmul_kernel,"",@"SHT_CUDA_INFO"
	.sectionflags	@""
	.align	4


	//----- nvinfo : EIATTR_CUDA_API_VERSION
	.align		4
        /*0000*/ 	.byte	0x04, 0x37
        /*0002*/ 	.short	(.L_7 - .L_6)
.L_6:
        /*0004*/ 	.word	0x00000082


	//----- nvinfo : EIATTR_SW2861232_WAR
	.align		4
.L_7:
        /*0008*/ 	.byte	0x01, 0x35
	.zero		2


	//----- nvinfo : EIATTR_PARAM_CBANK
	.align		4
        /*000c*/ 	.byte	0x04, 0x0a
        /*000e*/ 	.short	(.L_9 - .L_8)
	.align		4
.L_8:
        /*0010*/ 	.word	index@(.nv.constant0.matmul_kernel)
        /*0014*/ 	.short	0x0160
        /*0016*/ 	.short	0x0050


	//----- nvinfo : EIATTR_CBANK_PARAM_SIZE
	.align		4
.L_9:
        /*0018*/ 	.byte	0x03, 0x19
        /*001a*/ 	.short	0x0050


	//----- nvinfo : EIATTR_KPARAM_INFO
	.align		4
        /*001c*/ 	.byte	0x04, 0x17
        /*001e*/ 	.short	(.L_11 - .L_10)
.L_10:
        /*0020*/ 	.word	0x00000000
        /*0024*/ 	.short	0x000d
        /*0026*/ 	.short	0x0048
        /*0028*/ 	.byte	0x00, 0xf4, 0x21, 0x00


	//----- nvinfo : EIATTR_KPARAM_INFO
	.align		4
.L_11:
        /*002c*/ 	.byte	0x04, 0x17
        /*002e*/ 	.short	(.L_13 - .L_12)
.L_12:
        /*0030*/ 	.word	0x00000000
        /*0034*/ 	.short	0x000c
        /*0036*/ 	.short	0x0040
        /*0038*/ 	.byte	0x00, 0xf4, 0x21, 0x00


	//----- nvinfo : EIATTR_KPARAM_INFO
	.align		4
.L_13:
        /*003c*/ 	.byte	0x04, 0x17
        /*003e*/ 	.short	(.L_15 - .L_14)
.L_14:
        /*0040*/ 	.word	0x00000000
        /*0044*/ 	.short	0x000b
        /*0046*/ 	.short	0x0038
        /*0048*/ 	.byte	0x00, 0xf0, 0x11, 0x00


	//----- nvinfo : EIATTR_KPARAM_INFO
	.align		4
.L_15:
        /*004c*/ 	.byte	0x04, 0x17
        /*004e*/ 	.short	(.L_17 - .L_16)
.L_16:
        /*0050*/ 	.word	0x00000000
        /*0054*/ 	.short	0x000a
        /*0056*/ 	.short	0x0034
        /*0058*/ 	.byte	0x00, 0xf0, 0x11, 0x00


	//----- nvinfo : EIATTR_KPARAM_INFO
	.align		4
.L_17:
        /*005c*/ 	.byte	0x04, 0x17
        /*005e*/ 	.short	(.L_19 - .L_18)
.L_18:
        /*0060*/ 	.word	0x00000000
        /*0064*/ 	.short	0x0009
        /*0066*/ 	.short	0x0030
        /*0068*/ 	.byte	0x00, 0xf0, 0x11, 0x00


	//----- nvinfo : EIATTR_KPARAM_INFO
	.align		4
.L_19:
        /*006c*/ 	.byte	0x04, 0x17
        /*006e*/ 	.short	(.L_21 - .L_20)
.L_20:
        /*0070*/ 	.word	0x00000000
        /*0074*/ 	.short	0x0008
        /*0076*/ 	.short	0x002c
        /*0078*/ 	.byte	0x00, 0xf0, 0x11, 0x00


	//----- nvinfo : EIATTR_KPARAM_INFO
	.align		4
.L_21:
        /*007c*/ 	.byte	0x04, 0x17
        /*007e*/ 	.short	(.L_23 - .L_22)
.L_22:
        /*0080*/ 	.word	0x00000000
        /*0084*/ 	.short	0x0007
        /*0086*/ 	.short	0x0028
        /*0088*/ 	.byte	0x00, 0xf0, 0x11, 0x00


	//----- nvinfo : EIATTR_KPARAM_INFO
	.align		4
.L_23:
        /*008c*/ 	.byte	0x04, 0x17
        /*008e*/ 	.short	(.L_25 - .L_24)
.L_24:
        /*0090*/ 	.word	0x00000000
        /*0094*/ 	.short	0x0006
        /*0096*/ 	.short	0x0024
        /*0098*/ 	.byte	0x00, 0xf0, 0x11, 0x00


	//----- nvinfo : EIATTR_KPARAM_INFO
	.align		4
.L_25:
        /*009c*/ 	.byte	0x04, 0x17
        /*009e*/ 	.short	(.L_27 - .L_26)
.L_26:
        /*00a0*/ 	.word	0x00000000
        /*00a4*/ 	.short	0x0005
        /*00a6*/ 	.short	0x0020
        /*00a8*/ 	.byte	0x00, 0xf0, 0x11, 0x00


	//----- nvinfo : EIATTR_KPARAM_INFO
	.align		4
.L_27:
        /*00ac*/ 	.byte	0x04, 0x17
        /*00ae*/ 	.short	(.L_29 - .L_28)
.L_28:
        /*00b0*/ 	.word	0x00000000
        /*00b4*/ 	.short	0x0004
        /*00b6*/ 	.short	0x001c
        /*00b8*/ 	.byte	0x00, 0xf0, 0x11, 0x00


	//----- nvinfo : EIATTR_KPARAM_INFO
	.align		4
.L_29:
        /*00bc*/ 	.byte	0x04, 0x17
        /*00be*/ 	.short	(.L_31 - .L_30)
.L_30:
        /*00c0*/ 	.word	0x00000000
        /*00c4*/ 	.short	0x0003
        /*00c6*/ 	.short	0x0018
        /*00c8*/ 	.byte	0x00, 0xf0, 0x11, 0x00


	//----- nvinfo : EIATTR_KPARAM_INFO
	.align		4
.L_31:
        /*00cc*/ 	.byte	0x04, 0x17
        /*00ce*/ 	.short	(.L_33 - .L_32)
.L_32:
        /*00d0*/ 	.word	0x00000000
        /*00d4*/ 	.short	0x0002
        /*00d6*/ 	.short	0x0010
        /*00d8*/ 	.byte	0x00, 0xf4, 0x21, 0x00


	//----- nvinfo : EIATTR_KPARAM_INFO
	.align		4
.L_33:
        /*00dc*/ 	.byte	0x04, 0x17
        /*00de*/ 	.short	(.L_35 - .L_34)
.L_34:
        /*00e0*/ 	.word	0x00000000
        /*00e4*/ 	.short	0x0001
        /*00e6*/ 	.short	0x0008
        /*00e8*/ 	.byte	0x00, 0xf4, 0x21, 0x00


	//----- nvinfo : EIATTR_KPARAM_INFO
	.align		4
.L_35:
        /*00ec*/ 	.byte	0x04, 0x17
        /*00ee*/ 	.short	(.L_37 - .L_36)
.L_36:
        /*00f0*/ 	.word	0x00000000
        /*00f4*/ 	.short	0x0000
        /*00f6*/ 	.short	0x0000
        /*00f8*/ 	.byte	0x00, 0xf4, 0x21, 0x00


	//----- nvinfo : EIATTR_MAXREG_COUNT
	.align		4
.L_37:
        /*00fc*/ 	.byte	0x03, 0x1b
        /*00fe*/ 	.short	0x00ff


	//----- nvinfo : EIATTR_NUM_BARRIERS
	.align		4
        /*0100*/ 	.byte	0x02, 0x4c
        /*0102*/ 	.byte	0x01
	.zero		1


	//----- nvinfo : EIATTR_ANNOTATIONS
	.align		4
        /*0104*/ 	.byte	0x04, 0x55
        /*0106*/ 	.short	(.L_39 - .L_38)


	//   ....[0]....
.L_38:
        /*0108*/ 	.word	0x00000001
        /*010c*/ 	.byte	0x10, 0x05, 0x00, 0x00, 0x01, 0x00, 0x00, 0x00, 0x20, 0x05, 0x00, 0x00, 0x01, 0x00, 0x00, 0x00
        /* <DEDUP_REMOVED lines=1327> */
        /*540c*/ 	.byte	0x40, 0x50, 0x01, 0x00, 0x01, 0x00, 0x00, 0x00, 0x50, 0x50, 0x01, 0x00


	//----- nvinfo : EIATTR_MERCURY_ISA_VERSION
	.align		4
.L_39:
        /*5418*/ 	.byte	0x03, 0x5f
        /*541a*/ 	.short	0x0000


	//----- nvinfo : EIATTR_EXIT_INSTR_OFFSETS
	.align		4
        /*541c*/ 	.byte	0x04, 0x1c
        /*541e*/ 	.short	(.L_41 - .L_40)


	//   ....[0]....
.L_40:
        /*5420*/ 	.word	0x00049a40


	//   ....[1]....
        /*5424*/ 	.word	0x00049a70


	//----- nvinfo : EIATTR_REQNTID
	.align		4
.L_41:
        /*5428*/ 	.byte	0x04, 0x10
        /*542a*/ 	.short	(.L_43 - .L_42)
.L_42:
        /*542c*/ 	.word	0x00000100
        /*5430*/ 	.word	0x00000001
        /*5434*/ 	.word	0x00000001
.L_43:


//--------------------- .nv.callgraph             --------------------------
	.section	.nv.callgraph,"",@"SHT_CUDA_CALLGRAPH"
	.align	4
	.sectionentsize	8
	.align		4
        /*0000*/ 	.word	0x00000000
	.align		4
        /*0004*/ 	.word	0xffffffff
	.align		4
        /*0008*/ 	.word	0x00000000
	.align		4
        /*000c*/ 	.word	0xfffffffe
	.align		4
        /*0010*/ 	.word	0x00000000
	.align		4
        /*0014*/ 	.word	0xfffffffd
	.align		4
        /*0018*/ 	.word	0x00000000
	.align		4
        /*001c*/ 	.word	0xfffffffc


//--------------------- .nv.rel.action            --------------------------
	.section	.nv.rel.action,"",@"SHT_CUDA_RELOCINFO"
	.align	8
	.sectionentsize	8
        /*0000*/ 	.byte	0x73, 0x00, 0x00, 0x00, 0x00, 0x00, 0x00, 0x00, 0x00, 0x00, 0x00, 0x11, 0x25, 0x00, 0x05, 0x36


//--------------------- .nv.constant0.matmul_kernel --------------------------
	.section	.nv.constant0.matmul_kernel,"a",@progbits
	.sectionflags	@""
	.align	4
.nv.constant0.matmul_kernel:
	.zero		432


//--------------------- .text.matmul_kernel       --------------------------
	.section	.text.matmul_kernel,"ax",@progbits
	.sectioninfo	@"SHI_REGISTERS=32"
	.align	128
        .global         matmul_kernel
        .type           matmul_kernel,@function
        .size           matmul_kernel,(.L_x_5 - matmul_kernel)
        .other          matmul_kernel,@"STO_CUDA_ENTRY STV_DEFAULT"
matmul_kernel:
.text.matmul_kernel:
[----:B------:R-:W-:-:S03]  /*0000*/  IMAD.MOV.U32 R1, RZ, RZ, c[0x0][0x28] ;  /* 0x00000a00ff017624 */ /* 0x000fc600078e00ff */
[----:B------:R-:W-:Y:S01]  /*0010*/  IMAD.MOV.U32 R0, RZ, RZ, c[0x0][0x17c] ;  /* 0x00005f00ff007624 */ /* 0x000fe200078e00ff */
[----:B------:R-:W0:Y:S01]  /*0020*/  S2R R12, SR_TID.X ;  /* 0x00000000000c7919 */ /* 0x000e220000002100 */
[----:B------:R-:W-:Y:S01]  /*0030*/  IADD3 R1, R1, -0x38e0, RZ ;  /* 0xffffc72001017810 */ /* 0x000fe20007ffe0ff */
[----:B------:R-:W-:Y:S02]  /*0040*/  ULDC.64 UR6, c[0x0][0x118] ;  /* 0x0000460000067ab9 */ /* 0x000fe40000000a00 */
[----:B------:R-:W-:-:S04]  /*0050*/  IADD3 R0, R0, 0xff, RZ ;  /* 0x000000ff00007810 */ /* 0x000fc80007ffe0ff */
[----:B------:R-:W-:-:S04]  /*0060*/  SHF.R.S32.HI R3, RZ, 0x1f, R0 ;  /* 0x0000001fff037819 */ /* 0x000fc80000011400 */
[----:B------:R-:W-:-:S04]  /*0070*/  LEA.HI R3, R3, R0, RZ, 0x8 ;  /* 0x0000000003037211 */ /* 0x000fc800078f40ff */
[----:B------:R-:W-:Y:S02]  /*0080*/  SHF.R.S32.HI R0, RZ, 0x8, R3 ;  /* 0x00000008ff007819 */ /* 0x000fe40000011403 */
[----:B------:R-:W1:Y:S03]  /*0090*/  S2R R3, SR_CTAID.X ;  /* 0x0000000000037919 */ /* 0x000e660000002500 */
[----:B------:R-:W-:Y:S01]  /*00a0*/  IMAD.SHL.U32 R0, R0, 0x8, RZ ;  /* 0x0000000800007824 */ /* 0x000fe200078e00ff */
[----:B0-----:R-:W-:-:S04]  /*00b0*/  LOP3.LUT R14, R12, 0xff, RZ, 0xc0, !PT ;  /* 0x000000ff0c0e7812 */ /* 0x001fc800078ec0ff */
[-C--:B------:R-:W-:Y:S02]  /*00c0*/  IABS R7, R0.reuse ;  /* 0x0000000000077213 */ /* 0x080fe40000000000 */
[----:B------:R-:W-:Y:S02]  /*00d0*/  IABS R10, R0 ;  /* 0x00000000000a7213 */ /* 0x000fe40000000000 */
[----:B------:R-:W0:Y:S01]  /*00e0*/  I2F.RP R2, R7 ;  /* 0x0000000700027306 */ /* 0x000e220000209400 */
[----:B-1----:R-:W-:-:S07]  /*00f0*/  IABS R8, R3 ;  /* 0x0000000300087213 */ /* 0x002fce0000000000 */
[----:B0-----:R-:W0:Y:S02]  /*0100*/  MUFU.RCP R2, R2 ;  /* 0x0000000200027308 */ /* 0x001e240000001000 */
[----:B0-----:R-:W-:Y:S01]  /*0110*/  IADD3 R4, R2, 0xffffffe, RZ ;  /* 0x0ffffffe02047810 */ /* 0x001fe20007ffe0ff */
[----:B------:R-:W-:-:S05]  /*0120*/  IMAD.MOV R2, RZ, RZ, -R10 ;  /* 0x000000ffff027224 */ /* 0x000fca00078e0a0a */
[----:B------:R0:W1:Y:S02]  /*0130*/  F2I.FTZ.U32.TRUNC.NTZ R5, R4 ;  /* 0x0000000400057305 */ /* 0x000064000021f000 */
[----:B0-----:R-:W-:Y:S02]  /*0140*/  IMAD.MOV.U32 R4, RZ, RZ, RZ ;  /* 0x000000ffff047224 */ /* 0x001fe400078e00ff */
[----:B-1----:R-:W-:-:S04]  /*0150*/  IMAD.MOV R6, RZ, RZ, -R5 ;  /* 0x000000ffff067224 */ /* 0x002fc800078e0a05 */
[----:B------:R-:W-:Y:S02]  /*0160*/  IMAD R9, R6, R7, RZ ;  /* 0x0000000706097224 */ /* 0x000fe400078e02ff */
[----:B------:R-:W-:Y:S02]  /*0170*/  IMAD.MOV.U32 R6, RZ, RZ, R8 ;  /* 0x000000ffff067224 */ /* 0x000fe400078e0008 */
[----:B------:R-:W-:-:S06]  /*0180*/  IMAD.HI.U32 R5, R5, R9, R4 ;  /* 0x0000000905057227 */ /* 0x000fcc00078e0004 */
[----:B------:R-:W-:-:S04]  /*0190*/  IMAD.HI.U32 R5, R5, R6, RZ ;  /* 0x0000000605057227 */ /* 0x000fc800078e00ff */
[----:B------:R-:W-:-:S05]  /*01a0*/  IMAD R2, R5, R2, R6 ;  /* 0x0000000205027224 */ /* 0x000fca00078e0206 */
[----:B------:R-:W-:-:S13]  /*01b0*/  ISETP.GT.U32.AND P1, PT, R7, R2, PT ;  /* 0x000000020700720c */ /* 0x000fda0003f24070 */
[----:B------:R-:W-:Y:S01]  /*01c0*/  @!P1 IMAD.IADD R2, R2, 0x1, -R7 ;  /* 0x0000000102029824 */ /* 0x000fe200078e0a07 */
[----:B------:R-:W-:Y:S02]  /*01d0*/  @!P1 IADD3 R5, R5, 0x1, RZ ;  /* 0x0000000105059810 */ /* 0x000fe40007ffe0ff */
[----:B------:R-:W-:Y:S02]  /*01e0*/  ISETP.NE.AND P1, PT, R0, RZ, PT ;  /* 0x000000ff0000720c */ /* 0x000fe40003f25270 */
[----:B------:R-:W-:Y:S02]  /*01f0*/  ISETP.GE.U32.AND P0, PT, R2, R7, PT ;  /* 0x000000070200720c */ /* 0x000fe40003f06070 */
[----:B------:R-:W-:-:S04]  /*0200*/  LOP3.LUT R2, R3, R0, RZ, 0x3c, !PT ;  /* 0x0000000003027212 */ /* 0x000fc800078e3cff */
[----:B------:R-:W-:Y:S01]  /*0210*/  ISETP.GE.AND P2, PT, R2, RZ, PT ;  /* 0x000000ff0200720c */ /* 0x000fe20003f46270 */
[----:B------:R-:W-:-:S05]  /*0220*/  IMAD.MOV.U32 R2, RZ, RZ, c[0x0][0x178] ;  /* 0x00005e00ff027624 */ /* 0x000fca00078e00ff */
[----:B------:R-:W-:Y:S02]  /*0230*/  IADD3 R2, R2, 0x1ff, RZ ;  /* 0x000001ff02027810 */ /* 0x000fe40007ffe0ff */
[----:B------:R-:W-:-:S05]  /*0240*/  @P0 IADD3 R5, R5, 0x1, RZ ;  /* 0x0000000105050810 */ /* 0x000fca0007ffe0ff */
[----:B------:R-:W-:Y:S01]  /*0250*/  IMAD.MOV.U32 R4, RZ, RZ, R5 ;  /* 0x000000ffff047224 */ /* 0x000fe200078e0005 */
[----:B------:R-:W-:-:S03]  /*0260*/  SHF.R.S32.HI R5, RZ, 0x1f, R2 ;  /* 0x0000001fff057819 */ /* 0x000fc60000011402 */
[----:B------:R-:W-:Y:S01]  /*0270*/  @!P2 IMAD.MOV R4, RZ, RZ, -R4 ;  /* 0x000000ffff04a224 */ /* 0x000fe200078e0a04 */
[----:B------:R-:W-:Y:S02]  /*0280*/  @!P1 LOP3.LUT R4, RZ, R0, RZ, 0x33, !PT ;  /* 0x00000000ff049212 */ /* 0x000fe400078e33ff */
[----:B------:R-:W-:-:S03]  /*0290*/  LEA.HI R5, R5, R2, RZ, 0x9 ;  /* 0x0000000205057211 */ /* 0x000fc600078f48ff */
[----:B------:R-:W-:Y:S02]  /*02a0*/  IMAD.SHL.U32 R2, R4, 0x8, RZ ;  /* 0x0000000804027824 */ /* 0x000fe400078e00ff */
[----:B------:R-:W-:-:S03]  /*02b0*/  IMAD.MOV R4, RZ, RZ, -R4 ;  /* 0x000000ffff047224 */ /* 0x000fc600078e0a04 */
[----:B------:R-:W-:Y:S01]  /*02c0*/  LEA.HI.SX32 R5, R5, -R2, 0x17 ;  /* 0x8000000205057211 */ /* 0x000fe200078fbaff */
[----:B------:R-:W-:Y:S02]  /*02d0*/  IMAD R13, R0, R4, R3 ;  /* 0x00000004000d7224 */ /* 0x000fe400078e0203 */
[----:B------:R-:W-:Y:S01]  /*02e0*/  IMAD.MOV.U32 R4, RZ, RZ, RZ ;  /* 0x000000ffff047224 */ /* 0x000fe200078e00ff */
[----:B------:R-:W-:Y:S02]  /*02f0*/  IMNMX R6, R5, 0x8, PT ;  /* 0x0000000805067817 */ /* 0x000fe40003800200 */
[----:B------:R-:W-:Y:S02]  /*0300*/  IABS R11, R13 ;  /* 0x0000000d000b7213 */ /* 0x000fe40000000000 */
[----:B------:R-:W-:-:S04]  /*0310*/  IABS R9, R6 ;  /* 0x0000000600097213 */ /* 0x000fc80000000000 */
[----:B------:R-:W0:Y:S08]  /*0320*/  I2F.RP R7, R9 ;  /* 0x0000000900077306 */ /* 0x000e300000209400 */
[----:B0-----:R-:W0:Y:S02]  /*0330*/  MUFU.RCP R7, R7 ;  /* 0x0000000700077308 */ /* 0x001e240000001000 */
[----:B0-----:R-:W-:Y:S01]  /*0340*/  IADD3 R5, R7, 0xffffffe, RZ ;  /* 0x0ffffffe07057810 */ /* 0x001fe20007ffe0ff */
[----:B------:R-:W-:-:S05]  /*0350*/  IMAD.MOV.U32 R7, RZ, RZ, 0x3f ;  /* 0x0000003fff077424 */ /* 0x000fca00078e00ff */
[----:B------:R-:W0:Y:S01]  /*0360*/  F2I.FTZ.U32.TRUNC.NTZ R5, R5 ;  /* 0x0000000500057305 */ /* 0x000e22000021f000 */
[----:B------:R-:W-:Y:S01]  /*0370*/  IADD3 R7, R7, c[0x0][0x180], RZ ;  /* 0x0000600007077a10 */ /* 0x000fe20007ffe0ff */
[----:B0-----:R-:W-:-:S04]  /*0380*/  IMAD.MOV R8, RZ, RZ, -R5 ;  /* 0x000000ffff087224 */ /* 0x001fc800078e0a05 */
[----:B------:R-:W-:-:S04]  /*0390*/  IMAD.MOV.U32 R0, RZ, RZ, R8 ;  /* 0x000000ffff007224 */ /* 0x000fc800078e0008 */
[----:B------:R-:W-:Y:S01]  /*03a0*/  IMAD R3, R0, R9, RZ ;  /* 0x0000000900037224 */ /* 0x000fe200078e02ff */
[----:B------:R-:W-:-:S03]  /*03b0*/  IABS R0, R6 ;  /* 0x0000000600007213 */ /* 0x000fc60000000000 */
[----:B------:R-:W-:-:S04]  /*03c0*/  IMAD.HI.U32 R4, R5, R3, R4 ;  /* 0x0000000305047227 */ /* 0x000fc800078e0004 */
[----:B------:R-:W-:Y:S02]  /*03d0*/  IMAD.MOV R0, RZ, RZ, -R0 ;  /* 0x000000ffff007224 */ /* 0x000fe400078e0a00 */
        /* <DEDUP_REMOVED lines=8> */
[----:B------:R-:W-:-:S07]  /*0460*/  ISETP.GE.AND P2, PT, R0, RZ, PT ;  /* 0x000000ff0000720c */ /* 0x000fce0003f46270 */
[----:B------:R-:W-:Y:S02]  /*0470*/  @P0 IADD3 R4, R4, 0x1, RZ ;  /* 0x0000000104040810 */ /* 0x000fe40007ffe0ff */
[----:B------:R-:W-:-:S04]  /*0480*/  ISETP.GT.AND P0, PT, R7, 0x3f, PT ;  /* 0x0000003f0700780c */ /* 0x000fc80003f04270 */
[----:B------:R-:W-:Y:S01]  /*0490*/  @!P2 IMAD.MOV R4, RZ, RZ, -R4 ;  /* 0x000000ffff04a224 */ /* 0x000fe200078e0a04 */
[----:B------:R-:W-:-:S05]  /*04a0*/  @!P1 LOP3.LUT R4, RZ, R6, RZ, 0x33, !PT ;  /* 0x00000006ff049212 */ /* 0x000fca00078e33ff */
[----:B------:R-:W-:Y:S02]  /*04b0*/  IMAD.MOV R3, RZ, RZ, -R4 ;  /* 0x000000ffff037224 */ /* 0x000fe400078e0a04 */
[----:B------:R-:W-:Y:S02]  /*04c0*/  IMAD.SHL.U32 R0, R4, 0x100, RZ ;  /* 0x0000010004007824 */ /* 0x000fe400078e00ff */
[----:B------:R-:W-:-:S04]  /*04d0*/  IMAD R3, R6, R3, R13 ;  /* 0x0000000306037224 */ /* 0x000fc800078e020d */
[----:B------:R-:W-:-:S04]  /*04e0*/  IMAD.IADD R3, R2, 0x1, R3 ;  /* 0x0000000102037824 */ /* 0x000fc800078e0203 */
[----:B------:R-:W-:-:S05]  /*04f0*/  IMAD R29, R3, 0x200, R14 ;  /* 0x00000200031d7824 */ /* 0x000fca00078e020e */
[----:B------:R-:W-:Y:S01]  /*0500*/  IADD3 R28, R29, 0x100, RZ ;  /* 0x000001001d1c7810 */ /* 0x000fe20007ffe0ff */
[----:B------:R0:W-:Y:S04]  /*0510*/  STL [R1+0xc5c], R29 ;  /* 0x000c5c1d01007387 */ /* 0x0001e80000100800 */
[----:B------:R0:W-:Y:S04]  /*0520*/  STL [R1+0xc58], R0 ;  /* 0x000c580001007387 */ /* 0x0001e80000100800 */
[----:B------:R0:W-:Y:S01]  /*0530*/  STL [R1+0xc60], R28 ;  /* 0x000c601c01007387 */ /* 0x0001e20000100800 */
[----:B------:R-:W-:Y:S05]  /*0540*/  @P0 BRA `(.L_x_0) ;  /* 0x00000f7000000947 */ /* 0x000fea0003800000 */
[----:B0-----:R-:W-:Y:S01]  /*0550*/  IMAD.SHL.U32 R0, R12, 0x20, RZ ;  /* 0x000000200c007824 */ /* 0x001fe200078e00ff */
[----:B------:R-:W-:Y:S01]  /*0560*/  CS2R R24, SRZ ;  /* 0x0000000000187805 */ /* 0x000fe2000001ff00 */
[----:B------:R-:W-:Y:S01]  /*0570*/  CS2R R26, SRZ ;  /* 0x00000000001a7805 */ /* 0x000fe2000001ff00 */
[----:B------:R-:W-:Y:S01]  /*0580*/  CS2R R20, SRZ ;  /* 0x0000000000147805 */ /* 0x000fe2000001ff00 */
[----:B------:R-:W-:Y:S01]  /*0590*/  CS2R R22, SRZ ;  /* 0x0000000000167805 */ /* 0x000fe2000001ff00 */
[----:B------:R0:W-:Y:S01]  /*05a0*/  STL [R1+0x1280], R0 ;  /* 0x0012800001007387 */ /* 0x0001e20000100800 */
[----:B------:R-:W-:Y:S01]  /*05b0*/  CS2R R16, SRZ ;  /* 0x0000000000107805 */ /* 0x000fe2000001ff00 */
[----:B------:R-:W-:Y:S01]  /*05c0*/  CS2R R18, SRZ ;  /* 0x0000000000127805 */ /* 0x000fe2000001ff00 */
[----:B------:R-:W-:Y:S01]  /*05d0*/  CS2R R12, SRZ ;  /* 0x00000000000c7805 */ /* 0x000fe2000001ff00 */
[----:B------:R0:W-:Y:S01]  /*05e0*/  STL [R1], RZ ;  /* 0x000000ff01007387 */ /* 0x0001e20000100800 */
[----:B------:R-:W-:Y:S01]  /*05f0*/  CS2R R14, SRZ ;  /* 0x00000000000e7805 */ /* 0x000fe2000001ff00 */
[----:B------:R-:W-:Y:S01]  /*0600*/  CS2R R8, SRZ ;  /* 0x0000000000087805 */ /* 0x000fe2000001ff00 */
[----:B------:R-:W-:Y:S01]  /*0610*/  CS2R R10, SRZ ;  /* 0x00000000000a7805 */ /* 0x000fe2000001ff00 */
[----:B------:R0:W-:Y:S01]  /*0620*/  STL [R1+0x4], RZ ;  /* 0x000004ff01007387 */ /* 0x0001e20000100800 */
[----:B------:R-:W-:Y:S01]  /*0630*/  CS2R R4, SRZ ;  /* 0x0000000000047805 */ /* 0x000fe2000001ff00 */
[----:B------:R-:W-:-:S02]  /*0640*/  CS2R R6, SRZ ;  /* 0x0000000000067805 */ /* 0x000fc4000001ff00 */
[----:B------:R0:W-:Y:S04]  /*0650*/  STL [R1+0x8], RZ ;  /* 0x000008ff01007387 */ /* 0x0001e80000100800 */
        /* <DEDUP_REMOVED lines=228> */
[----:B------:R0:W-:Y:S01]  /*14a0*/  STL [R1+0x39c], RZ ;  /* 0x00039cff01007387 */ /* 0x0001e20000100800 */
[----:B------:R-:W-:Y:S05]  /*14b0*/  BRA `(.L_x_1) ;  /* 0x0003aa1000007947 */ /* 0x000fea0003800000 */
.L_x_0:
[----:B------:R-:W-:Y:S01]  /*14c0*/  IABS R6, c[0x0][0x178] ;  /* 0x00005e0000067a13 */ /* 0x000fe20000000000 */
[----:B------:R-:W-:Y:S01]  /*14d0*/  IMAD.MOV.U32 R10, RZ, RZ, R0 ;  /* 0x000000ffff0a7224 */ /* 0x000fe200078e0000 */
[----:B0-----:R-:W-:Y:S01]  /*14e0*/  IABS R0, c[0x0][0x17c] ;  /* 0x00005f0000007a13 */ /* 0x001fe20000000000 */
[----:B------:R-:W0:Y:S01]  /*14f0*/  S2R R15, SR_TID.X ;  /* 0x00000000000f7919 */ /* 0x000e220000002100 */
[----:B------:R-:W1:Y:S01]  /*1500*/  I2F.RP R8, R6 ;  /* 0x0000000600087306 */ /* 0x000e620000209400 */
[----:B------:R-:W-:-:S07]  /*1510*/  IABS R13, R28 ;  /* 0x0000001c000d7213 */ /* 0x000fce0000000000 */
[----:B------:R-:W2:Y:S08]  /*1520*/  I2F.RP R9, R0 ;  /* 0x0000000000097306 */ /* 0x000eb00000209400 */
[----:B-1----:R-:W1:Y:S01]  /*1530*/  MUFU.RCP R8, R8 ;  /* 0x0000000800087308 */ /* 0x002e620000001000 */
[----:B0-----:R-:W-:-:S07]  /*1540*/  SHF.R.U32.HI R4, RZ, 0x6, R15 ;  /* 0x00000006ff047819 */ /* 0x001fce000001160f */
[----:B--2---:R-:W0:Y:S01]  /*1550*/  MUFU.RCP R9, R9 ;  /* 0x0000000900097308 */ /* 0x004e220000001000 */
[----:B------:R-:W-:Y:S02]  /*1560*/  SGXT.U32 R4, R4, 0x2 ;  /* 0x000000020404781a */ /* 0x000fe40000000000 */
[----:B-1----:R-:W-:-:S05]  /*1570*/  IADD3 R2, R8, 0xffffffe, RZ ;  /* 0x0ffffffe08027810 */ /* 0x002fca0007ffe0ff */
[----:B------:R1:W2:Y:S01]  /*1580*/  F2I.FTZ.U32.TRUNC.NTZ R3, R2 ;  /* 0x0000000200037305 */ /* 0x0002a2000021f000 */
[----:B0-----:R-:W-:Y:S01]  /*1590*/  IADD3 R5, R9, 0xffffffe, RZ ;  /* 0x0ffffffe09057810 */ /* 0x001fe20007ffe0ff */
[----:B-1----:R-:W-:-:S06]  /*15a0*/  IMAD.MOV.U32 R2, RZ, RZ, RZ ;  /* 0x000000ffff027224 */ /* 0x002fcc00078e00ff */
[----:B------:R-:W0:Y:S01]  /*15b0*/  F2I.FTZ.U32.TRUNC.NTZ R5, R5 ;  /* 0x0000000500057305 */ /* 0x000e22000021f000 */
[----:B--2---:R-:W-:-:S04]  /*15c0*/  IMAD.MOV R11, RZ, RZ, -R3 ;  /* 0x000000ffff0b7224 */ /* 0x004fc800078e0a03 */
[----:B------:R-:W-:-:S04]  /*15d0*/  IMAD R11, R11, R6, RZ ;  /* 0x000000060b0b7224 */ /* 0x000fc800078e02ff */
[----:B------:R-:W-:Y:S01]  /*15e0*/  IMAD.HI.U32 R3, R3, R11, R2 ;  /* 0x0000000b03037227 */ /* 0x000fe200078e0002 */
[----:B------:R-:W-:Y:S02]  /*15f0*/  IABS R11, R29 ;  /* 0x0000001d000b7213 */ /* 0x000fe40000000000 */
[----:B------:R-:W-:Y:S01]  /*1600*/  LOP3.LUT R2, R10, R4, RZ, 0xfc, !PT ;  /* 0x000000040a027212 */ /* 0x000fe200078efcff */
[----:B0-----:R-:W-:Y:S02]  /*1610*/  IMAD.MOV R15, RZ, RZ, -R5 ;  /* 0x000000ffff0f7224 */ /* 0x001fe400078e0a05 */
[----:B------:R-:W-:Y:S01]  /*1620*/  IMAD.HI.U32 R4, R3, R11, RZ ;  /* 0x0000000b03047227 */ /* 0x000fe200078e00ff */
[C---:B------:R-:W-:Y:S02]  /*1630*/  LOP3.LUT R12, R2.reuse, 0xfc, RZ, 0xfc, !PT ;  /* 0x000000fc020c7812 */ /* 0x040fe400078efcff */
[----:B------:R-:W-:Y:S01]  /*1640*/  LOP3.LUT R27, R2, 0x24, RZ, 0xfc, !PT ;  /* 0x00000024021b7812 */ /* 0x000fe200078efcff */
[----:B------:R-:W-:Y:S01]  /*1650*/  IMAD.MOV R9, RZ, RZ, -R4 ;  /* 0x000000ffff097224 */ /* 0x000fe200078e0a04 */
[----:B------:R-:W-:Y:S01]  /*1660*/  IABS R10, R12 ;  /* 0x0000000c000a7213 */ /* 0x000fe20000000000 */
[----:B------:R-:W-:Y:S01]  /*1670*/  IMAD R15, R15, R0, RZ ;  /* 0x000000000f0f7224 */ /* 0x000fe200078e02ff */
[----:B------:R-:W-:Y:S01]  /*1680*/  ISETP.GE.AND P1, PT, R12, RZ, PT ;  /* 0x000000ff0c00720c */ /* 0x000fe20003f26270 */
[----:B------:R-:W-:Y:S01]  /*1690*/  IMAD.MOV.U32 R4, RZ, RZ, RZ ;  /* 0x000000ffff047224 */ /* 0x000fe200078e00ff */
[C---:B------:R-:W-:Y:S01]  /*16a0*/  LOP3.LUT R12, R2.reuse, 0xf0, RZ, 0xfc, !PT ;  /* 0x000000f0020c7812 */ /* 0x040fe200078efcff */
[----:B------:R-:W-:Y:S01]  /*16b0*/  IMAD.HI.U32 R8, R3, R13, RZ ;  /* 0x0000000d03087227 */ /* 0x000fe200078e00ff */
[----:B------:R-:W-:-:S02]  /*16c0*/  LOP3.LUT R25, R2, 0x28, RZ, 0xfc, !PT ;  /* 0x0000002802197812 */ /* 0x000fc400078efcff */
[----:B------:R-:W-:Y:S01]  /*16d0*/  IABS R14, R12 ;  /* 0x0000000c000e7213 */ /* 0x000fe20000000000 */
[----:B------:R-:W-:-:S04]  /*16e0*/  IMAD.HI.U32 R3, R5, R15, R4 ;  /* 0x0000000f05037227 */ /* 0x000fc800078e0004 */
[----:B------:R-:W-:Y:S01]  /*16f0*/  IMAD.MOV R5, RZ, RZ, -R8 ;  /* 0x000000ffff057224 */ /* 0x000fe200078e0a08 */
[----:B------:R-:W-:Y:S01]  /*1700*/  SHF.R.S32.HI R8, RZ, 0x1f, R7 ;  /* 0x0000001fff087819 */ /* 0x000fe20000011407 */
[C---:B------:R-:W-:Y:S02]  /*1710*/  IMAD R11, R6.reuse, R9, R11 ;  /* 0x00000009060b7224 */ /* 0x040fe400078e020b */
[----:B------:R-:W-:Y:S01]  /*1720*/  IMAD R13, R6, R5, R13 ;  /* 0x00000005060d7224 */ /* 0x000fe200078e020d */
[----:B------:R-:W-:Y:S01]  /*1730*/  LOP3.LUT R5, R2, 0xf8, RZ, 0xfc, !PT ;  /* 0x000000f802057812 */ /* 0x000fe200078efcff */
[C---:B------:R-:W-:Y:S01]  /*1740*/  IMAD.HI.U32 R4, R3.reuse, R10, RZ ;  /* 0x0000000a03047227 */ /* 0x040fe200078e00ff */
[C---:B------:R-:W-:Y:S02]  /*1750*/  ISETP.GT.U32.AND P0, PT, R6.reuse, R11, PT ;  /* 0x0000000b0600720c */ /* 0x040fe40003f04070 */
[----:B------:R-:W-:Y:S02]  /*1760*/  ISETP.GT.U32.AND P4, PT, R6, R13, PT ;  /* 0x0000000d0600720c */ /* 0x000fe40003f84070 */
[----:B------:R-:W-:Y:S01]  /*1770*/  LEA.HI R7, R8, R7, RZ, 0x6 ;  /* 0x0000000708077211 */ /* 0x000fe200078f30ff */
[----:B------:R-:W-:Y:S01]  /*1780*/  IMAD.HI.U32 R8, R3, R14, RZ ;  /* 0x0000000e03087227 */ /* 0x000fe200078e00ff */
[----:B------:R-:W-:-:S02]  /*1790*/  IABS R15, R5 ;  /* 0x00000005000f7213 */ /* 0x000fc40000000000 */
[----:B------:R-:W-:Y:S01]  /*17a0*/  ISETP.GE.AND P3, PT, R5, RZ, PT ;  /* 0x000000ff0500720c */ /* 0x000fe20003f66270 */
[----:B------:R0:W-:Y:S01]  /*17b0*/  STL [R1+0xec], R7 ;  /* 0x0000ec0701007387 */ /* 0x0001e20000100800 */
[----:B------:R-:W-:Y:S01]  /*17c0*/  LOP3.LUT R5, R2, 0xf4, RZ, 0xfc, !PT ;  /* 0x000000f402057812 */ /* 0x000fe200078efcff */
[----:B------:R-:W-:Y:S02]  /*17d0*/  IMAD.MOV R17, RZ, RZ, -R8 ;  /* 0x000000ffff117224 */ /* 0x000fe400078e0a08 */
[--C-:B------:R-:W-:Y:S01]  /*17e0*/  @!P0 IMAD.IADD R11, R11, 0x1, -R6.reuse ;  /* 0x000000010b0b8824 */ /* 0x100fe200078e0a06 */
[----:B------:R-:W-:Y:S01]  /*17f0*/  ISETP.GE.AND P2, PT, R5, RZ, PT ;  /* 0x000000ff0500720c */ /* 0x000fe20003f46270 */
[----:B------:R-:W-:Y:S01]  /*1800*/  @!P4 IMAD.IADD R13, R13, 0x1, -R6 ;  /* 0x000000010d0dc824 */ /* 0x000fe200078e0a06 */
[----:B------:R-:W-:Y:S02]  /*1810*/  IABS R9, R5 ;  /* 0x0000000500097213 */ /* 0x000fe40000000000 */
[C---:B------:R-:W-:Y:S01]  /*1820*/  ISETP.GT.U32.AND P0, PT, R6.reuse, R11, PT ;  /* 0x0000000b0600720c */ /* 0x040fe20003f04070 */
[----:B0-----:R-:W-:Y:S01]  /*1830*/  IMAD.MOV R7, RZ, RZ, -R4 ;  /* 0x000000ffff077224 */ /* 0x001fe200078e0a04 */
[----:B------:R-:W-:Y:S01]  /*1840*/  ISETP.GT.U32.AND P5, PT, R6, R13, PT ;  /* 0x0000000d0600720c */ /* 0x000fe20003fa4070 */
[----:B------:R-:W-:-:S04]  /*1850*/  IMAD.HI.U32 R4, R3, R15, RZ ;  /* 0x0000000f03047227 */ /* 0x000fc800078e00ff */
[----:B------:R-:W-:Y:S02]  /*1860*/  IMAD.MOV R4, RZ, RZ, -R4 ;  /* 0x000000ffff047224 */ /* 0x000fe400078e0a04 */
[----:B------:R-:W-:Y:S01]  /*1870*/  IMAD R7, R0, R7, R10 ;  /* 0x0000000700077224 */ /* 0x000fe200078e020a */
[----:B------:R-:W-:Y:S01]  /*1880*/  LOP3.LUT R10, R2, 0xec, RZ, 0xfc, !PT ;  /* 0x000000ec020a7812 */ /* 0x000fe200078efcff */
[C---:B------:R-:W-:Y:S02]  /*1890*/  IMAD R15, R0.reuse, R4, R15 ;  /* 0x00000004000f7224 */ /* 0x040fe400078e020f */
[--C-:B------:R-:W-:Y:S01]  /*18a0*/  @!P0 IMAD.IADD R11, R11, 0x1, -R6.reuse ;  /* 0x000000010b0b8824 */ /* 0x100fe200078e0a06 */
[----:B------:R-:W-:Y:S01]  /*18b0*/  IABS R5, R10 ;  /* 0x0000000a00057213 */ /* 0x000fe20000000000 */
[----:B------:R-:W-:Y:S01]  /*18c0*/  @!P5 IMAD.IADD R13, R13, 0x1, -R6 ;  /* 0x000000010d0dd824 */ /* 0x000fe200078e0a06 */
[----:B------:R-:W-:Y:S02]  /*18d0*/  ISETP.GT.U32.AND P6, PT, R0, R15, PT ;  /* 0x0000000f0000720c */ /* 0x000fe40003fc4070 */
[----:B------:R-:W-:Y:S01]  /*18e0*/  ISETP.GE.AND P0, PT, R29, RZ, PT ;  /* 0x000000ff1d00720c */ /* 0x000fe20003f06270 */
[----:B------:R-:W-:Y:S01]  /*18f0*/  IMAD.MOV.U32 R4, RZ, RZ, R5 ;  /* 0x000000ffff047224 */ /* 0x000fe200078e0005 */
[----:B------:R-:W-:Y:S01]  /*1900*/  ISETP.GE.AND P5, PT, R28, RZ, PT ;  /* 0x000000ff1c00720c */ /* 0x000fe20003fa6270 */
[----:B------:R-:W-:Y:S01]  /*1910*/  IMAD.HI.U32 R5, R3, R9, RZ ;  /* 0x0000000903057227 */ /* 0x000fe200078e00ff */
[----:B------:R-:W-:-:S02]  /*1920*/  ISETP.GT.U32.AND P4, PT, R0, R7, PT ;  /* 0x000000070000720c */ /* 0x000fc40003f84070 */
[C---:B------:R-:W-:Y:S01]  /*1930*/  LOP3.LUT R29, R2.reuse, 0x20, RZ, 0xfc, !PT ;  /* 0x00000020021d7812 */ /* 0x040fe200078efcff */
[----:B------:R-:W-:Y:S01]  /*1940*/  IMAD.MOV R5, RZ, RZ, -R5 ;  /* 0x000000ffff057224 */ /* 0x000fe200078e0a05 */
[----:B------:R-:W-:Y:S01]  /*1950*/  LOP3.LUT R28, R2, 0x1c, RZ, 0xfc, !PT ;  /* 0x0000001c021c7812 */ /* 0x000fe200078efcff */
[----:B------:R-:W-:-:S04]  /*1960*/  IMAD.HI.U32 R6, R3, R4, RZ ;  /* 0x0000000403067227 */ /* 0x000fc800078e00ff */
[----:B------:R-:W-:Y:S02]  /*1970*/  @!P6 IMAD.IADD R15, R15, 0x1, -R0 ;  /* 0x000000010f0fe824 */ /* 0x000fe400078e0a00 */
[C---:B------:R-:W-:Y:S02]  /*1980*/  IMAD R9, R0.reuse, R5, R9 ;  /* 0x0000000500097224 */ /* 0x040fe400078e0209 */
[C---:B------:R-:W-:Y:S01]  /*1990*/  IMAD R5, R0.reuse, R17, R14 ;  /* 0x0000001100057224 */ /* 0x040fe200078e020e */
[C---:B------:R-:W-:Y:S01]  /*19a0*/  ISETP.GT.U32.AND P6, PT, R0.reuse, R15, PT ;  /* 0x0000000f0000720c */ /* 0x040fe20003fc4070 */
[----:B------:R-:W-:Y:S02]  /*19b0*/  IMAD.MOV R17, RZ, RZ, -R6 ;  /* 0x000000ffff117224 */ /* 0x000fe400078e0a06 */
[----:B------:R-:W-:Y:S02]  /*19c0*/  IMAD.MOV.U32 R6, RZ, RZ, R11 ;  /* 0x000000ffff067224 */ /* 0x000fe400078e000b */
[----:B------:R-:W-:Y:S01]  /*19d0*/  IMAD.MOV.U32 R8, RZ, RZ, R13 ;  /* 0x000000ffff087224 */ /* 0x000fe200078e000d */
[----:B------:R-:W-:Y:S01]  /*19e0*/  LOP3.LUT R13, RZ, c[0x0][0x178], RZ, 0x33, !PT ;  /* 0x00005e00ff0d7a12 */ /* 0x000fe200078e33ff */
[----:B------:R-:W-:Y:S01]  /*19f0*/  @!P0 IMAD.MOV R6, RZ, RZ, -R6 ;  /* 0x000000ffff068224 */ /* 0x000fe200078e0a06 */
[----:B------:R-:W-:Y:S01]  /*1a00*/  ISETP.NE.AND P0, PT, RZ, c[0x0][0x178], PT ;  /* 0x00005e00ff007a0c */ /* 0x000fe20003f05270 */
[----:B------:R-:W-:Y:S01]  /*1a10*/  @!P5 IMAD.MOV R8, RZ, RZ, -R8 ;  /* 0x000000ffff08d224 */ /* 0x000fe200078e0a08 */
[C---:B------:R-:W-:Y:S01]  /*1a20*/  ISETP.GT.U32.AND P5, PT, R0.reuse, R9, PT ;  /* 0x000000090000720c */ /* 0x040fe20003fa4070 */
[----:B------:R-:W-:Y:S01]  /*1a30*/  @!P4 IMAD.IADD R7, R7, 0x1, -R0 ;  /* 0x000000010707c824 */ /* 0x000fe200078e0a00 */
[C---:B------:R-:W-:Y:S01]  /*1a40*/  SEL R6, R13.reuse, R6, !P0 ;  /* 0x000000060d067207 */ /* 0x040fe20004000000 */
[C---:B------:R-:W-:Y:S01]  /*1a50*/  IMAD R11, R0.reuse, R17, R4 ;  /* 0x00000011000b7224 */ /* 0x040fe200078e0204 */
[----:B------:R-:W-:Y:S01]  /*1a60*/  SEL R4, R13, R8, !P0 ;  /* 0x000000080d047207 */ /* 0x000fe20004000000 */
[--C-:B------:R-:W-:Y:S01]  /*1a70*/  @!P6 IMAD.IADD R15, R15, 0x1, -R0.reuse ;  /* 0x000000010f0fe824 */ /* 0x100fe200078e0a00 */
[C---:B------:R-:W-:Y:S01]  /*1a80*/  ISETP.GT.U32.AND P0, PT, R0.reuse, R5, PT ;  /* 0x000000050000720c */ /* 0x040fe20003f04070 */
[----:B------:R-:W-:Y:S01]  /*1a90*/  STL [R1+0xd8], R6 ;  /* 0x0000d80601007387 */ /* 0x000fe20000100800 */
[C---:B------:R-:W-:Y:S01]  /*1aa0*/  ISETP.GT.U32.AND P4, PT, R0.reuse, R7, PT ;  /* 0x000000070000720c */ /* 0x040fe20003f84070 */
[----:B------:R-:W-:Y:S01]  /*1ab0*/  IMAD.MOV.U32 R19, RZ, RZ, R15 ;  /* 0x000000ffff137224 */ /* 0x000fe200078e000f */
[----:B------:R-:W-:Y:S01]  /*1ac0*/  ISETP.GT.U32.AND P6, PT, R0, R11, PT ;  /* 0x0000000b0000720c */ /* 0x000fe20003fc4070 */
[----:B------:R0:W-:Y:S01]  /*1ad0*/  STL [R1+0xe0], R4 ;  /* 0x0000e00401007387 */ /* 0x0001e20000100800 */
[C---:B------:R-:W-:Y:S01]  /*1ae0*/  LOP3.LUT R17, R2.reuse, 0xe4, RZ, 0xfc, !PT ;  /* 0x000000e402117812 */ /* 0x040fe200078efcff */
[----:B------:R-:W-:Y:S01]  /*1af0*/  @!P5 IMAD.IADD R9, R9, 0x1, -R0 ;  /* 0x000000010909d824 */ /* 0x000fe200078e0a00 */
[----:B------:R-:W-:Y:S01]  /*1b00*/  LOP3.LUT R8, R2, 0xe8, RZ, 0xfc, !PT ;  /* 0x000000e802087812 */ /* 0x000fe200078efcff */
[----:B------:R-:W-:Y:S01]  /*1b10*/  @!P3 IMAD.MOV R19, RZ, RZ, -R19 ;  /* 0x000000ffff13b224 */ /* 0x000fe200078e0a13 */
[----:B------:R-:W-:-:S02]  /*1b20*/  ISETP.GE.AND P5, PT, R10, RZ, PT ;  /* 0x000000ff0a00720c */ /* 0x000fc40003fa6270 */
[----:B------:R-:W-:Y:S01]  /*1b30*/  LOP3.LUT R10, R2, 0xe0, RZ, 0xfc, !PT ;  /* 0x000000e0020a7812 */ /* 0x000fe200078efcff */
[--C-:B------:R-:W-:Y:S01]  /*1b40*/  @!P0 IMAD.IADD R5, R5, 0x1, -R0.reuse ;  /* 0x0000000105058824 */ /* 0x100fe200078e0a00 */
[C---:B------:R-:W-:Y:S01]  /*1b50*/  ISETP.GT.U32.AND P0, PT, R0.reuse, R9, PT ;  /* 0x000000090000720c */ /* 0x040fe20003f04070 */
[--C-:B------:R-:W-:Y:S01]  /*1b60*/  @!P4 IMAD.IADD R7, R7, 0x1, -R0.reuse ;  /* 0x000000010707c824 */ /* 0x100fe200078e0a00 */
[----:B0-----:R-:W-:Y:S01]  /*1b70*/  IABS R4, R17 ;  /* 0x0000001100047213 */ /* 0x001fe20000000000 */
[----:B------:R-:W-:Y:S01]  /*1b80*/  @!P6 IMAD.IADD R11, R11, 0x1, -R0 ;  /* 0x000000010b0be824 */ /* 0x000fe200078e0a00 */
[----:B------:R-:W-:Y:S01]  /*1b90*/  ISETP.GT.U32.AND P6, PT, R0, R5, PT ;  /* 0x000000050000720c */ /* 0x000fe20003fc4070 */
[----:B------:R-:W-:Y:S01]  /*1ba0*/  IMAD.MOV.U32 R14, RZ, RZ, R7 ;  /* 0x000000ffff0e7224 */ /* 0x000fe200078e0007 */
[----:B------:R-:W-:Y:S01]  /*1bb0*/  ISETP.GE.AND P4, PT, R12, RZ, PT ;  /* 0x000000ff0c00720c */ /* 0x000fe20003f86270 */
[----:B------:R-:W-:Y:S01]  /*1bc0*/  IMAD.HI.U32 R7, R3, R4, RZ ;  /* 0x0000000403077227 */ /* 0x000fe200078e00ff */
[----:B------:R-:W-:-:S03]  /*1bd0*/  IABS R12, R8 ;  /* 0x00000008000c7213 */ /* 0x000fc60000000000 */
[----:B------:R-:W-:Y:S02]  /*1be0*/  IMAD.MOV R7, RZ, RZ, -R7 ;  /* 0x000000ffff077224 */ /* 0x000fe400078e0a07 */
[----:B------:R-:W-:-:S04]  /*1bf0*/  IMAD.HI.U32 R6, R3, R12, RZ ;  /* 0x0000000c03067227 */ /* 0x000fc800078e00ff */
[C---:B------:R-:W-:Y:S02]  /*1c00*/  IMAD R7, R0.reuse, R7, R4 ;  /* 0x0000000700077224 */ /* 0x040fe400078e0204 */
[----:B------:R-:W-:Y:S01]  /*1c10*/  @!P1 IMAD.MOV R14, RZ, RZ, -R14 ;  /* 0x000000ffff0e9224 */ /* 0x000fe200078e0a0e */
[C---:B------:R-:W-:Y:S01]  /*1c20*/  ISETP.GT.U32.AND P1, PT, R0.reuse, R11, PT ;  /* 0x0000000b0000720c */ /* 0x040fe20003f24070 */
[----:B------:R-:W-:Y:S02]  /*1c30*/  IMAD.MOV R13, RZ, RZ, -R6 ;  /* 0x000000ffff0d7224 */ /* 0x000fe400078e0a06 */
[----:B------:R-:W-:Y:S01]  /*1c40*/  @!P6 IMAD.IADD R5, R5, 0x1, -R0 ;  /* 0x000000010505e824 */ /* 0x000fe200078e0a00 */
[C---:B------:R-:W-:Y:S01]  /*1c50*/  ISETP.GT.U32.AND P6, PT, R0.reuse, R7, PT ;  /* 0x000000070000720c */ /* 0x040fe20003fc4070 */
[----:B------:R-:W-:Y:S01]  /*1c60*/  IMAD R6, R0, R13, R12 ;  /* 0x0000000d00067224 */ /* 0x000fe200078e020c */
[----:B------:R-:W-:Y:S01]  /*1c70*/  IABS R13, R10 ;  /* 0x0000000a000d7213 */ /* 0x000fe20000000000 */
[----:B------:R0:W-:Y:S01]  /*1c80*/  STL [R1+0x14], R14 ;  /* 0x0000140e01007387 */ /* 0x0001e20000100800 */
[----:B------:R-:W-:Y:S01]  /*1c90*/  @!P0 IMAD.IADD R9, R9, 0x1, -R0 ;  /* 0x0000000109098824 */ /* 0x000fe200078e0a00 */
[----:B------:R-:W-:-:S02]  /*1ca0*/  LOP3.LUT R12, R2, 0xd8, RZ, 0xfc, !PT ;  /* 0x000000d8020c7812 */ /* 0x000fc400078efcff */
[----:B------:R-:W-:Y:S01]  /*1cb0*/  IMAD.HI.U32 R16, R3, R13, RZ ;  /* 0x0000000d03107227 */ /* 0x000fe200078e00ff */
[----:B------:R-:W-:Y:S01]  /*1cc0*/  ISETP.GT.U32.AND P0, PT, R0, R6, PT ;  /* 0x000000060000720c */ /* 0x000fe20003f04070 */
[----:B------:R-:W-:Y:S01]  /*1cd0*/  STL [R1+0x10], R19 ;  /* 0x0000101301007387 */ /* 0x000fe20000100800 */
[----:B------:R-:W-:Y:S01]  /*1ce0*/  IABS R18, R12 ;  /* 0x0000000c00127213 */ /* 0x000fe20000000000 */
[----:B------:R-:W-:Y:S01]  /*1cf0*/  @!P1 IMAD.IADD R11, R11, 0x1, -R0 ;  /* 0x000000010b0b9824 */ /* 0x000fe200078e0a00 */
[----:B------:R-:W-:Y:S01]  /*1d00*/  ISETP.GE.AND P1, PT, R8, RZ, PT ;  /* 0x000000ff0800720c */ /* 0x000fe20003f26270 */
[----:B------:R-:W-:Y:S01]  /*1d10*/  IMAD.MOV R8, RZ, RZ, -R16 ;  /* 0x000000ffff087224 */ /* 0x000fe200078e0a10 */
[----:B0-----:R-:W-:Y:S01]  /*1d20*/  LOP3.LUT R14, R2, 0xdc, RZ, 0xfc, !PT ;  /* 0x000000dc020e7812 */ /* 0x001fe200078efcff */
[--C-:B------:R-:W-:Y:S02]  /*1d30*/  @!P6 IMAD.IADD R7, R7, 0x1, -R0.reuse ;  /* 0x000000010707e824 */ /* 0x100fe400078e0a00 */
[C---:B------:R-:W-:Y:S01]  /*1d40*/  IMAD R13, R0.reuse, R8, R13 ;  /* 0x00000008000d7224 */ /* 0x040fe200078e020d */
[----:B------:R-:W-:Y:S01]  /*1d50*/  IABS R4, R14 ;  /* 0x0000000e00047213 */ /* 0x000fe20000000000 */
[----:B------:R-:W-:Y:S01]  /*1d60*/  @!P2 IMAD.MOV R9, RZ, RZ, -R9 ;  /* 0x000000ffff09a224 */ /* 0x000fe200078e0a09 */
[----:B------:R-:W-:Y:S01]  /*1d70*/  ISETP.GT.U32.AND P6, PT, R0, R7, PT ;  /* 0x000000070000720c */ /* 0x000fe20003fc4070 */
[----:B------:R-:W-:Y:S01]  /*1d80*/  @!P0 IMAD.IADD R6, R6, 0x1, -R0 ;  /* 0x0000000106068824 */ /* 0x000fe200078e0a00 */
[C---:B------:R-:W-:Y:S01]  /*1d90*/  ISETP.GT.U32.AND P2, PT, R0.reuse, R13, PT ;  /* 0x0000000d0000720c */ /* 0x040fe20003f44070 */
[----:B------:R-:W-:Y:S01]  /*1da0*/  IMAD.HI.U32 R16, R3, R4, RZ ;  /* 0x0000000403107227 */ /* 0x000fe200078e00ff */
[----:B------:R-:W-:Y:S01]  /*1db0*/  ISETP.GE.AND P0, PT, R17, RZ, PT ;  /* 0x000000ff1100720c */ /* 0x000fe20003f06270 */
[----:B------:R0:W-:Y:S01]  /*1dc0*/  STL [R1+0xc], R9 ;  /* 0x00000c0901007387 */ /* 0x0001e20000100800 */
[----:B------:R-:W-:Y:S01]  /*1dd0*/  ISETP.GT.U32.AND P3, PT, R0, R6, PT ;  /* 0x000000060000720c */ /* 0x000fe20003f64070 */
[----:B------:R-:W-:-:S02]  /*1de0*/  IMAD.MOV R15, RZ, RZ, -R16 ;  /* 0x000000ffff0f7224 */ /* 0x000fc400078e0a10 */
[----:B------:R-:W-:Y:S02]  /*1df0*/  IMAD.MOV.U32 R16, RZ, RZ, R5 ;  /* 0x000000ffff107224 */ /* 0x000fe400078e0005 */
[----:B------:R-:W-:Y:S02]  /*1e00*/  IMAD.MOV.U32 R5, RZ, RZ, R11 ;  /* 0x000000ffff057224 */ /* 0x000fe400078e000b */
[----:B------:R-:W-:Y:S01]  /*1e10*/  IMAD R11, R0, R15, R4 ;  /* 0x0000000f000b7224 */ /* 0x000fe200078e0204 */
[----:B------:R-:W-:Y:S01]  /*1e20*/  LOP3.LUT R4, R2, 0xd4, RZ, 0xfc, !PT ;  /* 0x000000d402047812 */ /* 0x000fe200078efcff */
[----:B------:R-:W-:Y:S02]  /*1e30*/  IMAD.MOV.U32 R8, RZ, RZ, R18 ;  /* 0x000000ffff087224 */ /* 0x000fe400078e0012 */
[----:B------:R-:W-:Y:S01]  /*1e40*/  @!P6 IMAD.IADD R7, R7, 0x1, -R0 ;  /* 0x000000010707e824 */ /* 0x000fe200078e0a00 */
[----:B------:R-:W-:Y:S01]  /*1e50*/  ISETP.GT.U32.AND P6, PT, R0, R11, PT ;  /* 0x0000000b0000720c */ /* 0x000fe20003fc4070 */
[----:B0-----:R-:W-:Y:S01]  /*1e60*/  IMAD.HI.U32 R9, R3, R8, RZ ;  /* 0x0000000803097227 */ /* 0x001fe200078e00ff */
[----:B------:R-:W-:-:S03]  /*1e70*/  IABS R19, R4 ;  /* 0x0000000400137213 */ /* 0x000fc60000000000 */
[--C-:B------:R-:W-:Y:S02]  /*1e80*/  @!P2 IMAD.IADD R13, R13, 0x1, -R0.reuse ;  /* 0x000000010d0da824 */ /* 0x100fe400078e0a00 */
[----:B------:R-:W-:Y:S02]  /*1e90*/  IMAD.MOV R9, RZ, RZ, -R9 ;  /* 0x000000ffff097224 */ /* 0x000fe400078e0a09 */
[----:B------:R-:W-:Y:S01]  /*1ea0*/  @!P3 IMAD.IADD R6, R6, 0x1, -R0 ;  /* 0x000000010606b824 */ /* 0x000fe200078e0a00 */
[C---:B------:R-:W-:Y:S01]  /*1eb0*/  ISETP.GT.U32.AND P2, PT, R0.reuse, R13, PT ;  /* 0x0000000d0000720c */ /* 0x040fe20003f44070 */
[----:B------:R-:W-:Y:S01]  /*1ec0*/  IMAD R9, R0, R9, R8 ;  /* 0x0000000900097224 */ /* 0x000fe200078e0208 */
[----:B------:R-:W-:Y:S01]  /*1ed0*/  LOP3.LUT R8, R2, 0xcc, RZ, 0xfc, !PT ;  /* 0x000000cc02087812 */ /* 0x000fe200078efcff */
[----:B------:R-:W-:Y:S01]  /*1ee0*/  @!P0 IMAD.MOV R7, RZ, RZ, -R7 ;  /* 0x000000ffff078224 */ /* 0x000fe200078e0a07 */
[----:B------:R-:W-:Y:S01]  /*1ef0*/  ISETP.GE.AND P3, PT, R12, RZ, PT ;  /* 0x000000ff0c00720c */ /* 0x000fe20003f66270 */
[----:B------:R-:W-:Y:S01]  /*1f00*/  @!P6 IMAD.IADD R11, R11, 0x1, -R0 ;  /* 0x000000010b0be824 */ /* 0x000fe200078e0a00 */
[----:B------:R-:W-:Y:S01]  /*1f10*/  ISETP.GT.U32.AND P0, PT, R0, R9, PT ;  /* 0x000000090000720c */ /* 0x000fe20003f04070 */
[----:B------:R-:W-:Y:S01]  /*1f20*/  @!P4 IMAD.MOV R16, RZ, RZ, -R16 ;  /* 0x000000ffff10c224 */ /* 0x000fe200078e0a10 */
[----:B------:R-:W-:Y:S01]  /*1f30*/  ISETP.GE.AND P4, PT, R10, RZ, PT ;  /* 0x000000ff0a00720c */ /* 0x000fe20003f86270 */
[----:B------:R-:W-:Y:S01]  /*1f40*/  @!P1 IMAD.MOV R6, RZ, RZ, -R6 ;  /* 0x000000ffff069224 */ /* 0x000fe200078e0a06 */
[----:B------:R-:W-:Y:S01]  /*1f50*/  ISETP.GE.AND P1, PT, R4, RZ, PT ;  /* 0x000000ff0400720c */ /* 0x000fe20003f26270 */
[----:B------:R-:W-:Y:S01]  /*1f60*/  IMAD.HI.U32 R4, R3, R19, RZ ;  /* 0x0000001303047227 */ /* 0x000fe200078e00ff */
[----:B------:R-:W-:Y:S01]  /*1f70*/  LOP3.LUT R10, R2, 0xd0, RZ, 0xfc, !PT ;  /* 0x000000d0020a7812 */ /* 0x000fe200078efcff */
[----:B------:R0:W-:Y:S01]  /*1f80*/  STL [R1+0x8], R16 ;  /* 0x0000081001007387 */ /* 0x0001e20000100800 */
[----:B------:R-:W-:Y:S01]  /*1f90*/  ISETP.GT.U32.AND P6, PT, R0, R11, PT ;  /* 0x0000000b0000720c */ /* 0x000fe20003fc4070 */
[----:B------:R-:W-:Y:S01]  /*1fa0*/  @!P5 IMAD.MOV R5, RZ, RZ, -R5 ;  /* 0x000000ffff05d224 */ /* 0x000fe200078e0a05 */
[----:B------:R-:W-:Y:S01]  /*1fb0*/  ISETP.GE.AND P5, PT, R14, RZ, PT ;  /* 0x000000ff0e00720c */ /* 0x000fe20003fa6270 */
[----:B------:R-:W-:Y:S01]  /*1fc0*/  @!P2 IMAD.IADD R13, R13, 0x1, -R0 ;  /* 0x000000010d0da824 */ /* 0x000fe200078e0a00 */
[----:B------:R-:W-:Y:S01]  /*1fd0*/  IABS R14, R10 ;  /* 0x0000000a000e7213 */ /* 0x000fe20000000000 */
[----:B------:R-:W-:Y:S01]  /*1fe0*/  IMAD.MOV R4, RZ, RZ, -R4 ;  /* 0x000000ffff047224 */ /* 0x000fe200078e0a04 */
[----:B------:R-:W-:Y:S01]  /*1ff0*/  IABS R12, R8 ;  /* 0x00000008000c7213 */ /* 0x000fe20000000000 */
[----:B------:R-:W-:Y:S01]  /*2000*/  @!P0 IMAD.IADD R9, R9, 0x1, -R0 ;  /* 0x0000000109098824 */ /* 0x000fe200078e0a00 */
[----:B------:R-:W-:Y:S01]  /*2010*/  ISETP.GE.AND P2, PT, R10, RZ, PT ;  /* 0x000000ff0a00720c */ /* 0x000fe20003f46270 */
[----:B0-----:R-:W-:Y:S01]  /*2020*/  IMAD.MOV.U32 R16, RZ, RZ, R13 ;  /* 0x000000ffff107224 */ /* 0x001fe200078e000d */
[----:B------:R-:W-:Y:S01]  /*2030*/  LOP3.LUT R10, R2, 0xc8, RZ, 0xfc, !PT ;  /* 0x000000c8020a7812 */ /* 0x000fe200078efcff */
[C---:B------:R-:W-:Y:S01]  /*2040*/  IMAD R19, R0.reuse, R4, R19 ;  /* 0x0000000400137224 */ /* 0x040fe200078e0213 */
[----:B------:R-:W-:Y:S01]  /*2050*/  ISETP.GT.U32.AND P0, PT, R0, R9, PT ;  /* 0x000000090000720c */ /* 0x000fe20003f04070 */
[----:B------:R-:W-:-:S04]  /*2060*/  IMAD.HI.U32 R4, R3, R14, RZ ;  /* 0x0000000e03047227 */ /* 0x000fc800078e00ff */
[----:B------:R-:W-:Y:S01]  /*2070*/  @!P4 IMAD.MOV R16, RZ, RZ, -R16 ;  /* 0x000000ffff10c224 */ /* 0x000fe200078e0a10 */
[----:B------:R-:W-:Y:S01]  /*2080*/  ISETP.GT.U32.AND P4, PT, R0, R19, PT ;  /* 0x000000130000720c */ /* 0x000fe20003f84070 */
[----:B------:R-:W-:Y:S01]  /*2090*/  IMAD.MOV R15, RZ, RZ, -R4 ;  /* 0x000000ffff0f7224 */ /* 0x000fe200078e0a04 */
[----:B------:R-:W-:Y:S01]  /*20a0*/  LOP3.LUT R4, R2, 0xc4, RZ, 0xfc, !PT ;  /* 0x000000c402047812 */ /* 0x000fe200078efcff */
[----:B------:R-:W-:Y:S01]  /*20b0*/  @!P6 IMAD.IADD R11, R11, 0x1, -R0 ;  /* 0x000000010b0be824 */ /* 0x000fe200078e0a00 */
[----:B------:R0:W-:Y:S01]  /*20c0*/  STL [R1+0x48], R16 ;  /* 0x0000481001007387 */ /* 0x0001e20000100800 */
[----:B------:R-:W-:Y:S01]  /*20d0*/  IMAD R14, R0, R15, R14 ;  /* 0x0000000f000e7224 */ /* 0x000fe200078e020e */
[----:B------:R-:W-:Y:S01]  /*20e0*/  ISETP.GE.AND P6, PT, R8, RZ, PT ;  /* 0x000000ff0800720c */ /* 0x000fe20003fc6270 */
[----:B------:R-:W-:Y:S01]  /*20f0*/  IMAD.MOV.U32 R13, RZ, RZ, R12 ;  /* 0x000000ffff0d7224 */ /* 0x000fe200078e000c */
[----:B------:R-:W-:Y:S01]  /*2100*/  IABS R12, R10 ;  /* 0x0000000a000c7213 */ /* 0x000fe20000000000 */
[----:B------:R-:W-:Y:S01]  /*2110*/  @!P0 IMAD.IADD R9, R9, 0x1, -R0 ;  /* 0x0000000109098824 */ /* 0x000fe200078e0a00 */
[----:B------:R-:W-:Y:S01]  /*2120*/  ISETP.GE.AND P0, PT, R10, RZ, PT ;  /* 0x000000ff0a00720c */ /* 0x000fe20003f06270 */
[----:B------:R-:W-:Y:S01]  /*2130*/  IMAD.HI.U32 R8, R3, R13, RZ ;  /* 0x0000000d03087227 */ /* 0x000fe200078e00ff */
[----:B------:R-:W-:-:S03]  /*2140*/  IABS R10, R4 ;  /* 0x00000004000a7213 */ /* 0x000fc60000000000 */
[----:B0-----:R-:W-:Y:S02]  /*2150*/  IMAD.MOV.U32 R16, RZ, RZ, R11 ;  /* 0x000000ffff107224 */ /* 0x001fe400078e000b */
[----:B------:R-:W-:Y:S01]  /*2160*/  IMAD.MOV.U32 R15, RZ, RZ, R9 ;  /* 0x000000ffff0f7224 */ /* 0x000fe200078e0009 */
[----:B------:R-:W-:Y:S01]  /*2170*/  LOP3.LUT R9, R2, 0xbc, RZ, 0xfc, !PT ;  /* 0x000000bc02097812 */ /* 0x000fe200078efcff */
[----:B------:R-:W-:Y:S01]  /*2180*/  @!P5 IMAD.MOV R16, RZ, RZ, -R16 ;  /* 0x000000ffff10d224 */ /* 0x000fe200078e0a10 */
[C---:B------:R-:W-:Y:S01]  /*2190*/  ISETP.GT.U32.AND P5, PT, R0.reuse, R14, PT ;  /* 0x0000000e0000720c */ /* 0x040fe20003fa4070 */
[----:B------:R-:W-:Y:S01]  /*21a0*/  IMAD.MOV R8, RZ, RZ, -R8 ;  /* 0x000000ffff087224 */ /* 0x000fe200078e0a08 */
[----:B------:R-:W-:Y:S01]  /*21b0*/  IABS R18, R9 ;  /* 0x0000000900127213 */ /* 0x000fe20000000000 */
[----:B------:R-:W-:Y:S01]  /*21c0*/  @!P3 IMAD.MOV R15, RZ, RZ, -R15 ;  /* 0x000000ffff0fb224 */ /* 0x000fe200078e0a0f */
[----:B------:R-:W-:Y:S01]  /*21d0*/  STL [R1+0x50], R16 ;  /* 0x0000501001007387 */ /* 0x000fe20000100800 */
[----:B------:R-:W-:-:S02]  /*21e0*/  IMAD R13, R0, R8, R13 ;  /* 0x00000008000d7224 */ /* 0x000fc400078e020d */
[----:B------:R-:W-:Y:S01]  /*21f0*/  @!P4 IMAD.IADD R19, R19, 0x1, -R0 ;  /* 0x000000011313c824 */ /* 0x000fe200078e0a00 */
[----:B------:R0:W-:Y:S01]  /*2200*/  STL [R1+0x58], R15 ;  /* 0x0000580f01007387 */ /* 0x0001e20000100800 */
[----:B------:R-:W-:Y:S01]  /*2210*/  IMAD.MOV.U32 R11, RZ, RZ, R12 ;  /* 0x000000ffff0b7224 */ /* 0x000fe200078e000c */
[C---:B------:R-:W-:Y:S02]  /*2220*/  ISETP.GT.U32.AND P3, PT, R0.reuse, R13, PT ;  /* 0x0000000d0000720c */ /* 0x040fe40003f64070 */
[----:B------:R-:W-:Y:S01]  /*2230*/  ISETP.GT.U32.AND P4, PT, R0, R19, PT ;  /* 0x000000130000720c */ /* 0x000fe20003f84070 */
[----:B------:R-:W-:Y:S01]  /*2240*/  @!P5 IMAD.IADD R14, R14, 0x1, -R0 ;  /* 0x000000010e0ed824 */ /* 0x000fe200078e0a00 */
[----:B------:R-:W-:Y:S01]  /*2250*/  LOP3.LUT R12, R2, 0xc0, RZ, 0xfc, !PT ;  /* 0x000000c0020c7812 */ /* 0x000fe200078efcff */
[----:B------:R-:W-:-:S03]  /*2260*/  IMAD.HI.U32 R8, R3, R11, RZ ;  /* 0x0000000b03087227 */ /* 0x000fc600078e00ff */
[----:B------:R-:W-:Y:S01]  /*2270*/  ISETP.GT.U32.AND P5, PT, R0, R14, PT ;  /* 0x0000000e0000720c */ /* 0x000fe20003fa4070 */
[----:B0-----:R-:W-:Y:S01]  /*2280*/  IMAD.HI.U32 R15, R3, R10, RZ ;  /* 0x0000000a030f7227 */ /* 0x001fe200078e00ff */
[----:B------:R-:W-:-:S03]  /*2290*/  IABS R17, R12 ;  /* 0x0000000c00117213 */ /* 0x000fc60000000000 */
[----:B------:R-:W-:Y:S02]  /*22a0*/  IMAD.MOV R15, RZ, RZ, -R15 ;  /* 0x000000ffff0f7224 */ /* 0x000fe400078e0a0f */
[----:B------:R-:W-:Y:S02]  /*22b0*/  IMAD.MOV R8, RZ, RZ, -R8 ;  /* 0x000000ffff087224 */ /* 0x000fe400078e0a08 */
[----:B------:R-:W-:Y:S02]  /*22c0*/  IMAD R10, R0, R15, R10 ;  /* 0x0000000f000a7224 */ /* 0x000fe400078e020a */
[--C-:B------:R-:W-:Y:S02]  /*22d0*/  @!P3 IMAD.IADD R13, R13, 0x1, -R0.reuse ;  /* 0x000000010d0db824 */ /* 0x100fe400078e0a00 */
[--C-:B------:R-:W-:Y:S01]  /*22e0*/  @!P5 IMAD.IADD R14, R14, 0x1, -R0.reuse ;  /* 0x000000010e0ed824 */ /* 0x100fe200078e0a00 */
[C---:B------:R-:W-:Y:S01]  /*22f0*/  ISETP.GT.U32.AND P5, PT, R0.reuse, R10, PT ;  /* 0x0000000a0000720c */ /* 0x040fe20003fa4070 */
[C---:B------:R-:W-:Y:S01]  /*2300*/  IMAD R11, R0.reuse, R8, R11 ;  /* 0x00000008000b7224 */ /* 0x040fe200078e020b */
[----:B------:R-:W-:Y:S01]  /*2310*/  ISETP.GT.U32.AND P3, PT, R0, R13, PT ;  /* 0x0000000d0000720c */ /* 0x000fe20003f64070 */
[----:B------:R-:W-:Y:S01]  /*2320*/  @!P4 IMAD.IADD R19, R19, 0x1, -R0 ;  /* 0x000000011313c824 */ /* 0x000fe200078e0a00 */
[----:B------:R-:W-:Y:S01]  /*2330*/  LOP3.LUT R8, R2, 0xb8, RZ, 0xfc, !PT ;  /* 0x000000b802087812 */ /* 0x000fe200078efcff */
[----:B------:R-:W-:Y:S01]  /*2340*/  IMAD.HI.U32 R15, R3, R17, RZ ;  /* 0x00000011030f7227 */ /* 0x000fe200078e00ff */
[----:B------:R-:W-:-:S02]  /*2350*/  ISETP.GT.U32.AND P4, PT, R0, R11, PT ;  /* 0x0000000b0000720c */ /* 0x000fc40003f84070 */
[----:B------:R-:W-:Y:S01]  /*2360*/  IABS R16, R8 ;  /* 0x0000000800107213 */ /* 0x000fe20000000000 */
[----:B------:R-:W-:Y:S02]  /*2370*/  IMAD.MOV R15, RZ, RZ, -R15 ;  /* 0x000000ffff0f7224 */ /* 0x000fe400078e0a0f */
[----:B------:R-:W-:Y:S02]  /*2380*/  IMAD.MOV.U32 R20, RZ, RZ, R19 ;  /* 0x000000ffff147224 */ /* 0x000fe400078e0013 */
[----:B------:R-:W-:Y:S02]  /*2390*/  @!P5 IMAD.IADD R10, R10, 0x1, -R0 ;  /* 0x000000010a0ad824 */ /* 0x000fe400078e0a00 */
[----:B------:R-:W-:Y:S02]  /*23a0*/  IMAD R17, R0, R15, R17 ;  /* 0x0000000f00117224 */ /* 0x000fe400078e0211 */
[----:B------:R-:W-:Y:S01]  /*23b0*/  @!P1 IMAD.MOV R20, RZ, RZ, -R20 ;  /* 0x000000ffff149224 */ /* 0x000fe200078e0a14 */
[----:B------:R-:W-:Y:S01]  /*23c0*/  ISETP.GE.AND P1, PT, R4, RZ, PT ;  /* 0x000000ff0400720c */ /* 0x000fe20003f26270 */
[----:B------:R-:W-:Y:S01]  /*23d0*/  IMAD.HI.U32 R4, R3, R18, RZ ;  /* 0x0000001203047227 */ /* 0x000fe200078e00ff */
[----:B------:R-:W-:-:S02]  /*23e0*/  ISETP.GT.U32.AND P5, PT, R0, R10, PT ;  /* 0x0000000a0000720c */ /* 0x000fc40003fa4070 */
[----:B------:R-:W-:Y:S01]  /*23f0*/  STL [R1+0x6c], R20 ;  /* 0x00006c1401007387 */ /* 0x000fe20000100800 */
[----:B------:R-:W-:Y:S01]  /*2400*/  @!P3 IMAD.IADD R13, R13, 0x1, -R0 ;  /* 0x000000010d0db824 */ /* 0x000fe200078e0a00 */
[----:B------:R-:W-:Y:S01]  /*2410*/  ISETP.GT.U32.AND P3, PT, R0, R17, PT ;  /* 0x000000110000720c */ /* 0x000fe20003f64070 */
[----:B------:R-:W-:Y:S01]  /*2420*/  @!P2 IMAD.MOV R14, RZ, RZ, -R14 ;  /* 0x000000ffff0ea224 */ /* 0x000fe200078e0a0e */
[----:B------:R-:W-:Y:S01]  /*2430*/  ISETP.GE.AND P2, PT, R12, RZ, PT ;  /* 0x000000ff0c00720c */ /* 0x000fe20003f46270 */
[----:B------:R-:W-:Y:S02]  /*2440*/  @!P4 IMAD.IADD R11, R11, 0x1, -R0 ;  /* 0x000000010b0bc824 */ /* 0x000fe400078e0a00 */
[----:B------:R-:W-:Y:S01]  /*2450*/  IMAD.HI.U32 R12, R3, R16, RZ ;  /* 0x00000010030c7227 */ /* 0x000fe200078e00ff */
[----:B------:R0:W-:Y:S02]  /*2460*/  STL [R1+0xa4], R14 ;  /* 0x0000a40e01007387 */ /* 0x0001e40000100800 */
[----:B------:R-:W-:Y:S01]  /*2470*/  ISETP.GT.U32.AND P4, PT, R0, R11, PT ;  /* 0x0000000b0000720c */ /* 0x000fe20003f84070 */
[----:B------:R-:W-:-:S02]  /*2480*/  IMAD.MOV R4, RZ, RZ, -R4 ;  /* 0x000000ffff047224 */ /* 0x000fc400078e0a04 */
[----:B------:R-:W-:Y:S02]  /*2490*/  IMAD.MOV R12, RZ, RZ, -R12 ;  /* 0x000000ffff0c7224 */ /* 0x000fe400078e0a0c */
[----:B------:R-:W-:Y:S01]  /*24a0*/  IMAD R18, R0, R4, R18 ;  /* 0x0000000400127224 */ /* 0x000fe200078e0212 */
[----:B------:R-:W-:Y:S01]  /*24b0*/  LOP3.LUT R4, R2, 0xb0, RZ, 0xfc, !PT ;  /* 0x000000b002047812 */ /* 0x000fe200078efcff */
[----:B------:R-:W-:Y:S02]  /*24c0*/  IMAD R16, R0, R12, R16 ;  /* 0x0000000c00107224 */ /* 0x000fe400078e0210 */
[--C-:B------:R-:W-:Y:S01]  /*24d0*/  @!P5 IMAD.IADD R10, R10, 0x1, -R0.reuse ;  /* 0x000000010a0ad824 */ /* 0x100fe200078e0a00 */
[C---:B------:R-:W-:Y:S01]  /*24e0*/  ISETP.GT.U32.AND P5, PT, R0.reuse, R18, PT ;  /* 0x000000120000720c */ /* 0x040fe20003fa4070 */
[--C-:B------:R-:W-:Y:S01]  /*24f0*/  @!P3 IMAD.IADD R17, R17, 0x1, -R0.reuse ;  /* 0x000000011111b824 */ /* 0x100fe200078e0a00 */
[----:B------:R-:W-:Y:S01]  /*2500*/  IABS R12, R4 ;  /* 0x00000004000c7213 */ /* 0x000fe20000000000 */
[----:B------:R-:W-:Y:S01]  /*2510*/  @!P6 IMAD.MOV R13, RZ, RZ, -R13 ;  /* 0x000000ffff0de224 */ /* 0x000fe200078e0a0d */
[C---:B------:R-:W-:Y:S01]  /*2520*/  ISETP.GT.U32.AND P6, PT, R0.reuse, R16, PT ;  /* 0x000000100000720c */ /* 0x040fe20003fc4070 */
[----:B------:R-:W-:Y:S01]  /*2530*/  @!P4 IMAD.IADD R11, R11, 0x1, -R0 ;  /* 0x000000010b0bc824 */ /* 0x000fe200078e0a00 */
[----:B------:R-:W-:Y:S01]  /*2540*/  ISETP.GT.U32.AND P3, PT, R0, R17, PT ;  /* 0x000000110000720c */ /* 0x000fe20003f64070 */
[----:B------:R-:W-:Y:S01]  /*2550*/  IMAD.MOV.U32 R15, RZ, RZ, R10 ;  /* 0x000000ffff0f7224 */ /* 0x000fe200078e000a */
[----:B------:R-:W-:Y:S01]  /*2560*/  ISETP.GE.AND P4, PT, R9, RZ, PT ;  /* 0x000000ff0900720c */ /* 0x000fe20003f86270 */
[----:B------:R-:W-:Y:S01]  /*2570*/  IMAD.MOV.U32 R19, RZ, RZ, R11 ;  /* 0x000000ffff137224 */ /* 0x000fe200078e000b */
[----:B------:R-:W-:Y:S01]  /*2580*/  LOP3.LUT R9, R2, 0xb4, RZ, 0xfc, !PT ;  /* 0x000000b402097812 */ /* 0x000fe200078efcff */
[----:B------:R-:W-:Y:S01]  /*2590*/  @!P1 IMAD.MOV R15, RZ, RZ, -R15 ;  /* 0x000000ffff0f9224 */ /* 0x000fe200078e0a0f */
[----:B------:R1:W-:Y:S01]  /*25a0*/  STL [R1+0xac], R13 ;  /* 0x0000ac0d01007387 */ /* 0x0003e20000100800 */
[--C-:B------:R-:W-:Y:S01]  /*25b0*/  @!P5 IMAD.IADD R18, R18, 0x1, -R0.reuse ;  /* 0x000000011212d824 */ /* 0x100fe200078e0a00 */
[----:B0-----:R-:W-:Y:S01]  /*25c0*/  IABS R14, R9 ;  /* 0x00000009000e7213 */ /* 0x001fe20000000000 */
[----:B------:R-:W-:Y:S01]  /*25d0*/  @!P0 IMAD.MOV R19, RZ, RZ, -R19 ;  /* 0x000000ffff138224 */ /* 0x000fe200078e0a13 */
[----:B------:R-:W-:Y:S01]  /*25e0*/  ISETP.GE.AND P0, PT, R8, RZ, PT ;  /* 0x000000ff0800720c */ /* 0x000fe20003f06270 */
[--C-:B------:R-:W-:Y:S01]  /*25f0*/  @!P6 IMAD.IADD R16, R16, 0x1, -R0.reuse ;  /* 0x000000011010e824 */ /* 0x100fe200078e0a00 */
[C---:B------:R-:W-:Y:S01]  /*2600*/  ISETP.GT.U32.AND P5, PT, R0.reuse, R18, PT ;  /* 0x000000120000720c */ /* 0x040fe20003fa4070 */
[----:B------:R-:W-:Y:S01]  /*2610*/  IMAD.HI.U32 R8, R3, R14, RZ ;  /* 0x0000000e03087227 */ /* 0x000fe200078e00ff */
[----:B------:R-:W-:Y:S01]  /*2620*/  ISETP.GE.AND P1, PT, R9, RZ, PT ;  /* 0x000000ff0900720c */ /* 0x000fe20003f26270 */
[----:B------:R0:W-:Y:S01]  /*2630*/  STL [R1+0xb8], R19 ;  /* 0x0000b81301007387 */ /* 0x0001e20000100800 */
[----:B------:R-:W-:Y:S01]  /*2640*/  ISETP.GT.U32.AND P6, PT, R0, R16, PT ;  /* 0x000000100000720c */ /* 0x000fe20003fc4070 */
[----:B------:R-:W-:Y:S01]  /*2650*/  @!P3 IMAD.IADD R17, R17, 0x1, -R0 ;  /* 0x000000011111b824 */ /* 0x000fe200078e0a00 */
[----:B------:R-:W-:Y:S01]  /*2660*/  ISETP.GE.AND P3, PT, R4, RZ, PT ;  /* 0x000000ff0400720c */ /* 0x000fe20003f66270 */
[C---:B------:R-:W-:Y:S01]  /*2670*/  IMAD.HI.U32 R4, R3.reuse, R12, RZ ;  /* 0x0000000c03047227 */ /* 0x040fe200078e00ff */
[C---:B------:R-:W-:Y:S01]  /*2680*/  LOP3.LUT R9, R2.reuse, 0xac, RZ, 0xfc, !PT ;  /* 0x000000ac02097812 */ /* 0x040fe200078efcff */
[----:B------:R2:W-:Y:S01]  /*2690*/  STL [R1+0xbc], R15 ;  /* 0x0000bc0f01007387 */ /* 0x0005e20000100800 */
[----:B-1----:R-:W-:Y:S01]  /*26a0*/  LOP3.LUT R13, R2, 0xa4, RZ, 0xfc, !PT ;  /* 0x000000a4020d7812 */ /* 0x002fe200078efcff */
[----:B------:R-:W-:Y:S01]  /*26b0*/  IMAD.MOV R8, RZ, RZ, -R8 ;  /* 0x000000ffff087224 */ /* 0x000fe200078e0a08 */
[----:B------:R-:W-:Y:S01]  /*26c0*/  IABS R11, R9 ;  /* 0x00000009000b7213 */ /* 0x000fe20000000000 */
[----:B------:R-:W-:Y:S01]  /*26d0*/  IMAD.MOV R4, RZ, RZ, -R4 ;  /* 0x000000ffff047224 */ /* 0x000fe200078e0a04 */
[----:B0-----:R-:W-:Y:S01]  /*26e0*/  IABS R19, R13 ;  /* 0x0000000d00137213 */ /* 0x001fe20000000000 */
[----:B------:R-:W-:Y:S01]  /*26f0*/  IMAD R14, R0, R8, R14 ;  /* 0x00000008000e7224 */ /* 0x000fe200078e020e */
[----:B------:R-:W-:Y:S01]  /*2700*/  LOP3.LUT R8, R2, 0xa8, RZ, 0xfc, !PT ;  /* 0x000000a802087812 */ /* 0x000fe200078efcff */
[----:B------:R-:W-:Y:S01]  /*2710*/  IMAD R12, R0, R4, R12 ;  /* 0x00000004000c7224 */ /* 0x000fe200078e020c */
[----:B------:R-:W-:Y:S01]  /*2720*/  LOP3.LUT R4, R2, 0xa0, RZ, 0xfc, !PT ;  /* 0x000000a002047812 */ /* 0x000fe200078efcff */
[----:B------:R-:W-:Y:S01]  /*2730*/  @!P5 IMAD.IADD R18, R18, 0x1, -R0 ;  /* 0x000000011212d824 */ /* 0x000fe200078e0a00 */
[----:B------:R-:W-:Y:S01]  /*2740*/  ISETP.GT.U32.AND P5, PT, R0, R14, PT ;  /* 0x0000000e0000720c */ /* 0x000fe20003fa4070 */
[----:B------:R-:W-:Y:S01]  /*2750*/  IMAD.HI.U32 R10, R3, R11, RZ ;  /* 0x0000000b030a7227 */ /* 0x000fe200078e00ff */
[----:B------:R-:W-:-:S02]  /*2760*/  IABS R20, R8 ;  /* 0x0000000800147213 */ /* 0x000fc40000000000 */
[----:B--2---:R-:W-:Y:S01]  /*2770*/  IABS R15, R4 ;  /* 0x00000004000f7213 */ /* 0x004fe20000000000 */
[----:B------:R-:W-:Y:S01]  /*2780*/  @!P6 IMAD.IADD R16, R16, 0x1, -R0 ;  /* 0x000000011010e824 */ /* 0x000fe200078e0a00 */
[C---:B------:R-:W-:Y:S01]  /*2790*/  ISETP.GT.U32.AND P6, PT, R0.reuse, R12, PT ;  /* 0x0000000c0000720c */ /* 0x040fe20003fc4070 */
[----:B------:R-:W-:Y:S02]  /*27a0*/  IMAD.MOV R10, RZ, RZ, -R10 ;  /* 0x000000ffff0a7224 */ /* 0x000fe400078e0a0a */
[----:B------:R-:W-:Y:S02]  /*27b0*/  IMAD.MOV.U32 R23, RZ, RZ, R17 ;  /* 0x000000ffff177224 */ /* 0x000fe400078e0011 */
[----:B------:R-:W-:Y:S01]  /*27c0*/  IMAD R11, R0, R10, R11 ;  /* 0x0000000a000b7224 */ /* 0x000fe200078e020b */
[----:B------:R-:W-:Y:S01]  /*27d0*/  LOP3.LUT R10, R2, 0x9c, RZ, 0xfc, !PT ;  /* 0x0000009c020a7812 */ /* 0x000fe200078efcff */
[----:B------:R-:W-:Y:S02]  /*27e0*/  @!P5 IMAD.IADD R14, R14, 0x1, -R0 ;  /* 0x000000010e0ed824 */ /* 0x000fe400078e0a00 */
[----:B------:R-:W-:Y:S01]  /*27f0*/  @!P2 IMAD.MOV R23, RZ, RZ, -R23 ;  /* 0x000000ffff17a224 */ /* 0x000fe200078e0a17 */
[C---:B------:R-:W-:Y:S01]  /*2800*/  ISETP.GT.U32.AND P5, PT, R0.reuse, R11, PT ;  /* 0x0000000b0000720c */ /* 0x040fe20003fa4070 */
[----:B------:R-:W-:Y:S01]  /*2810*/  IMAD.HI.U32 R22, R3, R20, RZ ;  /* 0x0000001403167227 */ /* 0x000fe200078e00ff */
[----:B------:R-:W-:-:S02]  /*2820*/  ISETP.GT.U32.AND P2, PT, R0, R14, PT ;  /* 0x0000000e0000720c */ /* 0x000fc40003f44070 */
[----:B------:R-:W-:Y:S01]  /*2830*/  STL [R1+0xb4], R23 ;  /* 0x0000b41701007387 */ /* 0x000fe20000100800 */
[----:B------:R-:W-:Y:S01]  /*2840*/  @!P6 IMAD.IADD R12, R12, 0x1, -R0 ;  /* 0x000000010c0ce824 */ /* 0x000fe200078e0a00 */
[----:B------:R-:W-:Y:S01]  /*2850*/  ISETP.GE.AND P6, PT, R9, RZ, PT ;  /* 0x000000ff0900720c */ /* 0x000fe20003fc6270 */
[----:B------:R-:W-:Y:S01]  /*2860*/  @!P4 IMAD.MOV R18, RZ, RZ, -R18 ;  /* 0x000000ffff12c224 */ /* 0x000fe200078e0a12 */
[----:B------:R-:W-:Y:S01]  /*2870*/  IABS R9, R10 ;  /* 0x0000000a00097213 */ /* 0x000fe20000000000 */
[C---:B------:R-:W-:Y:S01]  /*2880*/  IMAD.HI.U32 R17, R3.reuse, R15, RZ ;  /* 0x0000000f03117227 */ /* 0x040fe200078e00ff */
[----:B------:R-:W-:Y:S02]  /*2890*/  ISETP.GT.U32.AND P4, PT, R0, R12, PT ;  /* 0x0000000c0000720c */ /* 0x000fe40003f84070 */
[----:B------:R0:W-:Y:S01]  /*28a0*/  STL [R1+0x44], R18 ;  /* 0x0000441201007387 */ /* 0x0001e20000100800 */
[----:B------:R-:W-:-:S04]  /*28b0*/  IMAD.HI.U32 R21, R3, R19, RZ ;  /* 0x0000001303157227 */ /* 0x000fc800078e00ff */
[----:B------:R-:W-:Y:S02]  /*28c0*/  IMAD.MOV R22, RZ, RZ, -R22 ;  /* 0x000000ffff167224 */ /* 0x000fe400078e0a16 */
[----:B------:R-:W-:Y:S02]  /*28d0*/  IMAD.MOV R17, RZ, RZ, -R17 ;  /* 0x000000ffff117224 */ /* 0x000fe400078e0a11 */
[----:B------:R-:W-:Y:S02]  /*28e0*/  IMAD.MOV R21, RZ, RZ, -R21 ;  /* 0x000000ffff157224 */ /* 0x000fe400078e0a15 */
[C---:B------:R-:W-:Y:S02]  /*28f0*/  IMAD R20, R0.reuse, R22, R20 ;  /* 0x0000001600147224 */ /* 0x040fe400078e0214 */
[----:B------:R-:W-:Y:S02]  /*2900*/  @!P5 IMAD.IADD R11, R11, 0x1, -R0 ;  /* 0x000000010b0bd824 */ /* 0x000fe400078e0a00 */
[----:B------:R-:W-:-:S02]  /*2910*/  IMAD R15, R0, R17, R15 ;  /* 0x00000011000f7224 */ /* 0x000fc400078e020f */
[C---:B------:R-:W-:Y:S01]  /*2920*/  IMAD R19, R0.reuse, R21, R19 ;  /* 0x0000001500137224 */ /* 0x040fe200078e0213 */
[----:B------:R-:W-:Y:S01]  /*2930*/  ISETP.GT.U32.AND P5, PT, R0, R11, PT ;  /* 0x0000000b0000720c */ /* 0x000fe20003fa4070 */
[----:B------:R-:W-:Y:S01]  /*2940*/  @!P2 IMAD.IADD R14, R14, 0x1, -R0 ;  /* 0x000000010e0ea824 */ /* 0x000fe200078e0a00 */
[C---:B------:R-:W-:Y:S01]  /*2950*/  ISETP.GT.U32.AND P2, PT, R0.reuse, R20, PT ;  /* 0x000000140000720c */ /* 0x040fe20003f44070 */
[----:B------:R-:W-:Y:S01]  /*2960*/  @!P0 IMAD.MOV R16, RZ, RZ, -R16 ;  /* 0x000000ffff108224 */ /* 0x000fe200078e0a10 */
[----:B------:R-:W-:Y:S01]  /*2970*/  ISETP.GT.U32.AND P0, PT, R0, R19, PT ;  /* 0x000000130000720c */ /* 0x000fe20003f04070 */
[----:B------:R-:W-:Y:S01]  /*2980*/  @!P4 IMAD.IADD R12, R12, 0x1, -R0 ;  /* 0x000000010c0cc824 */ /* 0x000fe200078e0a00 */
[----:B------:R-:W-:Y:S01]  /*2990*/  ISETP.GT.U32.AND P4, PT, R0, R15, PT ;  /* 0x0000000f0000720c */ /* 0x000fe20003f84070 */
[----:B0-----:R-:W-:Y:S01]  /*29a0*/  IMAD.MOV.U32 R18, RZ, RZ, R14 ;  /* 0x000000ffff127224 */ /* 0x001fe200078e000e */
[----:B------:R0:W-:Y:S01]  /*29b0*/  STL [R1+0x90], R16 ;  /* 0x0000901001007387 */ /* 0x0001e20000100800 */
[----:B------:R-:W-:-:S04]  /*29c0*/  IMAD.HI.U32 R14, R3, R9, RZ ;  /* 0x00000009030e7227 */ /* 0x000fc800078e00ff */
[----:B------:R-:W-:Y:S01]  /*29d0*/  @!P1 IMAD.MOV R18, RZ, RZ, -R18 ;  /* 0x000000ffff129224 */ /* 0x000fe200078e0a12 */
[----:B------:R-:W-:Y:S01]  /*29e0*/  ISETP.GE.AND P1, PT, R8, RZ, PT ;  /* 0x000000ff0800720c */ /* 0x000fe20003f26270 */
[----:B------:R-:W-:Y:S01]  /*29f0*/  @!P2 IMAD.IADD R20, R20, 0x1, -R0 ;  /* 0x000000011414a824 */ /* 0x000fe200078e0a00 */
[----:B------:R-:W-:Y:S01]  /*2a00*/  LOP3.LUT R8, R2, 0x98, RZ, 0xfc, !PT ;  /* 0x0000009802087812 */ /* 0x000fe200078efcff */
[----:B------:R-:W-:Y:S01]  /*2a10*/  IMAD.MOV R14, RZ, RZ, -R14 ;  /* 0x000000ffff0e7224 */ /* 0x000fe200078e0a0e */
[----:B------:R-:W-:Y:S01]  /*2a20*/  STL [R1+0x94], R18 ;  /* 0x0000941201007387 */ /* 0x000fe20000100800 */
[----:B0-----:R-:W-:Y:S01]  /*2a30*/  IMAD.MOV.U32 R16, RZ, RZ, R12 ;  /* 0x000000ffff107224 */ /* 0x001fe200078e000c */
[----:B------:R-:W-:Y:S01]  /*2a40*/  ISETP.GE.AND P2, PT, R4, RZ, PT ;  /* 0x000000ff0400720c */ /* 0x000fe20003f46270 */
[----:B------:R-:W-:Y:S01]  /*2a50*/  @!P5 IMAD.IADD R11, R11, 0x1, -R0 ;  /* 0x000000010b0bd824 */ /* 0x000fe200078e0a00 */
[----:B------:R-:W-:Y:S01]  /*2a60*/  ISETP.GE.AND P5, PT, R13, RZ, PT ;  /* 0x000000ff0d00720c */ /* 0x000fe20003fa6270 */
[----:B------:R-:W-:Y:S01]  /*2a70*/  @!P3 IMAD.MOV R16, RZ, RZ, -R16 ;  /* 0x000000ffff10b224 */ /* 0x000fe200078e0a10 */
[----:B------:R-:W-:Y:S01]  /*2a80*/  IABS R13, R8 ;  /* 0x00000008000d7213 */ /* 0x000fe20000000000 */
[----:B------:R-:W-:-:S02]  /*2a90*/  @!P4 IMAD.IADD R15, R15, 0x1, -R0 ;  /* 0x000000010f0fc824 */ /* 0x000fc400078e0a00 */
[----:B------:R-:W-:Y:S01]  /*2aa0*/  @!P0 IMAD.IADD R19, R19, 0x1, -R0 ;  /* 0x0000000113138824 */ /* 0x000fe200078e0a00 */
[----:B------:R0:W-:Y:S01]  /*2ab0*/  STL [R1+0xa0], R16 ;  /* 0x0000a01001007387 */ /* 0x0001e20000100800 */
[C---:B------:R-:W-:Y:S01]  /*2ac0*/  IMAD R4, R0.reuse, R14, R9 ;  /* 0x0000000e00047224 */ /* 0x040fe200078e0209 */
[----:B------:R-:W-:Y:S01]  /*2ad0*/  ISETP.GT.U32.AND P0, PT, R0, R20, PT ;  /* 0x000000140000720c */ /* 0x000fe20003f04070 */
[----:B------:R-:W-:Y:S01]  /*2ae0*/  IMAD.HI.U32 R14, R3, R13, RZ ;  /* 0x0000000d030e7227 */ /* 0x000fe200078e00ff */
[----:B------:R-:W-:Y:S02]  /*2af0*/  LOP3.LUT R9, R2, 0x94, RZ, 0xfc, !PT ;  /* 0x0000009402097812 */ /* 0x000fe400078efcff */
[C---:B------:R-:W-:Y:S01]  /*2b00*/  ISETP.GT.U32.AND P4, PT, R0.reuse, R15, PT ;  /* 0x0000000f0000720c */ /* 0x040fe20003f84070 */
[----:B------:R-:W-:Y:S01]  /*2b10*/  IMAD.MOV R14, RZ, RZ, -R14 ;  /* 0x000000ffff0e7224 */ /* 0x000fe200078e0a0e */
[----:B------:R-:W-:Y:S01]  /*2b20*/  IABS R12, R9 ;  /* 0x00000009000c7213 */ /* 0x000fe20000000000 */
[----:B0-----:R-:W-:Y:S01]  /*2b30*/  IMAD.MOV.U32 R16, RZ, RZ, R11 ;  /* 0x000000ffff107224 */ /* 0x001fe200078e000b */
[C---:B------:R-:W-:Y:S01]  /*2b40*/  ISETP.GT.U32.AND P3, PT, R0.reuse, R19, PT ;  /* 0x000000130000720c */ /* 0x040fe20003f64070 */
[----:B------:R-:W-:-:S02]  /*2b50*/  IMAD R13, R0, R14, R13 ;  /* 0x0000000e000d7224 */ /* 0x000fc400078e020d */
[----:B------:R-:W-:Y:S01]  /*2b60*/  @!P6 IMAD.MOV R16, RZ, RZ, -R16 ;  /* 0x000000ffff10e224 */ /* 0x000fe200078e0a10 */
[----:B------:R-:W-:Y:S01]  /*2b70*/  ISETP.GT.U32.AND P6, PT, R0, R4, PT ;  /* 0x000000040000720c */ /* 0x000fe20003fc4070 */
[----:B------:R-:W-:Y:S02]  /*2b80*/  IMAD.MOV.U32 R11, RZ, RZ, R12 ;  /* 0x000000ffff0b7224 */ /* 0x000fe400078e000c */
[--C-:B------:R-:W-:Y:S01]  /*2b90*/  @!P0 IMAD.IADD R20, R20, 0x1, -R0.reuse ;  /* 0x0000000114148824 */ /* 0x100fe200078e0a00 */
[----:B------:R-:W-:Y:S01]  /*2ba0*/  ISETP.GE.AND P0, PT, R10, RZ, PT ;  /* 0x000000ff0a00720c */ /* 0x000fe20003f06270 */
[----:B------:R-:W-:Y:S01]  /*2bb0*/  IMAD.HI.U32 R12, R3, R11, RZ ;  /* 0x0000000b030c7227 */ /* 0x000fe200078e00ff */
[----:B------:R-:W-:Y:S01]  /*2bc0*/  LOP3.LUT R10, R2, 0x90, RZ, 0xfc, !PT ;  /* 0x00000090020a7812 */ /* 0x000fe200078efcff */
[----:B------:R0:W-:Y:S02]  /*2bd0*/  STL [R1+0xb0], R16 ;  /* 0x0000b01001007387 */ /* 0x0001e40000100800 */
[--C-:B------:R-:W-:Y:S01]  /*2be0*/  @!P4 IMAD.IADD R15, R15, 0x1, -R0.reuse ;  /* 0x000000010f0fc824 */ /* 0x100fe200078e0a00 */
[----:B------:R-:W-:Y:S01]  /*2bf0*/  ISETP.GT.U32.AND P4, PT, R0, R13, PT ;  /* 0x0000000d0000720c */ /* 0x000fe20003f84070 */
[----:B------:R-:W-:Y:S01]  /*2c00*/  @!P3 IMAD.IADD R19, R19, 0x1, -R0 ;  /* 0x000000011313b824 */ /* 0x000fe200078e0a00 */
[----:B------:R-:W-:Y:S01]  /*2c10*/  IABS R18, R10 ;  /* 0x0000000a00127213 */ /* 0x000fe20000000000 */
[----:B------:R-:W-:Y:S01]  /*2c20*/  IMAD.MOV R12, RZ, RZ, -R12 ;  /* 0x000000ffff0c7224 */ /* 0x000fe200078e0a0c */
[----:B------:R-:W-:Y:S01]  /*2c30*/  ISETP.GE.AND P3, PT, R8, RZ, PT ;  /* 0x000000ff0800720c */ /* 0x000fe20003f66270 */
[----:B------:R-:W-:Y:S01]  /*2c40*/  @!P6 IMAD.IADD R4, R4, 0x1, -R0 ;  /* 0x000000010404e824 */ /* 0x000fe200078e0a00 */
[----:B------:R-:W-:Y:S01]  /*2c50*/  ISETP.GE.AND P6, PT, R9, RZ, PT ;  /* 0x000000ff0900720c */ /* 0x000fe20003fc6270 */
[----:B------:R-:W-:Y:S01]  /*2c60*/  IMAD.MOV.U32 R23, RZ, RZ, R20 ;  /* 0x000000ffff177224 */ /* 0x000fe200078e0014 */
[----:B------:R-:W-:Y:S01]  /*2c70*/  LOP3.LUT R9, R2, 0x88, RZ, 0xfc, !PT ;  /* 0x0000008802097812 */ /* 0x000fe200078efcff */
[----:B------:R-:W-:Y:S01]  /*2c80*/  IMAD R11, R0, R12, R11 ;  /* 0x0000000c000b7224 */ /* 0x000fe200078e020b */
[----:B------:R-:W-:Y:S01]  /*2c90*/  LOP3.LUT R12, R2, 0x8c, RZ, 0xfc, !PT ;  /* 0x0000008c020c7812 */ /* 0x000fe200078efcff */
[----:B------:R-:W-:Y:S01]  /*2ca0*/  IMAD.MOV.U32 R22, RZ, RZ, R19 ;  /* 0x000000ffff167224 */ /* 0x000fe200078e0013 */
[----:B0-----:R-:W-:Y:S01]  /*2cb0*/  IABS R16, R9 ;  /* 0x0000000900107213 */ /* 0x001fe20000000000 */
[----:B------:R-:W-:Y:S01]  /*2cc0*/  @!P1 IMAD.MOV R23, RZ, RZ, -R23 ;  /* 0x000000ffff179224 */ /* 0x000fe200078e0a17 */
[----:B------:R-:W-:Y:S01]  /*2cd0*/  ISETP.GT.U32.AND P1, PT, R0, R4, PT ;  /* 0x000000040000720c */ /* 0x000fe20003f24070 */
[----:B------:R-:W-:Y:S01]  /*2ce0*/  IMAD.HI.U32 R21, R3, R18, RZ ;  /* 0x0000001203157227 */ /* 0x000fe200078e00ff */
[----:B------:R-:W-:-:S02]  /*2cf0*/  IABS R17, R12 ;  /* 0x0000000c00117213 */ /* 0x000fc40000000000 */
[----:B------:R-:W-:Y:S01]  /*2d00*/  LOP3.LUT R8, R2, 0x84, RZ, 0xfc, !PT ;  /* 0x0000008402087812 */ /* 0x000fe200078efcff */
[----:B------:R-:W-:Y:S01]  /*2d10*/  @!P5 IMAD.MOV R22, RZ, RZ, -R22 ;  /* 0x000000ffff16d224 */ /* 0x000fe200078e0a16 */
[----:B------:R-:W-:Y:S01]  /*2d20*/  ISETP.GT.U32.AND P5, PT, R0, R11, PT ;  /* 0x0000000b0000720c */ /* 0x000fe20003fa4070 */
[----:B------:R-:W-:Y:S01]  /*2d30*/  IMAD.MOV R21, RZ, RZ, -R21 ;  /* 0x000000ffff157224 */ /* 0x000fe200078e0a15 */
[----:B------:R-:W-:Y:S01]  /*2d40*/  STL [R1+0xa8], R23 ;  /* 0x0000a81701007387 */ /* 0x000fe20000100800 */
[----:B------:R-:W-:Y:S01]  /*2d50*/  @!P4 IMAD.IADD R13, R13, 0x1, -R0 ;  /* 0x000000010d0dc824 */ /* 0x000fe200078e0a00 */
[----:B------:R-:W-:Y:S01]  /*2d60*/  IABS R14, R8 ;  /* 0x00000008000e7213 */ /* 0x000fe20000000000 */
[----:B------:R-:W-:Y:S01]  /*2d70*/  @!P2 IMAD.MOV R15, RZ, RZ, -R15 ;  /* 0x000000ffff0fa224 */ /* 0x000fe200078e0a0f */
[----:B------:R-:W-:Y:S01]  /*2d80*/  ISETP.GE.AND P2, PT, R10, RZ, PT ;  /* 0x000000ff0a00720c */ /* 0x000fe20003f46270 */
[C---:B------:R-:W-:Y:S01]  /*2d90*/  IMAD R10, R0.reuse, R21, R18 ;  /* 0x00000015000a7224 */ /* 0x040fe200078e0212 */
[----:B------:R-:W-:Y:S01]  /*2da0*/  ISETP.GT.U32.AND P4, PT, R0, R13, PT ;  /* 0x0000000d0000720c */ /* 0x000fe20003f84070 */
[----:B------:R-:W-:Y:S01]  /*2db0*/  @!P1 IMAD.IADD R4, R4, 0x1, -R0 ;  /* 0x0000000104049824 */ /* 0x000fe200078e0a00 */
[----:B------:R0:W-:Y:S01]  /*2dc0*/  STL [R1+0x9c], R22 ;  /* 0x00009c1601007387 */ /* 0x0001e20000100800 */
[----:B------:R-:W-:Y:S01]  /*2dd0*/  IMAD.MOV.U32 R19, RZ, RZ, R16 ;  /* 0x000000ffff137224 */ /* 0x000fe200078e0010 */
[----:B------:R-:W-:Y:S01]  /*2de0*/  ISETP.GT.U32.AND P1, PT, R0, R10, PT ;  /* 0x0000000a0000720c */ /* 0x000fe20003f24070 */
[----:B------:R-:W-:Y:S01]  /*2df0*/  @!P5 IMAD.IADD R11, R11, 0x1, -R0 ;  /* 0x000000010b0bd824 */ /* 0x000fe200078e0a00 */
[----:B------:R1:W-:Y:S01]  /*2e00*/  STL [R1+0x98], R15 ;  /* 0x0000980f01007387 */ /* 0x0003e20000100800 */
[----:B------:R-:W-:-:S03]  /*2e10*/  IMAD.HI.U32 R16, R3, R17, RZ ;  /* 0x0000001103107227 */ /* 0x000fc600078e00ff */
[----:B------:R-:W-:Y:S01]  /*2e20*/  ISETP.GT.U32.AND P5, PT, R0, R11, PT ;  /* 0x0000000b0000720c */ /* 0x000fe20003fa4070 */
[----:B------:R-:W-:Y:S01]  /*2e30*/  IMAD.MOV R16, RZ, RZ, -R16 ;  /* 0x000000ffff107224 */ /* 0x000fe200078e0a10 */
[----:B0-----:R-:W-:Y:S01]  /*2e40*/  IABS R22, R29 ;  /* 0x0000001d00167213 */ /* 0x001fe20000000000 */
[----:B------:R-:W-:Y:S01]  /*2e50*/  @!P4 IMAD.IADD R13, R13, 0x1, -R0 ;  /* 0x000000010d0dc824 */ /* 0x000fe200078e0a00 */
[----:B------:R-:W-:Y:S01]  /*2e60*/  ISETP.GE.AND P4, PT, R12, RZ, PT ;  /* 0x000000ff0c00720c */ /* 0x000fe20003f86270 */
[----:B------:R-:W-:-:S04]  /*2e70*/  IMAD.HI.U32 R18, R3, R14, RZ ;  /* 0x0000000e03127227 */ /* 0x000fc800078e00ff */
[----:B-1----:R-:W-:-:S04]  /*2e80*/  IMAD.HI.U32 R15, R3, R19, RZ ;  /* 0x00000013030f7227 */ /* 0x002fc800078e00ff */
[----:B------:R-:W-:Y:S01]  /*2e90*/  IMAD.MOV R12, RZ, RZ, -R15 ;  /* 0x000000ffff0c7224 */ /* 0x000fe200078e0a0f */
[----:B------:R-:W-:Y:S01]  /*2ea0*/  LOP3.LUT R15, R2, 0x80, RZ, 0xfc, !PT ;  /* 0x00000080020f7812 */ /* 0x000fe200078efcff */
[----:B------:R-:W-:Y:S02]  /*2eb0*/  @!P1 IMAD.IADD R10, R10, 0x1, -R0 ;  /* 0x000000010a0a9824 */ /* 0x000fe400078e0a00 */
[C---:B------:R-:W-:Y:S02]  /*2ec0*/  IMAD R16, R0.reuse, R16, R17 ;  /* 0x0000001000107224 */ /* 0x040fe400078e0211 */
[----:B------:R-:W-:Y:S01]  /*2ed0*/  IMAD.MOV R17, RZ, RZ, -R18 ;  /* 0x000000ffff117224 */ /* 0x000fe200078e0a12 */
[C---:B------:R-:W-:Y:S01]  /*2ee0*/  ISETP.GT.U32.AND P1, PT, R0.reuse, R10, PT ;  /* 0x0000000a0000720c */ /* 0x040fe20003f24070 */
[----:B------:R-:W-:Y:S01]  /*2ef0*/  IMAD R12, R0, R12, R19 ;  /* 0x0000000c000c7224 */ /* 0x000fe200078e0213 */
[----:B------:R-:W-:Y:S01]  /*2f00*/  IABS R18, R15 ;  /* 0x0000000f00127213 */ /* 0x000fe20000000000 */
[----:B------:R-:W-:-:S02]  /*2f10*/  IMAD.MOV.U32 R20, RZ, RZ, R4 ;  /* 0x000000ffff147224 */ /* 0x000fc400078e0004 */
[C---:B------:R-:W-:Y:S02]  /*2f20*/  IMAD R4, R0.reuse, R17, R14 ;  /* 0x0000001100047224 */ /* 0x040fe400078e020e */
[----:B------:R-:W-:Y:S01]  /*2f30*/  @!P5 IMAD.IADD R11, R11, 0x1, -R0 ;  /* 0x000000010b0bd824 */ /* 0x000fe200078e0a00 */
[C---:B------:R-:W-:Y:S01]  /*2f40*/  ISETP.GT.U32.AND P5, PT, R0.reuse, R12, PT ;  /* 0x0000000c0000720c */ /* 0x040fe20003fa4070 */
[----:B------:R-:W-:Y:S02]  /*2f50*/  IMAD.MOV.U32 R14, RZ, RZ, R13 ;  /* 0x000000ffff0e7224 */ /* 0x000fe400078e000d */
[----:B------:R-:W-:Y:S02]  /*2f60*/  IMAD.MOV.U32 R17, RZ, RZ, R18 ;  /* 0x000000ffff117224 */ /* 0x000fe400078e0012 */
[----:B------:R-:W-:Y:S01]  /*2f70*/  @!P0 IMAD.MOV R20, RZ, RZ, -R20 ;  /* 0x000000ffff148224 */ /* 0x000fe200078e0a14 */
[----:B------:R-:W-:Y:S01]  /*2f80*/  ISETP.GT.U32.AND P0, PT, R0, R16, PT ;  /* 0x000000100000720c */ /* 0x000fe20003f04070 */
[----:B------:R-:W-:Y:S01]  /*2f90*/  IMAD.MOV.U32 R18, RZ, RZ, R11 ;  /* 0x000000ffff127224 */ /* 0x000fe200078e000b */
[----:B------:R-:W-:Y:S01]  /*2fa0*/  LOP3.LUT R11, R2, 0x78, RZ, 0xfc, !PT ;  /* 0x00000078020b7812 */ /* 0x000fe200078efcff */
[----:B------:R-:W-:Y:S01]  /*2fb0*/  @!P3 IMAD.MOV R14, RZ, RZ, -R14 ;  /* 0x000000ffff0eb224 */ /* 0x000fe200078e0a0e */
[----:B------:R-:W-:Y:S01]  /*2fc0*/  STL [R1+0x3c], R20 ;  /* 0x00003c1401007387 */ /* 0x000fe20000100800 */
[----:B------:R-:W-:Y:S01]  /*2fd0*/  @!P6 IMAD.MOV R18, RZ, RZ, -R18 ;  /* 0x000000ffff12e224 */ /* 0x000fe200078e0a12 */
[----:B------:R-:W-:Y:S01]  /*2fe0*/  ISETP.GE.AND P3, PT, R9, RZ, PT ;  /* 0x000000ff0900720c */ /* 0x000fe20003f66270 */
[----:B------:R-:W-:Y:S01]  /*2ff0*/  @!P1 IMAD.IADD R10, R10, 0x1, -R0 ;  /* 0x000000010a0a9824 */ /* 0x000fe200078e0a00 */
[----:B------:R0:W-:Y:S01]  /*3000*/  STL [R1+0x38], R14 ;  /* 0x0000380e01007387 */ /* 0x0001e20000100800 */
[----:B------:R-:W-:Y:S01]  /*3010*/  IMAD.HI.U32 R13, R3, R17, RZ ;  /* 0x00000011030d7227 */ /* 0x000fe200078e00ff */
[----:B------:R-:W-:-:S02]  /*3020*/  ISETP.GE.AND P1, PT, R8, RZ, PT ;  /* 0x000000ff0800720c */ /* 0x000fc40003f26270 */
[----:B------:R1:W-:Y:S01]  /*3030*/  STL [R1+0x88], R18 ;  /* 0x0000881201007387 */ /* 0x0003e20000100800 */
[--C-:B------:R-:W-:Y:S01]  /*3040*/  @!P5 IMAD.IADD R12, R12, 0x1, -R0.reuse ;  /* 0x000000010c0cd824 */ /* 0x100fe200078e0a00 */
[----:B------:R-:W-:Y:S01]  /*3050*/  ISETP.GT.U32.AND P6, PT, R0, R4, PT ;  /* 0x000000040000720c */ /* 0x000fe20003fc4070 */
[----:B------:R-:W-:Y:S02]  /*3060*/  IMAD.MOV R13, RZ, RZ, -R13 ;  /* 0x000000ffff0d7224 */ /* 0x000fe400078e0a0d */
[----:B------:R-:W-:Y:S01]  /*3070*/  @!P0 IMAD.IADD R16, R16, 0x1, -R0 ;  /* 0x0000000110108824 */ /* 0x000fe200078e0a00 */
[----:B0-----:R-:W-:Y:S01]  /*3080*/  LOP3.LUT R14, R2, 0x7c, RZ, 0xfc, !PT ;  /* 0x0000007c020e7812 */ /* 0x001fe200078efcff */
[----:B------:R-:W-:Y:S01]  /*3090*/  IMAD R8, R0, R13, R17 ;  /* 0x0000000d00087224 */ /* 0x000fe200078e0211 */
[----:B------:R-:W-:Y:S01]  /*30a0*/  LOP3.LUT R13, R2, 0x70, RZ, 0xfc, !PT ;  /* 0x00000070020d7812 */ /* 0x000fe200078efcff */
[----:B-1----:R-:W-:Y:S01]  /*30b0*/  IMAD.MOV.U32 R18, RZ, RZ, R10 ;  /* 0x000000ffff127224 */ /* 0x002fe200078e000a */
[----:B------:R-:W-:-:S02]  /*30c0*/  IABS R9, R14 ;  /* 0x0000000e00097213 */ /* 0x000fc40000000000 */
[C---:B------:R-:W-:Y:S01]  /*30d0*/  ISETP.GT.U32.AND P5, PT, R0.reuse, R16, PT ;  /* 0x000000100000720c */ /* 0x040fe20003fa4070 */
[----:B------:R-:W-:Y:S01]  /*30e0*/  @!P2 IMAD.MOV R18, RZ, RZ, -R18 ;  /* 0x000000ffff12a224 */ /* 0x000fe200078e0a12 */
[----:B------:R-:W-:Y:S01]  /*30f0*/  ISETP.GT.U32.AND P2, PT, R0, R12, PT ;  /* 0x0000000c0000720c */ /* 0x000fe20003f44070 */
[----:B------:R-:W-:Y:S01]  /*3100*/  IMAD.HI.U32 R17, R3, R9, RZ ;  /* 0x0000000903117227 */ /* 0x000fe200078e00ff */
[----:B------:R-:W-:Y:S02]  /*3110*/  ISETP.GE.AND P0, PT, R15, RZ, PT ;  /* 0x000000ff0f00720c */ /* 0x000fe40003f06270 */
[----:B------:R-:W-:Y:S01]  /*3120*/  LOP3.LUT R10, R2, 0x74, RZ, 0xfc, !PT ;  /* 0x00000074020a7812 */ /* 0x000fe200078efcff */
[----:B------:R-:W-:Y:S01]  /*3130*/  IMAD.MOV R17, RZ, RZ, -R17 ;  /* 0x000000ffff117224 */ /* 0x000fe200078e0a11 */
[----:B------:R-:W-:Y:S01]  /*3140*/  IABS R15, R11 ;  /* 0x0000000b000f7213 */ /* 0x000fe20000000000 */
[--C-:B------:R-:W-:Y:S01]  /*3150*/  @!P6 IMAD.IADD R4, R4, 0x1, -R0.reuse ;  /* 0x000000010404e824 */ /* 0x100fe200078e0a00 */
[----:B------:R0:W-:Y:S01]  /*3160*/  STL [R1+0x8c], R18 ;  /* 0x00008c1201007387 */ /* 0x0001e20000100800 */
[----:B------:R-:W-:Y:S01]  /*3170*/  IMAD R9, R0, R17, R9 ;  /* 0x0000001100097224 */ /* 0x000fe200078e0209 */
[----:B------:R-:W-:Y:S01]  /*3180*/  IABS R19, R10 ;  /* 0x0000000a00137213 */ /* 0x000fe20000000000 */
[--C-:B------:R-:W-:Y:S01]  /*3190*/  @!P5 IMAD.IADD R16, R16, 0x1, -R0.reuse ;  /* 0x000000011010d824 */ /* 0x100fe200078e0a00 */
[----:B------:R-:W-:Y:S01]  /*31a0*/  ISETP.GT.U32.AND P5, PT, R0, R8, PT ;  /* 0x000000080000720c */ /* 0x000fe20003fa4070 */
[----:B------:R-:W-:Y:S01]  /*31b0*/  @!P2 IMAD.IADD R12, R12, 0x1, -R0 ;  /* 0x000000010c0ca824 */ /* 0x000fe200078e0a00 */
[C---:B------:R-:W-:Y:S01]  /*31c0*/  ISETP.GT.U32.AND P2, PT, R0.reuse, R9, PT ;  /* 0x000000090000720c */ /* 0x040fe20003f44070 */
[----:B------:R-:W-:Y:S01]  /*31d0*/  IMAD.HI.U32 R17, R3, R15, RZ ;  /* 0x0000000f03117227 */ /* 0x000fe200078e00ff */
[----:B------:R-:W-:-:S02]  /*31e0*/  ISETP.GT.U32.AND P6, PT, R0, R4, PT ;  /* 0x000000040000720c */ /* 0x000fc40003fc4070 */
[----:B0-----:R-:W-:Y:S01]  /*31f0*/  IABS R18, R13 ;  /* 0x0000000d00127213 */ /* 0x001fe20000000000 */
[----:B------:R-:W-:Y:S01]  /*3200*/  IMAD.MOV.U32 R20, RZ, RZ, R12 ;  /* 0x000000ffff147224 */ /* 0x000fe200078e000c */
[----:B------:R-:W-:Y:S01]  /*3210*/  LOP3.LUT R12, R2, 0x6c, RZ, 0xfc, !PT ;  /* 0x0000006c020c7812 */ /* 0x000fe200078efcff */
[----:B------:R-:W-:Y:S02]  /*3220*/  IMAD.MOV R17, RZ, RZ, -R17 ;  /* 0x000000ffff117224 */ /* 0x000fe400078e0a11 */
[----:B------:R-:W-:Y:S02]  /*3230*/  @!P3 IMAD.MOV R20, RZ, RZ, -R20 ;  /* 0x000000ffff14b224 */ /* 0x000fe400078e0a14 */
[--C-:B------:R-:W-:Y:S01]  /*3240*/  @!P5 IMAD.IADD R8, R8, 0x1, -R0.reuse ;  /* 0x000000010808d824 */ /* 0x100fe200078e0a00 */
[----:B------:R-:W-:Y:S01]  /*3250*/  ISETP.GE.AND P5, PT, R11, RZ, PT ;  /* 0x000000ff0b00720c */ /* 0x000fe20003fa6270 */
[--C-:B------:R-:W-:Y:S02]  /*3260*/  @!P2 IMAD.IADD R9, R9, 0x1, -R0.reuse ;  /* 0x000000010909a824 */ /* 0x100fe400078e0a00 */
[----:B------:R-:W-:Y:S01]  /*3270*/  @!P6 IMAD.IADD R4, R4, 0x1, -R0 ;  /* 0x000000010404e824 */ /* 0x000fe200078e0a00 */
[----:B------:R-:W-:Y:S01]  /*3280*/  ISETP.GE.AND P6, PT, R14, RZ, PT ;  /* 0x000000ff0e00720c */ /* 0x000fe20003fc6270 */
[----:B------:R-:W-:Y:S01]  /*3290*/  IMAD.HI.U32 R11, R3, R18, RZ ;  /* 0x00000012030b7227 */ /* 0x000fe200078e00ff */
[----:B------:R-:W-:-:S02]  /*32a0*/  ISETP.GT.U32.AND P3, PT, R0, R9, PT ;  /* 0x000000090000720c */ /* 0x000fc40003f64070 */
[----:B------:R-:W-:Y:S01]  /*32b0*/  ISETP.GT.U32.AND P2, PT, R0, R8, PT ;  /* 0x000000080000720c */ /* 0x000fe20003f44070 */
[----:B------:R-:W-:-:S04]  /*32c0*/  IMAD.HI.U32 R14, R3, R19, RZ ;  /* 0x00000013030e7227 */ /* 0x000fc800078e00ff */
[----:B------:R-:W-:Y:S02]  /*32d0*/  IMAD.MOV R11, RZ, RZ, -R11 ;  /* 0x000000ffff0b7224 */ /* 0x000fe400078e0a0b */
[----:B------:R-:W-:Y:S02]  /*32e0*/  IMAD.MOV R14, RZ, RZ, -R14 ;  /* 0x000000ffff0e7224 */ /* 0x000fe400078e0a0e */
[C---:B------:R-:W-:Y:S02]  /*32f0*/  IMAD R15, R0.reuse, R17, R15 ;  /* 0x00000011000f7224 */ /* 0x040fe400078e020f */
[----:B------:R-:W-:Y:S02]  /*3300*/  IMAD.MOV.U32 R21, RZ, RZ, R16 ;  /* 0x000000ffff157224 */ /* 0x000fe400078e0010 */
[C---:B------:R-:W-:Y:S01]  /*3310*/  IMAD R18, R0.reuse, R11, R18 ;  /* 0x0000000b00127224 */ /* 0x040fe200078e0212 */
[----:B------:R-:W-:Y:S01]  /*3320*/  IABS R11, R12 ;  /* 0x0000000c000b7213 */ /* 0x000fe20000000000 */
[----:B------:R-:W-:-:S02]  /*3330*/  IMAD R19, R0, R14, R19 ;  /* 0x0000000e00137224 */ /* 0x000fc400078e0213 */
[----:B------:R-:W-:Y:S01]  /*3340*/  @!P4 IMAD.MOV R21, RZ, RZ, -R21 ;  /* 0x000000ffff15c224 */ /* 0x000fe200078e0a15 */
[----:B------:R-:W-:Y:S01]  /*3350*/  ISETP.GT.U32.AND P4, PT, R0, R15, PT ;  /* 0x0000000f0000720c */ /* 0x000fe20003f84070 */
[----:B------:R-:W-:Y:S01]  /*3360*/  IMAD.MOV.U32 R14, RZ, RZ, R4 ;  /* 0x000000ffff0e7224 */ /* 0x000fe200078e0004 */
[----:B------:R-:W-:Y:S01]  /*3370*/  LOP3.LUT R4, R2, 0x68, RZ, 0xfc, !PT ;  /* 0x0000006802047812 */ /* 0x000fe200078efcff */
[----:B------:R-:W-:Y:S01]  /*3380*/  @!P3 IMAD.IADD R9, R9, 0x1, -R0 ;  /* 0x000000010909b824 */ /* 0x000fe200078e0a00 */
[C---:B------:R-:W-:Y:S01]  /*3390*/  ISETP.GT.U32.AND P3, PT, R0.reuse, R18, PT ;  /* 0x000000120000720c */ /* 0x040fe20003f64070 */
[----:B------:R-:W-:Y:S01]  /*33a0*/  @!P1 IMAD.MOV R14, RZ, RZ, -R14 ;  /* 0x000000ffff0e9224 */ /* 0x000fe200078e0a0e */
[----:B------:R-:W-:Y:S01]  /*33b0*/  ISETP.GT.U32.AND P1, PT, R0, R19, PT ;  /* 0x000000130000720c */ /* 0x000fe20003f24070 */
[----:B------:R-:W-:Y:S01]  /*33c0*/  @!P2 IMAD.IADD R8, R8, 0x1, -R0 ;  /* 0x000000010808a824 */ /* 0x000fe200078e0a00 */
[----:B------:R-:W-:Y:S01]  /*33d0*/  STL [R1+0x74], R21 ;  /* 0x0000741501007387 */ /* 0x000fe20000100800 */
[----:B------:R-:W-:-:S02]  /*33e0*/  ISETP.GE.AND P2, PT, R10, RZ, PT ;  /* 0x000000ff0a00720c */ /* 0x000fc40003f46270 */
[----:B------:R-:W-:Y:S01]  /*33f0*/  IABS R10, R4 ;  /* 0x00000004000a7213 */ /* 0x000fe20000000000 */
[----:B------:R-:W-:Y:S01]  /*3400*/  STL [R1+0x78], R20 ;  /* 0x0000781401007387 */ /* 0x000fe20000100800 */
[--C-:B------:R-:W-:Y:S01]  /*3410*/  @!P4 IMAD.IADD R15, R15, 0x1, -R0.reuse ;  /* 0x000000010f0fc824 */ /* 0x100fe200078e0a00 */
[----:B------:R-:W-:Y:S01]  /*3420*/  ISETP.GE.AND P4, PT, R13, RZ, PT ;  /* 0x000000ff0d00720c */ /* 0x000fe20003f86270 */
[----:B------:R-:W-:Y:S01]  /*3430*/  IMAD.HI.U32 R13, R3, R11, RZ ;  /* 0x0000000b030d7227 */ /* 0x000fe200078e00ff */
[----:B------:R0:W-:Y:S03]  /*3440*/  STL [R1+0x7c], R14 ;  /* 0x00007c0e01007387 */ /* 0x0001e60000100800 */
[--C-:B------:R-:W-:Y:S02]  /*3450*/  @!P3 IMAD.IADD R18, R18, 0x1, -R0.reuse ;  /* 0x000000011212b824 */ /* 0x100fe400078e0a00 */
[----:B------:R-:W-:Y:S01]  /*3460*/  @!P1 IMAD.IADD R19, R19, 0x1, -R0 ;  /* 0x0000000113139824 */ /* 0x000fe200078e0a00 */
[C---:B------:R-:W-:Y:S01]  /*3470*/  ISETP.GT.U32.AND P1, PT, R0.reuse, R15, PT ;  /* 0x0000000f0000720c */ /* 0x040fe20003f24070 */
[----:B------:R-:W-:Y:S01]  /*3480*/  IMAD.MOV R13, RZ, RZ, -R13 ;  /* 0x000000ffff0d7224 */ /* 0x000fe200078e0a0d */
[----:B------:R-:W-:Y:S01]  /*3490*/  ISETP.GT.U32.AND P3, PT, R0, R18, PT ;  /* 0x000000120000720c */ /* 0x000fe20003f64070 */
[----:B0-----:R-:W-:Y:S01]  /*34a0*/  IMAD.MOV.U32 R14, RZ, RZ, R8 ;  /* 0x000000ffff0e7224 */ /* 0x001fe200078e0008 */
[----:B------:R-:W-:Y:S01]  /*34b0*/  LOP3.LUT R8, R2, 0x64, RZ, 0xfc, !PT ;  /* 0x0000006402087812 */ /* 0x000fe200078efcff */
[----:B------:R-:W-:-:S02]  /*34c0*/  IMAD R11, R0, R13, R11 ;  /* 0x0000000d000b7224 */ /* 0x000fc400078e020b */
[----:B------:R-:W-:Y:S01]  /*34d0*/  @!P0 IMAD.MOV R14, RZ, RZ, -R14 ;  /* 0x000000ffff0e8224 */ /* 0x000fe200078e0a0e */
[----:B------:R-:W-:-:S04]  /*34e0*/  ISETP.GT.U32.AND P0, PT, R0, R19, PT ;  /* 0x000000130000720c */ /* 0x000fc80003f04070 */
[----:B------:R0:W-:Y:S01]  /*34f0*/  STL [R1+0x84], R14 ;  /* 0x0000840e01007387 */ /* 0x0001e20000100800 */
[--C-:B------:R-:W-:Y:S01]  /*3500*/  @!P1 IMAD.IADD R15, R15, 0x1, -R0.reuse ;  /* 0x000000010f0f9824 */ /* 0x100fe200078e0a00 */
[----:B------:R-:W-:Y:S01]  /*3510*/  ISETP.GT.U32.AND P1, PT, R0, R11, PT ;  /* 0x0000000b0000720c */ /* 0x000fe20003f24070 */
[----:B------:R-:W-:Y:S02]  /*3520*/  @!P3 IMAD.IADD R18, R18, 0x1, -R0 ;  /* 0x000000011212b824 */ /* 0x000fe400078e0a00 */
[----:B------:R-:W-:Y:S02]  /*3530*/  IMAD.MOV.U32 R20, RZ, RZ, R15 ;  /* 0x000000ffff147224 */ /* 0x000fe400078e000f */
[----:B------:R-:W-:Y:S02]  /*3540*/  @!P4 IMAD.MOV R18, RZ, RZ, -R18 ;  /* 0x000000ffff12c224 */ /* 0x000fe400078e0a12 */
[----:B------:R-:W-:Y:S01]  /*3550*/  @!P0 IMAD.IADD R19, R19, 0x1, -R0 ;  /* 0x0000000113138824 */ /* 0x000fe200078e0a00 */
[----:B------:R-:W-:Y:S01]  /*3560*/  ISETP.GE.AND P0, PT, R4, RZ, PT ;  /* 0x000000ff0400720c */ /* 0x000fe20003f06270 */
[----:B0-----:R-:W-:Y:S01]  /*3570*/  IMAD.MOV.U32 R14, RZ, RZ, R9 ;  /* 0x000000ffff0e7224 */ /* 0x001fe200078e0009 */
[----:B------:R-:W-:Y:S01]  /*3580*/  LOP3.LUT R4, R2, 0x5c, RZ, 0xfc, !PT ;  /* 0x0000005c02047812 */ /* 0x000fe200078efcff */
[----:B------:R-:W-:-:S03]  /*3590*/  IMAD.HI.U32 R9, R3, R10, RZ ;  /* 0x0000000a03097227 */ /* 0x000fc600078e00ff */
[----:B------:R-:W-:Y:S01]  /*35a0*/  IABS R16, R4 ;  /* 0x0000000400107213 */ /* 0x000fe20000000000 */
[----:B------:R-:W-:Y:S02]  /*35b0*/  IMAD.MOV R9, RZ, RZ, -R9 ;  /* 0x000000ffff097224 */ /* 0x000fe400078e0a09 */
[----:B------:R-:W-:Y:S01]  /*35c0*/  @!P6 IMAD.MOV R14, RZ, RZ, -R14 ;  /* 0x000000ffff0ee224 */ /* 0x000fe200078e0a0e */
[----:B------:R-:W-:Y:S01]  /*35d0*/  ISETP.GE.AND P6, PT, R12, RZ, PT ;  /* 0x000000ff0c00720c */ /* 0x000fe20003fc6270 */
[C---:B------:R-:W-:Y:S01]  /*35e0*/  IMAD R10, R0.reuse, R9, R10 ;  /* 0x00000009000a7224 */ /* 0x040fe200078e020a */
[----:B------:R-:W-:Y:S01]  /*35f0*/  IABS R12, R8 ;  /* 0x00000008000c7213 */ /* 0x000fe20000000000 */
[----:B------:R-:W-:Y:S01]  /*3600*/  @!P1 IMAD.IADD R11, R11, 0x1, -R0 ;  /* 0x000000010b0b9824 */ /* 0x000fe200078e0a00 */
[----:B------:R0:W-:Y:S01]  /*3610*/  STL [R1+0x80], R14 ;  /* 0x0000800e01007387 */ /* 0x0001e20000100800 */
[----:B------:R-:W-:Y:S01]  /*3620*/  @!P5 IMAD.MOV R20, RZ, RZ, -R20 ;  /* 0x000000ffff14d224 */ /* 0x000fe200078e0a14 */
[C---:B------:R-:W-:Y:S01]  /*3630*/  ISETP.GT.U32.AND P3, PT, R0.reuse, R10, PT ;  /* 0x0000000a0000720c */ /* 0x040fe20003f64070 */
[----:B------:R-:W-:Y:S01]  /*3640*/  IMAD.HI.U32 R17, R3, R12, RZ ;  /* 0x0000000c03117227 */ /* 0x000fe200078e00ff */
[----:B------:R-:W-:-:S02]  /*3650*/  ISETP.GT.U32.AND P5, PT, R0, R11, PT ;  /* 0x0000000b0000720c */ /* 0x000fc40003fa4070 */
[----:B------:R-:W-:Y:S01]  /*3660*/  LOP3.LUT R9, R2, 0x58, RZ, 0xfc, !PT ;  /* 0x0000005802097812 */ /* 0x000fe200078efcff */
[----:B------:R-:W-:Y:S01]  /*3670*/  IMAD.MOV R17, RZ, RZ, -R17 ;  /* 0x000000ffff117224 */ /* 0x000fe200078e0a11 */
[----:B------:R-:W-:Y:S01]  /*3680*/  ISETP.GE.AND P1, PT, R8, RZ, PT ;  /* 0x000000ff0800720c */ /* 0x000fe20003f26270 */
[----:B------:R-:W-:Y:S01]  /*3690*/  IMAD.HI.U32 R15, R3, R16, RZ ;  /* 0x00000010030f7227 */ /* 0x000fe200078e00ff */
[----:B0-----:R-:W-:Y:S01]  /*36a0*/  LOP3.LUT R14, R2, 0x60, RZ, 0xfc, !PT ;  /* 0x00000060020e7812 */ /* 0x001fe200078efcff */
[----:B------:R0:W-:Y:S01]  /*36b0*/  STL [R1+0x70], R20 ;  /* 0x0000701401007387 */ /* 0x0001e20000100800 */
[----:B------:R-:W-:Y:S01]  /*36c0*/  IABS R8, R9 ;  /* 0x0000000900087213 */ /* 0x000fe20000000000 */
[----:B------:R-:W-:Y:S01]  /*36d0*/  IMAD R12, R0, R17, R12 ;  /* 0x00000011000c7224 */ /* 0x000fe200078e020c */
[----:B------:R-:W-:Y:S01]  /*36e0*/  IABS R13, R14 ;  /* 0x0000000e000d7213 */ /* 0x000fe20000000000 */
[----:B------:R-:W-:Y:S01]  /*36f0*/  @!P3 IMAD.IADD R10, R10, 0x1, -R0 ;  /* 0x000000010a0ab824 */ /* 0x000fe200078e0a00 */
[----:B------:R-:W-:Y:S01]  /*3700*/  ISETP.GE.AND P4, PT, R14, RZ, PT ;  /* 0x000000ff0e00720c */ /* 0x000fe20003f86270 */
[----:B------:R-:W-:-:S02]  /*3710*/  IMAD.MOV R15, RZ, RZ, -R15 ;  /* 0x000000ffff0f7224 */ /* 0x000fc400078e0a0f */
[----:B------:R-:W-:Y:S01]  /*3720*/  IMAD.HI.U32 R17, R3, R13, RZ ;  /* 0x0000000d03117227 */ /* 0x000fe200078e00ff */
[----:B------:R-:W-:-:S03]  /*3730*/  ISETP.GT.U32.AND P3, PT, R0, R10, PT ;  /* 0x0000000a0000720c */ /* 0x000fc60003f64070 */
[----:B------:R-:W-:Y:S02]  /*3740*/  IMAD.MOV R17, RZ, RZ, -R17 ;  /* 0x000000ffff117224 */ /* 0x000fe400078e0a11 */
[----:B------:R-:W-:Y:S01]  /*3750*/  @!P2 IMAD.MOV R19, RZ, RZ, -R19 ;  /* 0x000000ffff13a224 */ /* 0x000fe200078e0a13 */
[C---:B------:R-:W-:Y:S01]  /*3760*/  ISETP.GT.U32.AND P2, PT, R0.reuse, R12, PT ;  /* 0x0000000c0000720c */ /* 0x040fe20003f44070 */
[C---:B------:R-:W-:Y:S02]  /*3770*/  IMAD R13, R0.reuse, R17, R13 ;  /* 0x00000011000d7224 */ /* 0x040fe400078e020d */
[----:B------:R-:W-:Y:S01]  /*3780*/  IMAD R16, R0, R15, R16 ;  /* 0x0000000f00107224 */ /* 0x000fe200078e0210 */
[----:B------:R-:W-:Y:S01]  /*3790*/  LOP3.LUT R15, R2, 0x54, RZ, 0xfc, !PT ;  /* 0x00000054020f7812 */ /* 0x000fe200078efcff */
[--C-:B------:R-:W-:Y:S01]  /*37a0*/  @!P5 IMAD.IADD R11, R11, 0x1, -R0.reuse ;  /* 0x000000010b0bd824 */ /* 0x100fe200078e0a00 */
[----:B------:R-:W-:Y:S01]  /*37b0*/  ISETP.GT.U32.AND P5, PT, R0, R13, PT ;  /* 0x0000000d0000720c */ /* 0x000fe20003fa4070 */
[--C-:B------:R-:W-:Y:S01]  /*37c0*/  @!P3 IMAD.IADD R10, R10, 0x1, -R0.reuse ;  /* 0x000000010a0ab824 */ /* 0x100fe200078e0a00 */
[----:B------:R-:W-:Y:S01]  /*37d0*/  ISETP.GT.U32.AND P3, PT, R0, R16, PT ;  /* 0x000000100000720c */ /* 0x000fe20003f64070 */
[----:B------:R-:W-:Y:S01]  /*37e0*/  IMAD.HI.U32 R14, R3, R8, RZ ;  /* 0x00000008030e7227 */ /* 0x000fe200078e00ff */
[----:B------:R-:W-:Y:S01]  /*37f0*/  IABS R17, R15 ;  /* 0x0000000f00117213 */ /* 0x000fe20000000000 */
[----:B------:R1:W-:Y:S02]  /*3800*/  STL [R1+0x5c], R19 ;  /* 0x00005c1301007387 */ /* 0x0003e40000100800 */
[----:B------:R-:W-:Y:S01]  /*3810*/  @!P2 IMAD.IADD R12, R12, 0x1, -R0 ;  /* 0x000000010c0ca824 */ /* 0x000fe200078e0a00 */
[----:B------:R-:W-:Y:S01]  /*3820*/  ISETP.GE.AND P2, PT, R4, RZ, PT ;  /* 0x000000ff0400720c */ /* 0x000fe20003f46270 */
[----:B0-----:R-:W-:Y:S01]  /*3830*/  IMAD.MOV.U32 R20, RZ, RZ, R11 ;  /* 0x000000ffff147224 */ /* 0x001fe200078e000b */
[----:B------:R0:W-:Y:S01]  /*3840*/  STL [R1+0x68], R18 ;  /* 0x0000681201007387 */ /* 0x0001e20000100800 */
[----:B------:R-:W-:Y:S01]  /*3850*/  IMAD.MOV R14, RZ, RZ, -R14 ;  /* 0x000000ffff0e7224 */ /* 0x000fe200078e0a0e */
[----:B------:R-:W-:Y:S01]  /*3860*/  LOP3.LUT R4, R2, 0x50, RZ, 0xfc, !PT ;  /* 0x0000005002047812 */ /* 0x000fe200078efcff */
[--C-:B------:R-:W-:Y:S01]  /*3870*/  @!P5 IMAD.IADD R13, R13, 0x1, -R0.reuse ;  /* 0x000000010d0dd824 */ /* 0x100fe200078e0a00 */
[----:B------:R-:W-:Y:S01]  /*3880*/  ISETP.GT.U32.AND P5, PT, R0, R12, PT ;  /* 0x0000000c0000720c */ /* 0x000fe20003fa4070 */
[----:B------:R-:W-:Y:S01]  /*3890*/  @!P3 IMAD.IADD R16, R16, 0x1, -R0 ;  /* 0x000000011010b824 */ /* 0x000fe200078e0a00 */
[----:B-1----:R-:W-:Y:S01]  /*38a0*/  IABS R19, R4 ;  /* 0x0000000400137213 */ /* 0x002fe20000000000 */
[----:B------:R-:W-:Y:S01]  /*38b0*/  @!P6 IMAD.MOV R20, RZ, RZ, -R20 ;  /* 0x000000ffff14e224 */ /* 0x000fe200078e0a14 */
[C---:B------:R-:W-:Y:S01]  /*38c0*/  ISETP.GT.U32.AND P6, PT, R0.reuse, R13, PT ;  /* 0x0000000d0000720c */ /* 0x040fe20003fc4070 */
[C---:B------:R-:W-:Y:S01]  /*38d0*/  IMAD R8, R0.reuse, R14, R8 ;  /* 0x0000000e00087224 */ /* 0x040fe200078e0208 */
[----:B------:R-:W-:Y:S01]  /*38e0*/  ISETP.GT.U32.AND P3, PT, R0, R16, PT ;  /* 0x000000100000720c */ /* 0x000fe20003f64070 */
[----:B0-----:R-:W-:Y:S01]  /*38f0*/  IMAD.HI.U32 R18, R3, R17, RZ ;  /* 0x0000001103127227 */ /* 0x001fe200078e00ff */
[----:B------:R-:W-:Y:S01]  /*3900*/  LOP3.LUT R14, R2, 0x4c, RZ, 0xfc, !PT ;  /* 0x0000004c020e7812 */ /* 0x000fe200078efcff */
[----:B------:R0:W-:Y:S02]  /*3910*/  STL [R1+0x64], R20 ;  /* 0x0000641401007387 */ /* 0x0001e40000100800 */
[----:B------:R-:W-:Y:S01]  /*3920*/  IMAD.MOV R18, RZ, RZ, -R18 ;  /* 0x000000ffff127224 */ /* 0x000fe200078e0a12 */
[----:B------:R-:W-:Y:S01]  /*3930*/  IABS R11, R14 ;  /* 0x0000000e000b7213 */ /* 0x000fe20000000000 */
[----:B------:R-:W-:Y:S01]  /*3940*/  @!P5 IMAD.IADD R12, R12, 0x1, -R0 ;  /* 0x000000010c0cd824 */ /* 0x000fe200078e0a00 */
[----:B------:R-:W-:Y:S01]  /*3950*/  ISETP.GE.AND P5, PT, R9, RZ, PT ;  /* 0x000000ff0900720c */ /* 0x000fe20003fa6270 */
[----:B------:R-:W-:-:S02]  /*3960*/  IMAD R9, R0, R18, R17 ;  /* 0x0000001200097224 */ /* 0x000fc400078e0211 */
[----:B------:R-:W-:-:S04]  /*3970*/  IMAD.HI.U32 R18, R3, R11, RZ ;  /* 0x0000000b03127227 */ /* 0x000fc800078e00ff */
[----:B0-----:R-:W-:Y:S02]  /*3980*/  IMAD.MOV.U32 R20, RZ, RZ, R10 ;  /* 0x000000ffff147224 */ /* 0x001fe400078e000a */
[----:B------:R-:W-:Y:S02]  /*3990*/  IMAD.MOV.U32 R10, RZ, RZ, R19 ;  /* 0x000000ffff0a7224 */ /* 0x000fe400078e0013 */
[----:B------:R-:W-:Y:S01]  /*39a0*/  @!P3 IMAD.IADD R16, R16, 0x1, -R0 ;  /* 0x000000011010b824 */ /* 0x000fe200078e0a00 */
[----:B------:R-:W-:Y:S01]  /*39b0*/  ISETP.GT.U32.AND P3, PT, R0, R9, PT ;  /* 0x000000090000720c */ /* 0x000fe20003f64070 */
[----:B------:R-:W-:-:S04]  /*39c0*/  IMAD.HI.U32 R17, R3, R10, RZ ;  /* 0x0000000a03117227 */ /* 0x000fc800078e00ff */
[----:B------:R-:W-:Y:S01]  /*39d0*/  @!P6 IMAD.IADD R13, R13, 0x1, -R0 ;  /* 0x000000010d0de824 */ /* 0x000fe200078e0a00 */
[----:B------:R-:W-:Y:S01]  /*39e0*/  ISETP.GE.AND P6, PT, R15, RZ, PT ;  /* 0x000000ff0f00720c */ /* 0x000fe20003fc6270 */
[----:B------:R-:W-:Y:S02]  /*39f0*/  IMAD.MOV R17, RZ, RZ, -R17 ;  /* 0x000000ffff117224 */ /* 0x000fe400078e0a11 */
[----:B------:R-:W-:Y:S01]  /*3a00*/  IMAD.MOV R15, RZ, RZ, -R18 ;  /* 0x000000ffff0f7224 */ /* 0x000fe200078e0a12 */
[----:B------:R-:W-:Y:S01]  /*3a10*/  LOP3.LUT R18, R2, 0x48, RZ, 0xfc, !PT ;  /* 0x0000004802127812 */ /* 0x000fe200078efcff */
[----:B------:R-:W-:Y:S01]  /*3a20*/  @!P0 IMAD.MOV R20, RZ, RZ, -R20 ;  /* 0x000000ffff148224 */ /* 0x000fe200078e0a14 */
[C---:B------:R-:W-:Y:S01]  /*3a30*/  ISETP.GT.U32.AND P0, PT, R0.reuse, R8, PT ;  /* 0x000000080000720c */ /* 0x040fe20003f04070 */
[C---:B------:R-:W-:Y:S01]  /*3a40*/  IMAD R10, R0.reuse, R17, R10 ;  /* 0x00000011000a7224 */ /* 0x040fe200078e020a */
[----:B------:R-:W-:Y:S01]  /*3a50*/  IABS R17, R18 ;  /* 0x0000001200117213 */ /* 0x000fe20000000000 */
[----:B------:R-:W-:Y:S01]  /*3a60*/  @!P3 IMAD.IADD R9, R9, 0x1, -R0 ;  /* 0x000000010909b824 */ /* 0x000fe200078e0a00 */
[----:B------:R0:W-:Y:S01]  /*3a70*/  STL [R1+0x60], R20 ;  /* 0x0000601401007387 */ /* 0x0001e20000100800 */
[----:B------:R-:W-:Y:S01]  /*3a80*/  IMAD.MOV.U32 R19, RZ, RZ, R13 ;  /* 0x000000ffff137224 */ /* 0x000fe200078e000d */
[C---:B------:R-:W-:Y:S01]  /*3a90*/  ISETP.GT.U32.AND P3, PT, R0.reuse, R10, PT ;  /* 0x0000000a0000720c */ /* 0x040fe20003f64070 */
[----:B------:R-:W-:Y:S01]  /*3aa0*/  IMAD R11, R0, R15, R11 ;  /* 0x0000000f000b7224 */ /* 0x000fe200078e020b */
[----:B------:R-:W-:Y:S01]  /*3ab0*/  LOP3.LUT R15, R2, 0x40, RZ, 0xfc, !PT ;  /* 0x00000040020f7812 */ /* 0x000fe200078efcff */
[----:B------:R-:W-:Y:S01]  /*3ac0*/  @!P4 IMAD.MOV R19, RZ, RZ, -R19 ;  /* 0x000000ffff13c224 */ /* 0x000fe200078e0a13 */
[----:B------:R-:W-:-:S03]  /*3ad0*/  ISETP.GT.U32.AND P4, PT, R0, R9, PT ;  /* 0x000000090000720c */ /* 0x000fc60003f84070 */
[----:B------:R-:W-:Y:S01]  /*3ae0*/  @!P0 IMAD.IADD R8, R8, 0x1, -R0 ;  /* 0x0000000108088824 */ /* 0x000fe200078e0a00 */
[----:B------:R-:W-:Y:S01]  /*3af0*/  ISETP.GE.AND P0, PT, R4, RZ, PT ;  /* 0x000000ff0400720c */ /* 0x000fe20003f06270 */
[----:B0-----:R-:W-:Y:S01]  /*3b00*/  IMAD.MOV.U32 R20, RZ, RZ, R12 ;  /* 0x000000ffff147224 */ /* 0x001fe200078e000c */
[----:B------:R-:W-:Y:S01]  /*3b10*/  LOP3.LUT R4, R2, 0x44, RZ, 0xfc, !PT ;  /* 0x0000004402047812 */ /* 0x000fe200078efcff */
[----:B------:R-:W-:Y:S02]  /*3b20*/  IMAD.MOV.U32 R12, RZ, RZ, R17 ;  /* 0x000000ffff0c7224 */ /* 0x000fe400078e0011 */
[----:B------:R-:W-:Y:S01]  /*3b30*/  @!P1 IMAD.MOV R20, RZ, RZ, -R20 ;  /* 0x000000ffff149224 */ /* 0x000fe200078e0a14 */
[----:B------:R-:W-:Y:S01]  /*3b40*/  ISETP.GT.U32.AND P1, PT, R0, R8, PT ;  /* 0x000000080000720c */ /* 0x000fe20003f24070 */
[----:B------:R-:W-:Y:S01]  /*3b50*/  IMAD.HI.U32 R17, R3, R12, RZ ;  /* 0x0000000c03117227 */ /* 0x000fe200078e00ff */
[----:B------:R-:W-:Y:S02]  /*3b60*/  IABS R13, R4 ;  /* 0x00000004000d7213 */ /* 0x000fe40000000000 */
[----:B------:R-:W-:Y:S01]  /*3b70*/  STL [R1+0x20], R20 ;  /* 0x0000201401007387 */ /* 0x000fe20000100800 */
[----:B------:R-:W-:-:S02]  /*3b80*/  IMAD.MOV R17, RZ, RZ, -R17 ;  /* 0x000000ffff117224 */ /* 0x000fc400078e0a11 */
[----:B------:R-:W-:Y:S01]  /*3b90*/  @!P4 IMAD.IADD R9, R9, 0x1, -R0 ;  /* 0x000000010909c824 */ /* 0x000fe200078e0a00 */
[----:B------:R0:W-:Y:S01]  /*3ba0*/  STL [R1+0x54], R19 ;  /* 0x0000541301007387 */ /* 0x0001e20000100800 */
[----:B------:R-:W-:Y:S02]  /*3bb0*/  IMAD R12, R0, R17, R12 ;  /* 0x00000011000c7224 */ /* 0x000fe400078e020c */
[--C-:B------:R-:W-:Y:S02]  /*3bc0*/  @!P3 IMAD.IADD R10, R10, 0x1, -R0.reuse ;  /* 0x000000010a0ab824 */ /* 0x100fe400078e0a00 */
[----:B------:R-:W-:Y:S01]  /*3bd0*/  @!P1 IMAD.IADD R8, R8, 0x1, -R0 ;  /* 0x0000000108089824 */ /* 0x000fe200078e0a00 */
[C---:B------:R-:W-:Y:S01]  /*3be0*/  ISETP.GT.U32.AND P4, PT, R0.reuse, R12, PT ;  /* 0x0000000c0000720c */ /* 0x040fe20003f84070 */
[----:B------:R-:W-:Y:S01]  /*3bf0*/  @!P6 IMAD.MOV R9, RZ, RZ, -R9 ;  /* 0x000000ffff09e224 */ /* 0x000fe200078e0a09 */
[----:B------:R-:W-:Y:S01]  /*3c00*/  ISETP.GT.U32.AND P3, PT, R0, R10, PT ;  /* 0x0000000a0000720c */ /* 0x000fe20003f64070 */
[----:B------:R-:W-:Y:S01]  /*3c10*/  @!P5 IMAD.MOV R8, RZ, RZ, -R8 ;  /* 0x000000ffff08d224 */ /* 0x000fe200078e0a08 */
[----:B------:R-:W-:Y:S01]  /*3c20*/  ISETP.GE.AND P1, PT, R14, RZ, PT ;  /* 0x000000ff0e00720c */ /* 0x000fe20003f26270 */
[----:B0-----:R-:W-:Y:S01]  /*3c30*/  IMAD.MOV.U32 R19, RZ, RZ, R16 ;  /* 0x000000ffff137224 */ /* 0x001fe200078e0010 */
[----:B------:R-:W-:-:S02]  /*3c40*/  IABS R16, R15 ;  /* 0x0000000f00107213 */ /* 0x000fc40000000000 */
[----:B------:R-:W-:Y:S01]  /*3c50*/  ISETP.GE.AND P6, PT, R4, RZ, PT ;  /* 0x000000ff0400720c */ /* 0x000fe20003fc6270 */
[----:B------:R-:W-:Y:S01]  /*3c60*/  @!P2 IMAD.MOV R19, RZ, RZ, -R19 ;  /* 0x000000ffff13a224 */ /* 0x000fe200078e0a13 */
[----:B------:R-:W-:Y:S01]  /*3c70*/  ISETP.GT.U32.AND P2, PT, R0, R11, PT ;  /* 0x0000000b0000720c */ /* 0x000fe20003f44070 */
[----:B------:R-:W-:Y:S01]  /*3c80*/  IMAD.MOV.U32 R14, RZ, RZ, R16 ;  /* 0x000000ffff0e7224 */ /* 0x000fe200078e0010 */
[----:B------:R-:W-:Y:S01]  /*3c90*/  LOP3.LUT R16, R2, 0x3c, RZ, 0xfc, !PT ;  /* 0x0000003c02107812 */ /* 0x000fe200078efcff */
[--C-:B------:R-:W-:Y:S01]  /*3ca0*/  @!P4 IMAD.IADD R12, R12, 0x1, -R0.reuse ;  /* 0x000000010c0cc824 */ /* 0x100fe200078e0a00 */
[----:B------:R0:W-:Y:S01]  /*3cb0*/  STL [R1+0x4c], R19 ;  /* 0x00004c1301007387 */ /* 0x0001e20000100800 */
[----:B------:R-:W-:Y:S01]  /*3cc0*/  IMAD.HI.U32 R17, R3, R14, RZ ;  /* 0x0000000e03117227 */ /* 0x000fe200078e00ff */
[----:B------:R-:W-:Y:S02]  /*3cd0*/  LOP3.LUT R4, R2, 0x34, RZ, 0xfc, !PT ;  /* 0x0000003402047812 */ /* 0x000fe400078efcff */
[----:B------:R-:W-:Y:S01]  /*3ce0*/  ISETP.GT.U32.AND P5, PT, R0, R12, PT ;  /* 0x0000000c0000720c */ /* 0x000fe20003fa4070 */
[--C-:B------:R-:W-:Y:S01]  /*3cf0*/  @!P3 IMAD.IADD R10, R10, 0x1, -R0.reuse ;  /* 0x000000010a0ab824 */ /* 0x100fe200078e0a00 */
[----:B------:R-:W-:Y:S03]  /*3d00*/  STL [R1+0x1320], R8 ;  /* 0x0013200801007387 */ /* 0x000fe60000100800 */
[----:B------:R-:W-:Y:S01]  /*3d10*/  @!P2 IMAD.IADD R11, R11, 0x1, -R0 ;  /* 0x000000010b0ba824 */ /* 0x000fe200078e0a00 */
[----:B------:R-:W-:Y:S01]  /*3d20*/  ISETP.GE.AND P2, PT, R18, RZ, PT ;  /* 0x000000ff1200720c */ /* 0x000fe20003f46270 */
[----:B0-----:R-:W-:Y:S01]  /*3d30*/  IMAD.HI.U32 R19, R3, R13, RZ ;  /* 0x0000000d03137227 */ /* 0x001fe200078e00ff */
[----:B------:R-:W-:Y:S01]  /*3d40*/  IABS R18, R16 ;  /* 0x0000001000127213 */ /* 0x000fe20000000000 */
[----:B------:R0:W-:Y:S01]  /*3d50*/  STL [R1+0x1324], R9 ;  /* 0x0013240901007387 */ /* 0x0001e20000100800 */
[----:B------:R-:W-:Y:S01]  /*3d60*/  ISETP.GT.U32.AND P4, PT, R0, R11, PT ;  /* 0x0000000b0000720c */ /* 0x000fe20003f84070 */
[----:B------:R-:W-:-:S02]  /*3d70*/  IMAD.MOV R19, RZ, RZ, -R19 ;  /* 0x000000ffff137224 */ /* 0x000fc400078e0a13 */
[----:B------:R-:W-:Y:S02]  /*3d80*/  @!P0 IMAD.MOV R10, RZ, RZ, -R10 ;  /* 0x000000ffff0a8224 */ /* 0x000fe400078e0a0a */
[C---:B------:R-:W-:Y:S02]  /*3d90*/  IMAD R13, R0.reuse, R19, R13 ;  /* 0x00000013000d7224 */ /* 0x040fe400078e020d */
[----:B------:R-:W-:Y:S01]  /*3da0*/  IMAD.MOV R19, RZ, RZ, -R17 ;  /* 0x000000ffff137224 */ /* 0x000fe200078e0a11 */
[----:B------:R1:W-:Y:S01]  /*3db0*/  STL [R1+0x1328], R10 ;  /* 0x0013280a01007387 */ /* 0x0003e20000100800 */
[----:B------:R-:W-:Y:S01]  /*3dc0*/  IMAD.MOV.U32 R17, RZ, RZ, R18 ;  /* 0x000000ffff117224 */ /* 0x000fe200078e0012 */
[C---:B------:R-:W-:Y:S01]  /*3dd0*/  ISETP.GT.U32.AND P3, PT, R0.reuse, R13, PT ;  /* 0x0000000d0000720c */ /* 0x040fe20003f64070 */
[----:B------:R-:W-:Y:S01]  /*3de0*/  IMAD R14, R0, R19, R14 ;  /* 0x00000013000e7224 */ /* 0x000fe200078e020e */
[C---:B------:R-:W-:Y:S01]  /*3df0*/  LOP3.LUT R19, R2.reuse, 0x30, RZ, 0xfc, !PT ;  /* 0x0000003002137812 */ /* 0x040fe200078efcff */
[----:B------:R-:W-:Y:S01]  /*3e00*/  IMAD.HI.U32 R18, R3, R17, RZ ;  /* 0x0000001103127227 */ /* 0x000fe200078e00ff */
[----:B0-----:R-:W-:-:S02]  /*3e10*/  LOP3.LUT R9, R2, 0x4, RZ, 0xfc, !PT ;  /* 0x0000000402097812 */ /* 0x001fc400078efcff */
[----:B------:R-:W-:Y:S01]  /*3e20*/  ISETP.GT.U32.AND P0, PT, R0, R14, PT ;  /* 0x0000000e0000720c */ /* 0x000fe20003f04070 */
[----:B------:R-:W-:Y:S01]  /*3e30*/  IMAD.MOV R18, RZ, RZ, -R18 ;  /* 0x000000ffff127224 */ /* 0x000fe200078e0a12 */
[----:B-1----:R-:W-:Y:S01]  /*3e40*/  LOP3.LUT R10, R2, 0x8, RZ, 0xfc, !PT ;  /* 0x00000008020a7812 */ /* 0x002fe200078efcff */
[--C-:B------:R-:W-:Y:S01]  /*3e50*/  @!P4 IMAD.IADD R11, R11, 0x1, -R0.reuse ;  /* 0x000000010b0bc824 */ /* 0x100fe200078e0a00 */
[----:B------:R-:W-:Y:S01]  /*3e60*/  ISETP.GE.AND P4, PT, R15, RZ, PT ;  /* 0x000000ff0f00720c */ /* 0x000fe20003f86270 */
[--C-:B------:R-:W-:Y:S01]  /*3e70*/  @!P5 IMAD.IADD R12, R12, 0x1, -R0.reuse ;  /* 0x000000010c0cd824 */ /* 0x100fe200078e0a00 */
[----:B------:R-:W-:Y:S01]  /*3e80*/  ISETP.GE.AND P5, PT, R16, RZ, PT ;  /* 0x000000ff1000720c */ /* 0x000fe20003fa6270 */
[----:B------:R-:W-:Y:S01]  /*3e90*/  IMAD R15, R0, R18, R17 ;  /* 0x00000012000f7224 */ /* 0x000fe200078e0211 */
[----:B------:R-:W-:Y:S01]  /*3ea0*/  IABS R17, R4 ;  /* 0x0000000400117213 */ /* 0x000fe20000000000 */
[----:B------:R-:W-:Y:S01]  /*3eb0*/  @!P3 IMAD.IADD R13, R13, 0x1, -R0 ;  /* 0x000000010d0db824 */ /* 0x000fe200078e0a00 */
[----:B------:R-:W-:Y:S01]  /*3ec0*/  IABS R18, R19 ;  /* 0x0000001300127213 */ /* 0x000fe20000000000 */
[----:B------:R-:W-:Y:S01]  /*3ed0*/  @!P1 IMAD.MOV R11, RZ, RZ, -R11 ;  /* 0x000000ffff0b9224 */ /* 0x000fe200078e0a0b */
[----:B------:R-:W-:Y:S01]  /*3ee0*/  LOP3.LUT R16, R2, 0x38, RZ, 0xfc, !PT ;  /* 0x0000003802107812 */ /* 0x000fe200078efcff */
[----:B------:R-:W-:Y:S01]  /*3ef0*/  @!P2 IMAD.MOV R12, RZ, RZ, -R12 ;  /* 0x000000ffff0ca224 */ /* 0x000fe200078e0a0c */
[----:B------:R-:W-:Y:S01]  /*3f00*/  ISETP.GT.U32.AND P1, PT, R0, R13, PT ;  /* 0x0000000d0000720c */ /* 0x000fe20003f24070 */
[----:B------:R-:W-:Y:S01]  /*3f10*/  @!P0 IMAD.IADD R14, R14, 0x1, -R0 ;  /* 0x000000010e0e8824 */ /* 0x000fe200078e0a00 */
[----:B------:R-:W-:Y:S01]  /*3f20*/  ISETP.GT.U32.AND P2, PT, R0, R15, PT ;  /* 0x0000000f0000720c */ /* 0x000fe20003f44070 */
[----:B------:R-:W-:Y:S01]  /*3f30*/  IMAD.HI.U32 R21, R3, R17, RZ ;  /* 0x0000001103157227 */ /* 0x000fe200078e00ff */
[----:B------:R-:W-:Y:S01]  /*3f40*/  ISETP.GE.AND P3, PT, R16, RZ, PT ;  /* 0x000000ff1000720c */ /* 0x000fe20003f66270 */
[----:B------:R0:W-:Y:S01]  /*3f50*/  STL [R1+0x132c], R11 ;  /* 0x00132c0b01007387 */ /* 0x0001e20000100800 */
[----:B------:R-:W-:-:S02]  /*3f60*/  ISETP.GT.U32.AND P0, PT, R0, R14, PT ;  /* 0x0000000e0000720c */ /* 0x000fc40003f04070 */
[----:B------:R-:W-:Y:S01]  /*3f70*/  IABS R16, R16 ;  /* 0x0000001000107213 */ /* 0x000fe20000000000 */
[----:B------:R1:W-:Y:S04]  /*3f80*/  STL [R1+0x1330], R12 ;  /* 0x0013300c01007387 */ /* 0x0003e80000100800 */
[--C-:B------:R-:W-:Y:S01]  /*3f90*/  @!P1 IMAD.IADD R13, R13, 0x1, -R0.reuse ;  /* 0x000000010d0d9824 */ /* 0x100fe200078e0a00 */
[----:B------:R-:W-:Y:S01]  /*3fa0*/  ISETP.GE.AND P1, PT, R4, RZ, PT ;  /* 0x000000ff0400720c */ /* 0x000fe20003f26270 */
[--C-:B------:R-:W-:Y:S01]  /*3fb0*/  @!P2 IMAD.IADD R15, R15, 0x1, -R0.reuse ;  /* 0x000000010f0fa824 */ /* 0x100fe200078e0a00 */
[----:B0-----:R-:W-:Y:S01]  /*3fc0*/  LOP3.LUT R11, R2, 0xc, RZ, 0xfc, !PT ;  /* 0x0000000c020b7812 */ /* 0x001fe200078efcff */
[----:B------:R-:W-:Y:S02]  /*3fd0*/  @!P6 IMAD.MOV R13, RZ, RZ, -R13 ;  /* 0x000000ffff0de224 */ /* 0x000fe400078e0a0d */
[----:B------:R-:W-:Y:S01]  /*3fe0*/  @!P0 IMAD.IADD R14, R14, 0x1, -R0 ;  /* 0x000000010e0e8824 */ /* 0x000fe200078e0a00 */
[----:B------:R-:W-:Y:S01]  /*3ff0*/  ISETP.GT.U32.AND P6, PT, R0, R15, PT ;  /* 0x0000000f0000720c */ /* 0x000fe20003fc4070 */
[----:B------:R-:W-:Y:S01]  /*4000*/  IMAD.HI.U32 R4, R3, R18, RZ ;  /* 0x0000001203047227 */ /* 0x000fe200078e00ff */
[----:B------:R-:W-:Y:S01]  /*4010*/  ISETP.GE.AND P0, PT, R19, RZ, PT ;  /* 0x000000ff1300720c */ /* 0x000fe20003f06270 */
[----:B------:R0:W-:Y:S01]  /*4020*/  STL [R1+0x1334], R13 ;  /* 0x0013340d01007387 */ /* 0x0001e20000100800 */
[----:B-1----:R-:W-:Y:S01]  /*4030*/  LOP3.LUT R12, R2, 0x10, RZ, 0xfc, !PT ;  /* 0x00000010020c7812 */ /* 0x002fe200078efcff */
[----:B------:R-:W-:Y:S01]  /*4040*/  IMAD.MOV R19, RZ, RZ, -R21 ;  /* 0x000000ffff137224 */ /* 0x000fe200078e0a15 */
[----:B------:R-:W-:Y:S01]  /*4050*/  IABS R21, R27 ;  /* 0x0000001b00157213 */ /* 0x000fe20000000000 */
[----:B------:R-:W-:-:S02]  /*4060*/  IMAD.MOV R4, RZ, RZ, -R4 ;  /* 0x000000ffff047224 */ /* 0x000fc400078e0a04 */
[----:B------:R-:W-:Y:S01]  /*4070*/  IMAD R17, R0, R19, R17 ;  /* 0x0000001300117224 */ /* 0x000fe200078e0211 */
[C---:B------:R-:W-:Y:S01]  /*4080*/  LOP3.LUT R19, R2.reuse, 0x2c, RZ, 0xfc, !PT ;  /* 0x0000002c02137812 */ /* 0x040fe200078efcff */
[----:B------:R-:W-:Y:S01]  /*4090*/  IMAD.HI.U32 R20, R3, R16, RZ ;  /* 0x0000001003147227 */ /* 0x000fe200078e00ff */
[----:B0-----:R-:W-:-:S03]  /*40a0*/  LOP3.LUT R13, R2, 0x14, RZ, 0xfc, !PT ;  /* 0x00000014020d7812 */ /* 0x001fc600078efcff */
[----:B------:R-:W-:Y:S01]  /*40b0*/  @!P6 IMAD.IADD R15, R15, 0x1, -R0 ;  /* 0x000000010f0fe824 */ /* 0x000fe200078e0a00 */
[C---:B------:R-:W-:Y:S01]  /*40c0*/  ISETP.GT.U32.AND P6, PT, R0.reuse, R17, PT ;  /* 0x000000110000720c */ /* 0x040fe20003fc4070 */
[C---:B------:R-:W-:Y:S02]  /*40d0*/  IMAD R18, R0.reuse, R4, R18 ;  /* 0x0000000400127224 */ /* 0x040fe400078e0212 */
[----:B------:R-:W-:Y:S02]  /*40e0*/  IMAD.MOV R20, RZ, RZ, -R20 ;  /* 0x000000ffff147224 */ /* 0x000fe400078e0a14 */
[----:B------:R-:W-:Y:S01]  /*40f0*/  @!P5 IMAD.MOV R15, RZ, RZ, -R15 ;  /* 0x000000ffff0fd224 */ /* 0x000fe200078e0a0f */
[C---:B------:R-:W-:Y:S01]  /*4100*/  ISETP.GT.U32.AND P5, PT, R0.reuse, R18, PT ;  /* 0x000000120000720c */ /* 0x040fe20003fa4070 */
[----:B------:R-:W-:Y:S01]  /*4110*/  IMAD R16, R0, R20, R16 ;  /* 0x0000001400107224 */ /* 0x000fe200078e0210 */
[----:B------:R-:W-:Y:S01]  /*4120*/  IABS R20, R25 ;  /* 0x0000001900147213 */ /* 0x000fe20000000000 */
[----:B------:R-:W-:-:S03]  /*4130*/  IMAD.HI.U32 R23, R3, R21, RZ ;  /* 0x0000001503177227 */ /* 0x000fc600078e00ff */
[C---:B------:R-:W-:Y:S01]  /*4140*/  ISETP.GT.U32.AND P2, PT, R0.reuse, R16, PT ;  /* 0x000000100000720c */ /* 0x040fe20003f44070 */
[----:B------:R-:W-:Y:S02]  /*4150*/  @!P6 IMAD.IADD R17, R17, 0x1, -R0 ;  /* 0x000000011111e824 */ /* 0x000fe400078e0a00 */
[----:B------:R-:W-:Y:S02]  /*4160*/  IMAD.MOV R23, RZ, RZ, -R23 ;  /* 0x000000ffff177224 */ /* 0x000fe400078e0a17 */
[----:B------:R-:W-:Y:S01]  /*4170*/  @!P4 IMAD.MOV R14, RZ, RZ, -R14 ;  /* 0x000000ffff0ec224 */ /* 0x000fe200078e0a0e */
[----:B------:R-:W-:Y:S01]  /*4180*/  ISETP.GT.U32.AND P6, PT, R0, R17, PT ;  /* 0x000000110000720c */ /* 0x000fe20003fc4070 */
[--C-:B------:R-:W-:Y:S01]  /*4190*/  @!P5 IMAD.IADD R18, R18, 0x1, -R0.reuse ;  /* 0x000000011212d824 */ /* 0x100fe200078e0a00 */
[----:B------:R-:W-:Y:S01]  /*41a0*/  ISETP.GE.AND P4, PT, R19, RZ, PT ;  /* 0x000000ff1300720c */ /* 0x000fe20003f86270 */
[C---:B------:R-:W-:Y:S01]  /*41b0*/  IMAD R21, R0.reuse, R23, R21 ;  /* 0x0000001700157224 */ /* 0x040fe200078e0215 */
[----:B------:R-:W-:Y:S01]  /*41c0*/  IABS R19, R19 ;  /* 0x0000001300137213 */ /* 0x000fe20000000000 */
[----:B------:R-:W-:Y:S01]  /*41d0*/  IMAD.HI.U32 R24, R3, R20, RZ ;  /* 0x0000001403187227 */ /* 0x000fe200078e00ff */
[----:B------:R-:W-:Y:S01]  /*41e0*/  ISETP.GT.U32.AND P5, PT, R0, R18, PT ;  /* 0x000000120000720c */ /* 0x000fe20003fa4070 */
[----:B------:R0:W-:Y:S01]  /*41f0*/  STL [R1+0x1338], R14 ;  /* 0x0013380e01007387 */ /* 0x0001e20000100800 */
[----:B------:R-:W-:Y:S01]  /*4200*/  IABS R23, R28 ;  /* 0x0000001c00177213 */ /* 0x000fe20000000000 */
[----:B------:R-:W-:-:S02]  /*4210*/  @!P2 IMAD.IADD R16, R16, 0x1, -R0 ;  /* 0x000000011010a824 */ /* 0x000fc400078e0a00 */
[----:B------:R-:W-:Y:S01]  /*4220*/  IMAD.HI.U32 R4, R3, R22, RZ ;  /* 0x0000001603047227 */ /* 0x000fe200078e00ff */
[----:B------:R-:W-:Y:S02]  /*4230*/  STL [R1+0x133c], R15 ;  /* 0x00133c0f01007387 */ /* 0x000fe40000100800 */
[----:B------:R-:W-:Y:S01]  /*4240*/  ISETP.GT.U32.AND P2, PT, R0, R16, PT ;  /* 0x000000100000720c */ /* 0x000fe20003f44070 */
[----:B------:R-:W-:Y:S02]  /*4250*/  @!P6 IMAD.IADD R17, R17, 0x1, -R0 ;  /* 0x000000011111e824 */ /* 0x000fe400078e0a00 */
[----:B------:R-:W-:Y:S01]  /*4260*/  IMAD.MOV R24, RZ, RZ, -R24 ;  /* 0x000000ffff187224 */ /* 0x000fe200078e0a18 */
[----:B0-----:R-:W-:Y:S01]  /*4270*/  LOP3.LUT R14, R2, 0x18, RZ, 0xfc, !PT ;  /* 0x00000018020e7812 */ /* 0x001fe200078efcff */
[----:B------:R-:W-:Y:S01]  /*4280*/  @!P1 IMAD.MOV R17, RZ, RZ, -R17 ;  /* 0x000000ffff119224 */ /* 0x000fe200078e0a11 */
[----:B------:R-:W-:Y:S01]  /*4290*/  ISETP.GT.U32.AND P1, PT, R0, R21, PT ;  /* 0x000000150000720c */ /* 0x000fe20003f24070 */
[----:B------:R-:W-:-:S04]  /*42a0*/  IMAD.HI.U32 R26, R3, R19, RZ ;  /* 0x00000013031a7227 */ /* 0x000fc800078e00ff */
[----:B------:R-:W-:Y:S02]  /*42b0*/  IMAD.MOV R4, RZ, RZ, -R4 ;  /* 0x000000ffff047224 */ /* 0x000fe400078e0a04 */
[----:B------:R-:W-:Y:S01]  /*42c0*/  IMAD R20, R0, R24, R20 ;  /* 0x0000001800147224 */ /* 0x000fe200078e0214 */
[----:B------:R-:W-:Y:S01]  /*42d0*/  IABS R24, R14 ;  /* 0x0000000e00187213 */ /* 0x000fe20000000000 */
[----:B------:R-:W-:Y:S02]  /*42e0*/  @!P5 IMAD.IADD R18, R18, 0x1, -R0 ;  /* 0x000000011212d824 */ /* 0x000fe400078e0a00 */
[----:B------:R-:W-:Y:S01]  /*42f0*/  IMAD.MOV R26, RZ, RZ, -R26 ;  /* 0x000000ffff1a7224 */ /* 0x000fe200078e0a1a */
[C---:B------:R-:W-:Y:S01]  /*4300*/  ISETP.GT.U32.AND P6, PT, R0.reuse, R20, PT ;  /* 0x000000140000720c */ /* 0x040fe20003fc4070 */
[----:B------:R-:W-:Y:S02]  /*4310*/  @!P1 IMAD.IADD R21, R21, 0x1, -R0 ;  /* 0x0000000115159824 */ /* 0x000fe400078e0a00 */
[----:B------:R-:W-:-:S02]  /*4320*/  IMAD R22, R0, R4, R22 ;  /* 0x0000000400167224 */ /* 0x000fc400078e0216 */
[----:B------:R-:W-:Y:S01]  /*4330*/  @!P0 IMAD.MOV R18, RZ, RZ, -R18 ;  /* 0x000000ffff128224 */ /* 0x000fe200078e0a12 */
[----:B------:R-:W-:Y:S01]  /*4340*/  ISETP.GT.U32.AND P0, PT, R0, R21, PT ;  /* 0x000000150000720c */ /* 0x000fe20003f04070 */
[----:B------:R-:W-:Y:S01]  /*4350*/  @!P2 IMAD.IADD R16, R16, 0x1, -R0 ;  /* 0x000000011010a824 */ /* 0x000fe200078e0a00 */
[C---:B------:R-:W-:Y:S01]  /*4360*/  ISETP.GT.U32.AND P5, PT, R0.reuse, R22, PT ;  /* 0x000000160000720c */ /* 0x040fe20003fa4070 */
[----:B------:R-:W-:Y:S01]  /*4370*/  IMAD R19, R0, R26, R19 ;  /* 0x0000001a00137224 */ /* 0x000fe200078e0213 */
[----:B------:R-:W-:Y:S01]  /*4380*/  ISETP.GE.AND P2, PT, R25, RZ, PT ;  /* 0x000000ff1900720c */ /* 0x000fe20003f46270 */
[----:B------:R-:W-:Y:S01]  /*4390*/  IMAD.HI.U32 R4, R3, R23, RZ ;  /* 0x0000001703047227 */ /* 0x000fe200078e00ff */
[----:B------:R-:W-:-:S03]  /*43a0*/  IABS R25, R13 ;  /* 0x0000000d00197213 */ /* 0x000fc60000000000 */
[----:B------:R-:W-:Y:S01]  /*43b0*/  @!P3 IMAD.MOV R16, RZ, RZ, -R16 ;  /* 0x000000ffff10b224 */ /* 0x000fe200078e0a10 */
[----:B------:R-:W-:Y:S01]  /*43c0*/  ISETP.GT.U32.AND P3, PT, R0, R19, PT ;  /* 0x000000130000720c */ /* 0x000fe20003f64070 */
[----:B------:R-:W-:Y:S02]  /*43d0*/  IMAD.MOV R4, RZ, RZ, -R4 ;  /* 0x000000ffff047224 */ /* 0x000fe400078e0a04 */
[--C-:B------:R-:W-:Y:S01]  /*43e0*/  @!P6 IMAD.IADD R20, R20, 0x1, -R0.reuse ;  /* 0x000000011414e824 */ /* 0x100fe200078e0a00 */
[----:B------:R0:W-:Y:S01]  /*43f0*/  STL [R1+0x1340], R16 ;  /* 0x0013401001007387 */ /* 0x0001e20000100800 */
[C---:B------:R-:W-:Y:S02]  /*4400*/  IMAD R23, R0.reuse, R4, R23 ;  /* 0x0000000400177224 */ /* 0x040fe400078e0217 */
[--C-:B------:R-:W-:Y:S01]  /*4410*/  @!P0 IMAD.IADD R21, R21, 0x1, -R0.reuse ;  /* 0x0000000115158824 */ /* 0x100fe200078e0a00 */
[----:B------:R-:W-:Y:S01]  /*4420*/  ISETP.GT.U32.AND P1, PT, R0, R20, PT ;  /* 0x000000140000720c */ /* 0x000fe20003f24070 */
[--C-:B------:R-:W-:Y:S01]  /*4430*/  @!P5 IMAD.IADD R22, R22, 0x1, -R0.reuse ;  /* 0x000000011616d824 */ /* 0x100fe200078e0a00 */
[C---:B------:R-:W-:Y:S01]  /*4440*/  ISETP.GT.U32.AND P0, PT, R0.reuse, R23, PT ;  /* 0x000000170000720c */ /* 0x040fe20003f04070 */
[----:B------:R-:W-:Y:S01]  /*4450*/  IMAD.HI.U32 R26, R3, R24, RZ ;  /* 0x00000018031a7227 */ /* 0x000fe200078e00ff */
[----:B------:R1:W-:Y:S02]  /*4460*/  STL [R1+0x1344], R17 ;  /* 0x0013441101007387 */ /* 0x0003e40000100800 */
[C---:B------:R-:W-:Y:S01]  /*4470*/  ISETP.GT.U32.AND P5, PT, R0.reuse, R22, PT ;  /* 0x000000160000720c */ /* 0x040fe20003fa4070 */
[----:B------:R-:W-:Y:S01]  /*4480*/  @!P3 IMAD.IADD R19, R19, 0x1, -R0 ;  /* 0x000000011313b824 */ /* 0x000fe200078e0a00 */
[----:B------:R-:W-:Y:S01]  /*4490*/  ISETP.GE.AND P3, PT, R27, RZ, PT ;  /* 0x000000ff1b00720c */ /* 0x000fe20003f66270 */
[----:B------:R-:W-:Y:S01]  /*44a0*/  IMAD.MOV R26, RZ, RZ, -R26 ;  /* 0x000000ffff1a7224 */ /* 0x000fe200078e0a1a */
[----:B------:R-:W-:Y:S01]  /*44b0*/  STL [R1+0x1348], R18 ;  /* 0x0013481201007387 */ /* 0x000fe20000100800 */
[----:B------:R-:W-:Y:S01]  /*44c0*/  IMAD.HI.U32 R27, R3, R25, RZ ;  /* 0x00000019031b7227 */ /* 0x000fe200078e00ff */
[----:B------:R-:W-:-:S03]  /*44d0*/  ISETP.GT.U32.AND P6, PT, R0, R19, PT ;  /* 0x000000130000720c */ /* 0x000fc60003fc4070 */
[----:B------:R-:W-:Y:S01]  /*44e0*/  IMAD R24, R0, R26, R24 ;  /* 0x0000001a00187224 */ /* 0x000fe200078e0218 */
[----:B------:R-:W-:Y:S01]  /*44f0*/  IABS R26, R12 ;  /* 0x0000000c001a7213 */ /* 0x000fe20000000000 */
[--C-:B------:R-:W-:Y:S02]  /*4500*/  @!P0 IMAD.IADD R23, R23, 0x1, -R0.reuse ;  /* 0x0000000117178824 */ /* 0x100fe400078e0a00 */
[--C-:B------:R-:W-:Y:S01]  /*4510*/  @!P1 IMAD.IADD R20, R20, 0x1, -R0.reuse ;  /* 0x0000000114149824 */ /* 0x100fe200078e0a00 */
[----:B------:R-:W-:Y:S01]  /*4520*/  ISETP.GT.U32.AND P0, PT, R0, R24, PT ;  /* 0x000000180000720c */ /* 0x000fe20003f04070 */
[----:B------:R-:W-:Y:S01]  /*4530*/  IMAD.MOV R4, RZ, RZ, -R27 ;  /* 0x000000ffff047224 */ /* 0x000fe200078e0a1b */
[----:B------:R-:W-:Y:S01]  /*4540*/  ISETP.GE.AND P1, PT, R28, RZ, PT ;  /* 0x000000ff1c00720c */ /* 0x000fe20003f26270 */
[--C-:B------:R-:W-:Y:S01]  /*4550*/  @!P5 IMAD.IADD R22, R22, 0x1, -R0.reuse ;  /* 0x000000011616d824 */ /* 0x100fe200078e0a00 */
[----:B------:R-:W-:Y:S01]  /*4560*/  IABS R28, R2 ;  /* 0x00000002001c7213 */ /* 0x000fe20000000000 */
[----:B------:R-:W-:Y:S01]  /*4570*/  IMAD R25, R0, R4, R25 ;  /* 0x0000000400197224 */ /* 0x000fe200078e0219 */
[----:B------:R-:W-:Y:S01]  /*4580*/  ISETP.GE.AND P5, PT, R2, RZ, PT ;  /* 0x000000ff0200720c */ /* 0x000fe20003fa6270 */
[----:B------:R-:W-:Y:S01]  /*4590*/  @!P6 IMAD.IADD R19, R19, 0x1, -R0 ;  /* 0x000000011313e824 */ /* 0x000fe200078e0a00 */
[----:B------:R-:W-:Y:S01]  /*45a0*/  IABS R27, R11 ;  /* 0x0000000b001b7213 */ /* 0x000fe20000000000 */
[----:B0-----:R-:W-:Y:S01]  /*45b0*/  IMAD.MOV.U32 R16, RZ, RZ, R28 ;  /* 0x000000ffff107224 */ /* 0x001fe200078e001c */
[----:B------:R-:W-:Y:S01]  /*45c0*/  IABS R2, R10 ;  /* 0x0000000a00027213 */ /* 0x000fe20000000000 */
[----:B------:R-:W-:Y:S01]  /*45d0*/  IMAD.HI.U32 R28, R3, R26, RZ ;  /* 0x0000001a031c7227 */ /* 0x000fe200078e00ff */
[----:B------:R-:W-:-:S02]  /*45e0*/  IABS R4, R9 ;  /* 0x0000000900047213 */ /* 0x000fc40000000000 */
[----:B------:R-:W-:Y:S01]  /*45f0*/  ISETP.GE.AND P6, PT, R29, RZ, PT ;  /* 0x000000ff1d00720c */ /* 0x000fe20003fc6270 */
[----:B------:R-:W-:-:S04]  /*4600*/  IMAD.HI.U32 R29, R3, R27, RZ ;  /* 0x0000001b031d7227 */ /* 0x000fc800078e00ff */
[----:B-1----:R-:W-:-:S04]  /*4610*/  IMAD.HI.U32 R17, R3, R2, RZ ;  /* 0x0000000203117227 */ /* 0x002fc800078e00ff */
[----:B------:R-:W-:-:S04]  /*4620*/  IMAD.HI.U32 R15, R3, R4, RZ ;  /* 0x00000004030f7227 */ /* 0x000fc800078e00ff */
[----:B------:R-:W-:-:S04]  /*4630*/  IMAD.HI.U32 R8, R3, R16, RZ ;  /* 0x0000001003087227 */ /* 0x000fc800078e00ff */
[----:B------:R-:W-:Y:S02]  /*4640*/  IMAD.MOV R3, RZ, RZ, -R28 ;  /* 0x000000ffff037224 */ /* 0x000fe400078e0a1c */
[----:B------:R-:W-:Y:S01]  /*4650*/  @!P0 IMAD.IADD R24, R24, 0x1, -R0 ;  /* 0x0000000118188824 */ /* 0x000fe200078e0a00 */
[----:B------:R-:W-:Y:S01]  /*4660*/  ISETP.GT.U32.AND P0, PT, R0, R25, PT ;  /* 0x000000190000720c */ /* 0x000fe20003f04070 */
[----:B------:R-:W-:Y:S02]  /*4670*/  IMAD.MOV R28, RZ, RZ, -R29 ;  /* 0x000000ffff1c7224 */ /* 0x000fe400078e0a1d */
[----:B------:R-:W-:Y:S02]  /*4680*/  IMAD.MOV R29, RZ, RZ, -R17 ;  /* 0x000000ffff1d7224 */ /* 0x000fe400078e0a11 */
[----:B------:R-:W-:Y:S02]  /*4690*/  IMAD.MOV R17, RZ, RZ, -R15 ;  /* 0x000000ffff117224 */ /* 0x000fe400078e0a0f */
[----:B------:R-:W-:-:S02]  /*46a0*/  IMAD.MOV R15, RZ, RZ, -R8 ;  /* 0x000000ffff0f7224 */ /* 0x000fc400078e0a08 */
[----:B------:R-:W0:Y:S01]  /*46b0*/  S2R R8, SR_TID.X ;  /* 0x0000000000087919 */ /* 0x000e220000002100 */
[C---:B------:R-:W-:Y:S02]  /*46c0*/  IMAD R26, R0.reuse, R3, R26 ;  /* 0x00000003001a7224 */ /* 0x040fe400078e021a */
[----:B------:R-:W-:Y:S02]  /*46d0*/  @!P3 IMAD.MOV R21, RZ, RZ, -R21 ;  /* 0x000000ffff15b224 */ /* 0x000fe400078e0a15 */
[----:B------:R-:W-:Y:S01]  /*46e0*/  @!P0 IMAD.IADD R25, R25, 0x1, -R0 ;  /* 0x0000000119198824 */ /* 0x000fe200078e0a00 */
[C---:B------:R-:W-:Y:S01]  /*46f0*/  ISETP.GT.U32.AND P0, PT, R0.reuse, R23, PT ;  /* 0x000000170000720c */ /* 0x040fe20003f04070 */
[C---:B------:R-:W-:Y:S01]  /*4700*/  IMAD R27, R0.reuse, R28, R27 ;  /* 0x0000001c001b7224 */ /* 0x040fe200078e021b */
[C---:B------:R-:W-:Y:S01]  /*4710*/  ISETP.GT.U32.AND P3, PT, R0.reuse, R26, PT ;  /* 0x0000001a0000720c */ /* 0x040fe20003f64070 */
[----:B------:R-:W-:Y:S01]  /*4720*/  @!P4 IMAD.MOV R19, RZ, RZ, -R19 ;  /* 0x000000ffff13c224 */ /* 0x000fe200078e0a13 */
[C---:B------:R-:W-:Y:S01]  /*4730*/  ISETP.GT.U32.AND P4, PT, R0.reuse, R24, PT ;  /* 0x000000180000720c */ /* 0x040fe20003f84070 */
[----:B------:R-:W-:-:S02]  /*4740*/  IMAD R3, R0, R17, R4 ;  /* 0x0000001100037224 */ /* 0x000fc400078e0204 */
[C---:B------:R-:W-:Y:S01]  /*4750*/  IMAD R4, R0.reuse, R15, R16 ;  /* 0x0000000f00047224 */ /* 0x040fe200078e0210 */
[----:B------:R-:W-:Y:S01]  /*4760*/  STL [R1+0x134c], R19 ;  /* 0x00134c1301007387 */ /* 0x000fe20000100800 */
[----:B------:R-:W-:Y:S01]  /*4770*/  @!P6 IMAD.MOV R22, RZ, RZ, -R22 ;  /* 0x000000ffff16e224 */ /* 0x000fe200078e0a16 */
[C---:B------:R-:W-:Y:S01]  /*4780*/  ISETP.GT.U32.AND P6, PT, R0.reuse, R27, PT ;  /* 0x0000001b0000720c */ /* 0x040fe20003fc4070 */
[C---:B------:R-:W-:Y:S02]  /*4790*/  IMAD R2, R0.reuse, R29, R2 ;  /* 0x0000001d00027224 */ /* 0x040fe400078e0202 */
[--C-:B------:R-:W-:Y:S01]  /*47a0*/  @!P0 IMAD.IADD R23, R23, 0x1, -R0.reuse ;  /* 0x0000000117178824 */ /* 0x100fe200078e0a00 */
[----:B------:R-:W-:Y:S01]  /*47b0*/  ISETP.GT.U32.AND P0, PT, R0, R4, PT ;  /* 0x000000040000720c */ /* 0x000fe20003f04070 */
[--C-:B------:R-:W-:Y:S01]  /*47c0*/  @!P3 IMAD.IADD R26, R26, 0x1, -R0.reuse ;  /* 0x000000011a1ab824 */ /* 0x100fe200078e0a00 */
[----:B------:R-:W-:Y:S01]  /*47d0*/  ISETP.GE.AND P3, PT, R14, RZ, PT ;  /* 0x000000ff0e00720c */ /* 0x000fe20003f66270 */
[----:B------:R-:W-:Y:S01]  /*47e0*/  @!P4 IMAD.IADD R24, R24, 0x1, -R0 ;  /* 0x000000011818c824 */ /* 0x000fe200078e0a00 */
[C---:B0-----:R-:W-:Y:S01]  /*47f0*/  LOP3.LUT R29, R8.reuse, 0x7, RZ, 0xc0, !PT ;  /* 0x00000007081d7812 */ /* 0x041fe200078ec0ff */
[----:B------:R-:W-:Y:S01]  /*4800*/  IMAD.SHL.U32 R28, R8, 0x2, RZ ;  /* 0x00000002081c7824 */ /* 0x000fe200078e00ff */
[----:B------:R-:W-:Y:S01]  /*4810*/  ISETP.GT.U32.AND P4, PT, R0, R2, PT ;  /* 0x000000020000720c */ /* 0x000fe20003f84070 */
[----:B------:R-:W-:Y:S01]  /*4820*/  @!P2 IMAD.MOV R20, RZ, RZ, -R20 ;  /* 0x000000ffff14a224 */ /* 0x000fe200078e0a14 */
[----:B------:R-:W-:Y:S01]  /*4830*/  LOP3.LUT R15, R8, 0xc0, RZ, 0xc0, !PT ;  /* 0x000000c0080f7812 */ /* 0x000fe200078ec0ff */
[----:B------:R-:W-:Y:S01]  /*4840*/  IMAD R16, R29, 0x90, RZ ;  /* 0x000000901d107824 */ /* 0x000fe200078e02ff */
[C---:B------:R-:W-:Y:S01]  /*4850*/  ISETP.GT.U32.AND P2, PT, R0.reuse, R25, PT ;  /* 0x000000190000720c */ /* 0x040fe20003f44070 */
[--C-:B------:R-:W-:Y:S01]  /*4860*/  @!P6 IMAD.IADD R27, R27, 0x1, -R0.reuse ;  /* 0x000000011b1be824 */ /* 0x100fe200078e0a00 */
[----:B------:R-:W-:Y:S01]  /*4870*/  ISETP.GT.U32.AND P6, PT, R0, R26, PT ;  /* 0x0000001a0000720c */ /* 0x000fe20003fc4070 */
[----:B------:R-:W-:Y:S01]  /*4880*/  @!P0 IMAD.IADD R4, R4, 0x1, -R0 ;  /* 0x0000000104048824 */ /* 0x000fe200078e0a00 */
[----:B------:R-:W-:Y:S01]  /*4890*/  LOP3.LUT R16, R16, 0x30, R28, 0x78, !PT ;  /* 0x0000003010107812 */ /* 0x000fe200078e781c */
[----:B------:R-:W-:Y:S01]  /*48a0*/  IMAD R29, R29, 0x410, RZ ;  /* 0x000004101d1d7824 */ /* 0x000fe200078e02ff */
[----:B------:R-:W-:Y:S01]  /*48b0*/  LOP3.LUT R28, R28, 0x10, RZ, 0xc0, !PT ;  /* 0x000000101c1c7812 */ /* 0x000fe200078ec0ff */
[----:B------:R-:W-:Y:S01]  /*48c0*/  @!P1 IMAD.MOV R23, RZ, RZ, -R23 ;  /* 0x000000ffff179224 */ /* 0x000fe200078e0a17 */
[----:B------:R-:W-:Y:S01]  /*48d0*/  ISETP.GT.U32.AND P0, PT, R0, R27, PT ;  /* 0x0000001b0000720c */ /* 0x000fe20003f04070 */
[----:B------:R-:W-:Y:S01]  /*48e0*/  @!P3 IMAD.MOV R24, RZ, RZ, -R24 ;  /* 0x000000ffff18b224 */ /* 0x000fe200078e0a18 */
[----:B------:R-:W-:Y:S01]  /*48f0*/  LEA.HI R28, R15, R28, RZ, 0x1f ;  /* 0x0000001c0f1c7211 */ /* 0x000fe200078ff8ff */
[----:B------:R-:W-:Y:S01]  /*4900*/  STL [R1+0x1350], R20 ;  /* 0x0013501401007387 */ /* 0x000fe20000100800 */
[--C-:B------:R-:W-:Y:S01]  /*4910*/  @!P4 IMAD.IADD R2, R2, 0x1, -R0.reuse ;  /* 0x000000010202c824 */ /* 0x100fe200078e0a00 */
[----:B------:R-:W-:Y:S01]  /*4920*/  ISETP.GT.U32.AND P4, PT, R0, R4, PT ;  /* 0x000000040000720c */ /* 0x000fe20003f84070 */
[--C-:B------:R-:W-:Y:S01]  /*4930*/  @!P2 IMAD.IADD R25, R25, 0x1, -R0.reuse ;  /* 0x000000011919a824 */ /* 0x100fe200078e0a00 */
[----:B------:R-:W-:Y:S01]  /*4940*/  STL [R1+0x1354], R21 ;  /* 0x0013541501007387 */ /* 0x000fe20000100800 */
[----:B------:R-:W-:Y:S01]  /*4950*/  LOP3.LUT R28, R29, R28, RZ, 0x3c, !PT ;  /* 0x0000001c1d1c7212 */ /* 0x000fe200078e3cff */
[----:B------:R-:W-:Y:S01]  /*4960*/  IMAD.SHL.U32 R29, R8, 0x200, RZ ;  /* 0x00000200081d7824 */ /* 0x000fe200078e00ff */
[----:B------:R-:W-:Y:S01]  /*4970*/  ISETP.GE.AND P3, PT, R13, RZ, PT ;  /* 0x000000ff0d00720c */ /* 0x000fe20003f66270 */
[----:B------:R-:W-:Y:S01]  /*4980*/  STL [R1+0x1358], R22 ;  /* 0x0013581601007387 */ /* 0x000fe20000100800 */
[--C-:B------:R-:W-:Y:S01]  /*4990*/  @!P6 IMAD.IADD R26, R26, 0x1, -R0.reuse ;  /* 0x000000011a1ae824 */ /* 0x100fe200078e0a00 */
[----:B------:R-:W-:Y:S01]  /*49a0*/  ISETP.GE.AND P6, PT, R12, RZ, PT ;  /* 0x000000ff0c00720c */ /* 0x000fe20003fc6270 */
[----:B------:R-:W-:Y:S01]  /*49b0*/  @!P0 IMAD.IADD R27, R27, 0x1, -R0 ;  /* 0x000000011b1b8824 */ /* 0x000fe200078e0a00 */
[----:B------:R-:W-:Y:S01]  /*49c0*/  STL [R1+0x135c], R23 ;  /* 0x00135c1701007387 */ /* 0x000fe20000100800 */
[----:B------:R-:W-:-:S02]  /*49d0*/  LOP3.LUT R29, R29, 0x2000, RZ, 0xc0, !PT ;  /* 0x000020001d1d7812 */ /* 0x000fc400078ec0ff */
[----:B------:R-:W-:Y:S01]  /*49e0*/  ISETP.GE.AND P0, PT, R11, RZ, PT ;  /* 0x000000ff0b00720c */ /* 0x000fe20003f06270 */
[----:B------:R-:W-:Y:S01]  /*49f0*/  STL [R1+0x1360], R24 ;  /* 0x0013601801007387 */ /* 0x000fe20000100800 */
[----:B------:R-:W-:Y:S01]  /*4a00*/  @!P4 IMAD.IADD R4, R4, 0x1, -R0 ;  /* 0x000000010404c824 */ /* 0x000fe200078e0a00 */
[----:B------:R-:W-:Y:S02]  /*4a10*/  ISETP.GE.AND P4, PT, R10, RZ, PT ;  /* 0x000000ff0a00720c */ /* 0x000fe40003f86270 */
[----:B------:R-:W2:Y:S01]  /*4a20*/  LDL.LU R14, [R1+0x14] ;  /* 0x00001400010e7983 */ /* 0x000ea20000300800 */
[C---:B------:R-:W-:Y:S02]  /*4a30*/  ISETP.GT.U32.AND P2, PT, R0.reuse, R3, PT ;  /* 0x000000030000720c */ /* 0x040fe40003f44070 */
[----:B------:R-:W-:Y:S01]  /*4a40*/  ISETP.GT.U32.AND P1, PT, R0, R2, PT ;  /* 0x000000020000720c */ /* 0x000fe20003f24070 */
[----:B------:R-:W3:Y:S01]  /*4a50*/  LDL.LU R13, [R1+0x10] ;  /* 0x00001000010d7983 */ /* 0x000ee20000300800 */
[----:B------:R-:W-:Y:S01]  /*4a60*/  IMAD.IADD R28, R29, 0x1, R28 ;  /* 0x000000011d1c7824 */ /* 0x000fe200078e021c */
[----:B------:R-:W-:-:S02]  /*4a70*/  LOP3.LUT R8, R8, 0x3f, RZ, 0xc0, !PT ;  /* 0x0000003f08087812 */ /* 0x000fc400078ec0ff */
[----:B------:R-:W4:Y:S04]  /*4a80*/  LDL.LU R12, [R1+0xc] ;  /* 0x00000c00010c7983 */ /* 0x000f280000300800 */
[----:B------:R-:W4:Y:S02]  /*4a90*/  LDL.LU R11, [R1+0x8] ;  /* 0x00000800010b7983 */ /* 0x000f240000300800 */
[--C-:B------:R-:W-:Y:S02]  /*4aa0*/  @!P2 IMAD.IADD R3, R3, 0x1, -R0.reuse ;  /* 0x000000010303a824 */ /* 0x100fe400078e0a00 */
[----:B------:R0:W-:Y:S01]  /*4ab0*/  STL [R1+0x1284], R28 ;  /* 0x0012841c01007387 */ /* 0x0001e20000100800 */
[----:B------:R-:W-:Y:S01]  /*4ac0*/  @!P1 IMAD.IADD R2, R2, 0x1, -R0 ;  /* 0x0000000102029824 */ /* 0x000fe200078e0a00 */
[----:B------:R-:W-:-:S02]  /*4ad0*/  ISETP.GE.AND P1, PT, R9, RZ, PT ;  /* 0x000000ff0900720c */ /* 0x000fc40003f26270 */
[----:B------:R-:W4:Y:S01]  /*4ae0*/  LDL.LU R10, [R1+0x48] ;  /* 0x00004800010a7983 */ /* 0x000f220000300800 */
[----:B------:R-:W-:Y:S01]  /*4af0*/  ISETP.GT.U32.AND P2, PT, R0, R3, PT ;  /* 0x000000030000720c */ /* 0x000fe20003f44070 */
[----:B------:R-:W-:Y:S02]  /*4b00*/  IMAD R15, R8, c[0x0][0x18c], RZ ;  /* 0x00006300080f7a24 */ /* 0x000fe400078e02ff */
[----:B------:R-:W-:Y:S01]  /*4b10*/  @!P3 IMAD.MOV R25, RZ, RZ, -R25 ;  /* 0x000000ffff19b224 */ /* 0x000fe200078e0a19 */
[----:B------:R-:W4:Y:S01]  /*4b20*/  LDL.LU R9, [R1+0x50] ;  /* 0x0000500001097983 */ /* 0x000f220000300800 */
[----:B------:R-:W-:Y:S02]  /*4b30*/  @!P6 IMAD.MOV R26, RZ, RZ, -R26 ;  /* 0x000000ffff1ae224 */ /* 0x000fe400078e0a1a */
[----:B------:R-:W-:Y:S01]  /*4b40*/  @!P0 IMAD.MOV R27, RZ, RZ, -R27 ;  /* 0x000000ffff1b8224 */ /* 0x000fe200078e0a1b */
[----:B------:R-:W4:Y:S01]  /*4b50*/  LDL.LU R8, [R1+0x58] ;  /* 0x0000580001087983 */ /* 0x000f220000300800 */
[----:B------:R-:W-:-:S04]  /*4b60*/  @!P5 IMAD.MOV R4, RZ, RZ, -R4 ;  /* 0x000000ffff04d224 */ /* 0x000fc800078e0a04 */
[----:B------:R-:W-:Y:S01]  /*4b70*/  @!P2 IMAD.IADD R3, R3, 0x1, -R0 ;  /* 0x000000010303a824 */ /* 0x000fe200078e0a00 */
[----:B------:R-:W-:Y:S01]  /*4b80*/  LEA R0, P3, R15, c[0x0][0x168], 0x1 ;  /* 0x00005a000f007a11 */ /* 0x000fe200078608ff */
[----:B------:R-:W-:Y:S01]  /*4b90*/  STL [R1+0x1364], R25 ;  /* 0x0013641901007387 */ /* 0x000fe20000100800 */
[----:B------:R-:W-:Y:S01]  /*4ba0*/  @!P4 IMAD.MOV R2, RZ, RZ, -R2 ;  /* 0x000000ffff02c224 */ /* 0x000fe200078e0a02 */
[----:B------:R-:W-:Y:S01]  /*4bb0*/  ISETP.NE.AND P2, PT, RZ, c[0x0][0x17c], PT ;  /* 0x00005f00ff007a0c */ /* 0x000fe20003f45270 */
[----:B------:R-:W-:Y:S01]  /*4bc0*/  @!P1 IMAD.MOV R3, RZ, RZ, -R3 ;  /* 0x000000ffff039224 */ /* 0x000fe200078e0a03 */
[----:B------:R2:W-:Y:S01]  /*4bd0*/  STL [R1+0x12a0], R0 ;  /* 0x0012a00001007387 */ /* 0x0005e20000100800 */
[----:B0-----:R-:W-:-:S03]  /*4be0*/  LOP3.LUT R28, RZ, c[0x0][0x17c], RZ, 0x33, !PT ;  /* 0x00005f00ff1c7a12 */ /* 0x001fc600078e33ff */
[----:B------:R-:W-:Y:S04]  /*4bf0*/  STL [R1+0x1368], R26 ;  /* 0x0013681a01007387 */ /* 0x000fe80000100800 */
[----:B------:R-:W-:Y:S04]  /*4c00*/  STL [R1+0x136c], R27 ;  /* 0x00136c1b01007387 */ /* 0x000fe80000100800 */
[----:B------:R-:W-:Y:S04]  /*4c10*/  STL [R1+0x1370], R4 ;  /* 0x0013700401007387 */ /* 0x000fe80000100800 */
[----:B------:R-:W-:Y:S04]  /*4c20*/  STL [R1+0x1374], R2 ;  /* 0x0013740201007387 */ /* 0x000fe80000100800 */
[----:B------:R3:W-:Y:S01]  /*4c30*/  STL [R1+0x1378], R3 ;  /* 0x0013780301007387 */ /* 0x0007e20000100800 */
[----:B--2---:R-:W-:-:S02]  /*4c40*/  SEL R0, R28, R14, !P2 ;  /* 0x0000000e1c007207 */ /* 0x004fc40005000000 */
[----:B---3--:R-:W-:-:S03]  /*4c50*/  SEL R3, R28, R13, !P2 ;  /* 0x0000000d1c037207 */ /* 0x008fc60005000000 */
[----:B------:R0:W-:Y:S01]  /*4c60*/  STL [R1+0x30], R0 ;  /* 0x0000300001007387 */ /* 0x0001e20000100800 */
[----:B----4-:R-:W-:-:S03]  /*4c70*/  SEL R2, R28, R12, !P2 ;  /* 0x0000000c1c027207 */ /* 0x010fc60005000000 */
[----:B------:R1:W-:Y:S01]  /*4c80*/  STL [R1+0x2c], R3 ;  /* 0x00002c0301007387 */ /* 0x0003e20000100800 */
[----:B0-----:R-:W-:-:S03]  /*4c90*/  SEL R0, R28, R11, !P2 ;  /* 0x0000000b1c007207 */ /* 0x001fc60005000000 */
[----:B------:R0:W-:Y:S01]  /*4ca0*/  STL [R1+0x28], R2 ;  /* 0x0000280201007387 */ /* 0x0001e20000100800 */
[----:B-1----:R-:W-:-:S03]  /*4cb0*/  SEL R3, R28, R5, !P2 ;  /* 0x000000051c037207 */ /* 0x002fc60005000000 */
[----:B------:R1:W-:Y:S04]  /*4cc0*/  STL [R1+0x24], R0 ;  /* 0x0000240001007387 */ /* 0x0003e80000100800 */
[----:B------:R2:W-:Y:S01]  /*4cd0*/  STL [R1+0x1c], R3 ;  /* 0x00001c0301007387 */ /* 0x0005e20000100800 */
[C---:B0-----:R-:W-:Y:S02]  /*4ce0*/  SEL R2, R28.reuse, R6, !P2 ;  /* 0x000000061c027207 */ /* 0x041fe40005000000 */
[----:B-1----:R-:W-:-:S03]  /*4cf0*/  SEL R0, R28, R7, !P2 ;  /* 0x000000071c007207 */ /* 0x002fc60005000000 */
[----:B------:R-:W-:Y:S01]  /*4d00*/  STL [R1+0x18], R2 ;  /* 0x0000180201007387 */ /* 0x000fe20000100800 */
[----:B--2---:R-:W-:-:S03]  /*4d10*/  SEL R3, R28, R10, !P2 ;  /* 0x0000000a1c037207 */ /* 0x004fc60005000000 */
[----:B------:R-:W-:Y:S04]  /*4d20*/  STL [R1+0x10], R0 ;  /* 0x0000100001007387 */ /* 0x000fe80000100800 */
[----:B------:R0:W-:Y:S04]  /*4d30*/  STL [R1+0x40], R3 ;  /* 0x0000400301007387 */ /* 0x0001e80000100800 */
[----:B0-----:R-:W2:Y:S01]  /*4d40*/  LDL.LU R3, [R1+0xb8] ;  /* 0x0000b80001037983 */ /* 0x001ea20000300800 */
[C---:B------:R-:W-:Y:S02]  /*4d50*/  SEL R2, R28.reuse, R9, !P2 ;  /* 0x000000091c027207 */ /* 0x040fe40005000000 */
[----:B------:R-:W-:-:S03]  /*4d60*/  SEL R0, R28, R8, !P2 ;  /* 0x000000081c007207 */ /* 0x000fc60005000000 */
[----:B------:R-:W-:Y:S04]  /*4d70*/  STL [R1+0x48], R2 ;  /* 0x0000480201007387 */ /* 0x000fe80000100800 */
[----:B--2---:R0:W-:Y:S04]  /*4d80*/  STL [R1+0x137c], R3 ;  /* 0x00137c0301007387 */ /* 0x0041e80000100800 */
[----:B------:R-:W-:Y:S04]  /*4d90*/  STL [R1+0x50], R0 ;  /* 0x0000500001007387 */ /* 0x000fe80000100800 */
[----:B0-----:R-:W2:Y:S04]  /*4da0*/  LDL.LU R3, [R1+0xac] ;  /* 0x0000ac0001037983 */ /* 0x001ea80000300800 */
[----:B--2---:R0:W-:Y:S04]  /*4db0*/  STL [R1+0x1380], R3 ;  /* 0x0013800301007387 */ /* 0x0041e80000100800 */
[----:B0-----:R-:W2:Y:S04]  /*4dc0*/  LDL.LU R3, [R1+0xa4] ;  /* 0x0000a40001037983 */ /* 0x001ea80000300800 */
[----:B--2---:R0:W-:Y:S04]  /*4dd0*/  STL [R1+0x1384], R3 ;  /* 0x0013840301007387 */ /* 0x0041e80000100800 */
[----:B0-----:R-:W2:Y:S04]  /*4de0*/  LDL.LU R3, [R1+0x6c] ;  /* 0x00006c0001037983 */ /* 0x001ea80000300800 */
[----:B------:R-:W3:Y:S04]  /*4df0*/  LDL.LU R2, [R1+0xbc] ;  /* 0x0000bc0001027983 */ /* 0x000ee80000300800 */
[----:B------:R-:W4:Y:S04]  /*4e00*/  LDL.LU R4, [R1+0xb4] ;  /* 0x0000b40001047983 */ /* 0x000f280000300800 */
[----:B------:R-:W3:Y:S04]  /*4e10*/  LDL.LU R27, [R1+0x44] ;  /* 0x00004400011b7983 */ /* 0x000ee80000300800 */
        /* <DEDUP_REMOVED lines=23> */
[----:B------:R-:W3:Y:S01]  /*4f90*/  LDL.LU R29, [R1+0x4c] ;  /* 0x00004c00011d7983 */ /* 0x000ee20000300800 */
[----:B--2---:R-:W-:-:S05]  /*4fa0*/  SEL R3, R28, R3, !P2 ;  /* 0x000000031c037207 */ /* 0x004fca0005000000 */
[----:B------:R0:W-:Y:S04]  /*4fb0*/  STL [R1+0x58], R3 ;  /* 0x0000580301007387 */ /* 0x0001e80000100800 */
[----:B0-----:R-:W2:Y:S02]  /*4fc0*/  LDL.LU R3, [R1+0x1384] ;  /* 0x0013840001037983 */ /* 0x001ea40000300800 */
[----:B--2---:R-:W-:-:S05]  /*4fd0*/  SEL R3, R28, R3, !P2 ;  /* 0x000000031c037207 */ /* 0x004fca0005000000 */
[----:B------:R0:W-:Y:S04]  /*4fe0*/  STL [R1+0x6c], R3 ;  /* 0x00006c0301007387 */ /* 0x0001e80000100800 */
[----:B0-----:R-:W2:Y:S02]  /*4ff0*/  LDL.LU R3, [R1+0x1380] ;  /* 0x0013800001037983 */ /* 0x001ea40000300800 */
[----:B--2---:R-:W-:-:S05]  /*5000*/  SEL R3, R28, R3, !P2 ;  /* 0x000000031c037207 */ /* 0x004fca0005000000 */
[----:B------:R0:W-:Y:S04]  /*5010*/  STL [R1+0xa4], R3 ;  /* 0x0000a40301007387 */ /* 0x0001e80000100800 */
[----:B0-----:R-:W2:Y:S01]  /*5020*/  LDL.LU R3, [R1+0x137c] ;  /* 0x00137c0001037983 */ /* 0x001ea20000300800 */
[C---:B---3--:R-:W-:Y:S02]  /*5030*/  SEL R2, R28.reuse, R2, !P2 ;  /* 0x000000021c027207 */ /* 0x048fe40005000000 */
[C---:B----4-:R-:W-:Y:S02]  /*5040*/  SEL R4, R28.reuse, R4, !P2 ;  /* 0x000000041c047207 */ /* 0x050fe40005000000 */
[C---:B------:R-:W-:Y:S02]  /*5050*/  SEL R27, R28.reuse, R27, !P2 ;  /* 0x0000001b1c1b7207 */ /* 0x040fe40005000000 */
[----:B------:R-:W-:-:S02]  /*5060*/  SEL R26, R28, R26, !P2 ;  /* 0x0000001a1c1a7207 */ /* 0x000fc40005000000 */
[C---:B------:R-:W-:Y:S02]  /*5070*/  SEL R25, R28.reuse, R25, !P2 ;  /* 0x000000191c197207 */ /* 0x040fe40005000000 */
[C---:B------:R-:W-:Y:S02]  /*5080*/  SEL R24, R28.reuse, R24, !P2 ;  /* 0x000000181c187207 */ /* 0x040fe40005000000 */
[C---:B------:R-:W-:Y:S02]  /*5090*/  SEL R23, R28.reuse, R23, !P2 ;  /* 0x000000171c177207 */ /* 0x040fe40005000000 */
[C---:B------:R-:W-:Y:S02]  /*50a0*/  SEL R22, R28.reuse, R22, !P2 ;  /* 0x000000161c167207 */ /* 0x040fe40005000000 */
        /* <DEDUP_REMOVED lines=14> */
[----:B--2---:R-:W-:-:S05]  /*5190*/  SEL R3, R28, R3, !P2 ;  /* 0x000000031c037207 */ /* 0x004fca0005000000 */
[----:B------:R0:W-:Y:S04]  /*51a0*/  STL [R1+0xac], R3 ;  /* 0x0000ac0301007387 */ /* 0x0001e80000100800 */
[----:B0-----:R-:W2:Y:S04]  /*51b0*/  LDL.LU R3, [R1+0x1378] ;  /* 0x0013780001037983 */ /* 0x001ea80000300800 */
[----:B------:R0:W-:Y:S04]  /*51c0*/  STL [R1+0xd0], R2 ;  /* 0x0000d00201007387 */ /* 0x0001e80000100800 */
[----:B0-----:R-:W3:Y:S04]  /*51d0*/  LDL.LU R2, [R1+0x1374] ;  /* 0x0013740001027983 */ /* 0x001ee80000300800 */
[----:B------:R0:W-:Y:S04]  /*51e0*/  STL [R1+0xd4], R4 ;  /* 0x0000d40401007387 */ /* 0x0001e80000100800 */
[----:B0-----:R-:W4:Y:S04]  /*51f0*/  LDL.LU R4, [R1+0x1370] ;  /* 0x0013700001047983 */ /* 0x001f280000300800 */
[----:B------:R0:W-:Y:S04]  /*5200*/  STL [R1+0xcc], R27 ;  /* 0x0000cc1b01007387 */ /* 0x0001e80000100800 */
[----:B0-----:R-:W2:Y:S04]  /*5210*/  LDL.LU R27, [R1+0x136c] ;  /* 0x00136c00011b7983 */ /* 0x001ea80000300800 */
        /* <DEDUP_REMOVED lines=37> */
[----:B0-----:R-:W2:Y:S01]  /*5470*/  LDL.LU R8, [R1+0x1320] ;  /* 0x0013200001087983 */ /* 0x001ea20000300800 */
[----:B------:R-:W-:-:S02]  /*5480*/  SEL R7, R28, R7, !P2 ;  /* 0x000000071c077207 */ /* 0x000fc40005000000 */
[----:B------:R-:W-:-:S03]  /*5490*/  SEL R6, R28, R6, !P2 ;  /* 0x000000061c067207 */ /* 0x000fc60005000000 */
[----:B------:R0:W-:Y:S04]  /*54a0*/  STL [R1+0x74], R7 ;  /* 0x0000740701007387 */ /* 0x0001e80000100800 */
[----:B------:R1:W-:Y:S01]  /*54b0*/  STL [R1+0x70], R6 ;  /* 0x0000700601007387 */ /* 0x0003e20000100800 */
[C---:B0-----:R-:W-:Y:S02]  /*54c0*/  SEL R7, R28.reuse, R5, !P2 ;  /* 0x000000051c077207 */ /* 0x041fe40005000000 */
[C---:B------:R-:W-:Y:S02]  /*54d0*/  SEL R5, R28.reuse, R29, !P2 ;  /* 0x0000001d1c057207 */ /* 0x040fe40005000000 */
[C---:B-1----:R-:W-:Y:S01]  /*54e0*/  SEL R6, R28.reuse, R0, !P2 ;  /* 0x000000001c067207 */ /* 0x042fe20005000000 */
[----:B------:R-:W-:Y:S04]  /*54f0*/  STL [R1+0x68], R7 ;  /* 0x0000680701007387 */ /* 0x000fe80000100800 */
[----:B------:R0:W-:Y:S04]  /*5500*/  STL [R1+0x64], R6 ;  /* 0x0000640601007387 */ /* 0x0001e80000100800 */
[----:B------:R1:W-:Y:S01]  /*5510*/  STL [R1+0x60], R5 ;  /* 0x0000600501007387 */ /* 0x0003e20000100800 */
[----:B--2---:R-:W-:-:S02]  /*5520*/  SEL R0, R28, R8, !P2 ;  /* 0x000000081c007207 */ /* 0x004fc40005000000 */
[----:B------:R-:W-:-:S04]  /*5530*/  LOP3.LUT R8, RZ, c[0x0][0x17c], RZ, 0x33, !PT ;  /* 0x00005f00ff087a12 */ /* 0x000fc800078e33ff */
[C---:B0-----:R-:W-:Y:S02]  /*5540*/  SEL R6, R8.reuse, R9, !P2 ;  /* 0x0000000908067207 */ /* 0x041fe40005000000 */
[C---:B-1----:R-:W-:Y:S01]  /*5550*/  SEL R5, R8.reuse, R10, !P2 ;  /* 0x0000000a08057207 */ /* 0x042fe20005000000 */
[----:B------:R0:W-:Y:S04]  /*5560*/  STL [R1+0x5c], R0 ;  /* 0x00005c0001007387 */ /* 0x0001e80000100800 */
[----:B------:R1:W-:Y:S04]  /*5570*/  STL [R1+0x54], R6 ;  /* 0x0000540601007387 */ /* 0x0003e80000100800 */
[----:B------:R2:W-:Y:S01]  /*5580*/  STL [R1+0x4c], R5 ;  /* 0x00004c0501007387 */ /* 0x0005e20000100800 */
[----:B0-----:R-:W-:-:S02]  /*5590*/  SEL R0, R8, R11, !P2 ;  /* 0x0000000b08007207 */ /* 0x001fc40005000000 */
[----:B-1----:R-:W-:-:S03]  /*55a0*/  SEL R6, R8, R12, !P2 ;  /* 0x0000000c08067207 */ /* 0x002fc60005000000 */
[----:B------:R0:W-:Y:S01]  /*55b0*/  STL [R1+0x44], R0 ;  /* 0x0000440001007387 */ /* 0x0001e20000100800 */
[----:B--2---:R-:W-:-:S03]  /*55c0*/  SEL R5, R8, R13, !P2 ;  /* 0x0000000d08057207 */ /* 0x004fc60005000000 */
[----:B------:R1:W-:Y:S04]  /*55d0*/  STL [R1+0x3c], R6 ;  /* 0x00003c0601007387 */ /* 0x0003e80000100800 */
[----:B------:R2:W-:Y:S01]  /*55e0*/  STL [R1+0x38], R5 ;  /* 0x0000380501007387 */ /* 0x0005e20000100800 */
[C---:B0-----:R-:W-:Y:S02]  /*55f0*/  SEL R0, R8.reuse, R14, !P2 ;  /* 0x0000000e08007207 */ /* 0x041fe40005000000 */
[----:B-1----:R-:W-:-:S03]  /*5600*/  SEL R6, R8, R15, !P2 ;  /* 0x0000000f08067207 */ /* 0x002fc60005000000 */
[----:B------:R0:W-:Y:S01]  /*5610*/  STL [R1+0x20], R0 ;  /* 0x0000200001007387 */ /* 0x0001e20000100800 */
[----:B--2---:R-:W-:-:S03]  /*5620*/  SEL R5, R8, R16, !P2 ;  /* 0x0000001008057207 */ /* 0x004fc60005000000 */
[----:B------:R1:W-:Y:S04]  /*5630*/  STL [R1+0x14], R6 ;  /* 0x0000140601007387 */ /* 0x0003e80000100800 */
[----:B------:R-:W2:Y:S01]  /*5640*/  LDL.LU R14, [R1+0xd8] ;  /* 0x0000d800010e7983 */ /* 0x000ea20000300800 */
[----:B0-----:R-:W-:-:S03]  /*5650*/  SEL R0, R8, R17, !P2 ;  /* 0x0000001108007207 */ /* 0x001fc60005000000 */
[----:B------:R-:W-:Y:S04]  /*5660*/  STL [R1+0xc], R5 ;  /* 0x00000c0501007387 */ /* 0x000fe80000100800 */
[----:B------:R-:W2:Y:S04]  /*5670*/  LDL.LU R15, [R1+0xe0] ;  /* 0x0000e000010f7983 */ /* 0x000ea80000300800 */
[----:B------:R0:W-:Y:S04]  /*5680*/  STL [R1+0x8], R0 ;  /* 0x0000080001007387 */ /* 0x0001e80000100800 */
[----:B------:R-:W2:Y:S04]  /*5690*/  LDL.LU R16, [R1+0x30] ;  /* 0x0000300001107983 */ /* 0x000ea80000300800 */
[----:B-1----:R-:W2:Y:S01]  /*56a0*/  LDL.LU R6, [R1+0x28] ;  /* 0x0000280001067983 */ /* 0x002ea20000300800 */
[----:B0-----:R-:W-:-:S03]  /*56b0*/  SEL R0, R8, R18, !P2 ;  /* 0x0000001208007207 */ /* 0x001fc60005000000 */
[----:B------:R-:W2:Y:S04]  /*56c0*/  LDL.LU R7, [R1+0x24] ;  /* 0x0000240001077983 */ /* 0x000ea80000300800 */
[----:B------:R-:W2:Y:S04]  /*56d0*/  LDL.LU R18, [R1+0x2c] ;  /* 0x00002c0001127983 */ /* 0x000ea80000300800 */
[----:B------:R-:W0:Y:S01]  /*56e0*/  S2R R9, SR_TID.X ;  /* 0x0000000000097919 */ /* 0x000e220000002100 */
[C---:B------:R-:W-:Y:S02]  /*56f0*/  SEL R28, R8.reuse, R19, !P2 ;  /* 0x00000013081c7207 */ /* 0x040fe40005000000 */
[----:B------:R-:W-:-:S02]  /*5700*/  SEL R29, R8, R20, !P2 ;  /* 0x00000014081d7207 */ /* 0x000fc40005000000 */
[C---:B------:R-:W-:Y:S01]  /*5710*/  SEL R21, R8.reuse, R21, !P2 ;  /* 0x0000001508157207 */ /* 0x040fe20005000000 */
[----:B------:R-:W-:Y:S01]  /*5720*/  STL [R1+0x12a4], R0 ;  /* 0x0012a40001007387 */ /* 0x000fe20000100800 */
[C---:B------:R-:W-:Y:S02]  /*5730*/  SEL R22, R8.reuse, R22, !P2 ;  /* 0x0000001608167207 */ /* 0x040fe40005000000 */
[C---:B------:R-:W-:Y:S01]  /*5740*/  SEL R23, R8.reuse, R23, !P2 ;  /* 0x0000001708177207 */ /* 0x040fe20005000000 */
[----:B------:R-:W-:Y:S01]  /*5750*/  STL [R1+0x12a8], R28 ;  /* 0x0012a81c01007387 */ /* 0x000fe20000100800 */
[C---:B------:R-:W-:Y:S02]  /*5760*/  SEL R24, R8.reuse, R24, !P2 ;  /* 0x0000001808187207 */ /* 0x040fe40005000000 */
[C---:B------:R-:W-:Y:S01]  /*5770*/  SEL R25, R8.reuse, R25, !P2 ;  /* 0x0000001908197207 */ /* 0x040fe20005000000 */
[----:B------:R-:W-:Y:S01]  /*5780*/  STL [R1+0x12ac], R29 ;  /* 0x0012ac1d01007387 */ /* 0x000fe20000100800 */
[----:B------:R-:W-:-:S02]  /*5790*/  SEL R26, R8, R26, !P2 ;  /* 0x0000001a081a7207 */ /* 0x000fc40005000000 */
[C---:B------:R-:W-:Y:S01]  /*57a0*/  SEL R27, R8.reuse, R27, !P2 ;  /* 0x0000001b081b7207 */ /* 0x040fe20005000000 */
[----:B------:R-:W-:Y:S01]  /*57b0*/  STL [R1+0x12b0], R21 ;  /* 0x0012b01501007387 */ /* 0x000fe20000100800 */
[----:B---3--:R-:W-:-:S03]  /*57c0*/  SEL R5, R8, R2, !P2 ;  /* 0x0000000208057207 */ /* 0x008fc60005000000 */
[----:B------:R-:W-:Y:S01]  /*57d0*/  STL [R1+0x12b4], R22 ;  /* 0x0012b41601007387 */ /* 0x000fe20000100800 */
[----:B0-----:R-:W-:-:S03]  /*57e0*/  LOP3.LUT R10, R9, 0x3f, RZ, 0xc0, !PT ;  /* 0x0000003f090a7812 */ /* 0x001fc600078ec0ff */
[----:B------:R-:W-:Y:S01]  /*57f0*/  STL [R1+0x12b8], R23 ;  /* 0x0012b81701007387 */ /* 0x000fe20000100800 */
[----:B------:R-:W-:-:S03]  /*5800*/  SEL R3, R8, R3, !P2 ;  /* 0x0000000308037207 */ /* 0x000fc60005000000 */
[----:B------:R-:W-:Y:S01]  /*5810*/  STL [R1+0x12bc], R24 ;  /* 0x0012bc1801007387 */ /* 0x000fe20000100800 */
[----:B----4-:R-:W-:Y:S01]  /*5820*/  SEL R4, R8, R4, !P2 ;  /* 0x0000000408047207 */ /* 0x010fe20005000000 */
[----:B------:R-:W-:Y:S02]  /*5830*/  IMAD R12, R10, c[0x0][0x18c], RZ ;  /* 0x000063000a0c7a24 */ /* 0x000fe400078e02ff */
[----:B------:R-:W-:Y:S04]  /*5840*/  STL [R1+0x12c0], R25 ;  /* 0x0012c01901007387 */ /* 0x000fe80000100800 */
[----:B------:R-:W-:Y:S04]  /*5850*/  STL [R1+0x12c4], R26 ;  /* 0x0012c41a01007387 */ /* 0x000fe80000100800 */
[----:B------:R-:W-:Y:S04]  /*5860*/  STL [R1+0x12c8], R27 ;  /* 0x0012c81b01007387 */ /* 0x000fe80000100800 */
[----:B------:R-:W-:Y:S01]  /*5870*/  STL [R1+0x12cc], R5 ;  /* 0x0012cc0501007387 */ /* 0x000fe20000100800 */
[----:B------:R-:W-:-:S03]  /*5880*/  LEA.HI.X.SX32 R2, R12, c[0x0][0x16c], 0x1, P3 ;  /* 0x00005b000c027a11 */ /* 0x000fc600018f0eff */
[----:B------:R-:W-:Y:S04]  /*5890*/  STL [R1+0x12d0], R3 ;  /* 0x0012d00301007387 */ /* 0x000fe80000100800 */
[----:B------:R-:W3:Y:S04]  /*58a0*/  LDL.LU R8, [R1+0x1c] ;  /* 0x00001c0001087983 */ /* 0x000ee80000300800 */
[----:B------:R-:W4:Y:S04]  /*58b0*/  LDL.LU R9, [R1+0x18] ;  /* 0x0000180001097983 */ /* 0x000f280000300800 */
[----:B------:R-:W-:Y:S04]  /*58c0*/  STL [R1+0x12d4], R4 ;  /* 0x0012d40401007387 */ /* 0x000fe80000100800 */
[----:B------:R-:W4:Y:S04]  /*58d0*/  LDL.LU R10, [R1+0x10] ;  /* 0x00001000010a7983 */ /* 0x000f280000300800 */
[----:B------:R-:W4:Y:S04]  /*58e0*/  LDL.LU R11, [R1+0x40] ;  /* 0x00004000010b7983 */ /* 0x000f280000300800 */
[----:B------:R-:W4:Y:S04]  /*58f0*/  LDL.LU R12, [R1+0x48] ;  /* 0x00004800010c7983 */ /* 0x000f280000300800 */
[----:B------:R-:W4:Y:S04]  /*5900*/  LDL.LU R13, [R1+0x50] ;  /* 0x00005000010d7983 */ /* 0x000f280000300800 */
[----:B------:R2:W-:Y:S02]  /*5910*/  STL [R1+0x12d8], R2 ;  /* 0x0012d80201007387 */ /* 0x0005e40000100800 */
[----:B--2---:R-:W-:-:S02]  /*5920*/  IMAD R2, R14, c[0x0][0x184], RZ ;  /* 0x000061000e027a24 */ /* 0x004fc400078e02ff */
[----:B------:R-:W2:Y:S01]  /*5930*/  LDL.LU R14, [R1+0x58] ;  /* 0x00005800010e7983 */ /* 0x000ea20000300800 */
[----:B------:R-:W-:-:S03]  /*5940*/  IMAD R0, R15, c[0x0][0x184], RZ ;  /* 0x000061000f007a24 */ /* 0x000fc600078e02ff */
[----:B------:R-:W-:Y:S04]  /*5950*/  STL [R1+0xdc], R2 ;  /* 0x0000dc0201007387 */ /* 0x000fe80000100800 */
[----:B------:R-:W2:Y:S01]  /*5960*/  LDL.LU R15, [R1+0x6c] ;  /* 0x00006c00010f7983 */ /* 0x000ea20000300800 */
[----:B------:R-:W-:-:S03]  /*5970*/  IMAD R20, R16, c[0x0][0x190], RZ ;  /* 0x0000640010147a24 */ /* 0x000fc600078e02ff */
[----:B------:R0:W-:Y:S04]  /*5980*/  STL [R1+0xd8], R0 ;  /* 0x0000d80001007387 */ /* 0x0001e80000100800 */
[----:B------:R-:W2:Y:S04]  /*5990*/  LDL.LU R16, [R1+0xa4] ;  /* 0x0000a40001107983 */ /* 0x000ea80000300800 */
[----:B------:R-:W2:Y:S01]  /*59a0*/  LDL.LU R17, [R1+0xac] ;  /* 0x0000ac0001117983 */ /* 0x000ea20000300800 */
[----:B------:R-:W-:-:S03]  /*59b0*/  IMAD R19, R18, c[0x0][0x190], RZ ;  /* 0x0000640012137a24 */ /* 0x000fc600078e02ff */
[----:B------:R-:W-:Y:S04]  /*59c0*/  STL [R1+0x12dc], R20 ;  /* 0x0012dc1401007387 */ /* 0x000fe80000100800 */
[----:B------:R-:W2:Y:S04]  /*59d0*/  LDL.LU R18, [R1+0xd0] ;  /* 0x0000d00001127983 */ /* 0x000ea80000300800 */
[----:B------:R-:W2:Y:S04]  /*59e0*/  LDL.LU R22, [R1+0xd4] ;  /* 0x0000d40001167983 */ /* 0x000ea80000300800 */
[----:B------:R-:W2:Y:S04]  /*59f0*/  LDL.LU R21, [R1+0xcc] ;  /* 0x0000cc0001157983 */ /* 0x000ea80000300800 */
[----:B------:R-:W2:Y:S01]  /*5a00*/  LDL.LU R29, [R1+0xc8] ;  /* 0x0000c800011d7983 */ /* 0x000ea20000300800 */
[----:B------:R-:W-:-:S02]  /*5a10*/  IMAD R6, R6, c[0x0][0x190], RZ ;  /* 0x0000640006067a24 */ /* 0x000fc400078e02ff */
[----:B------:R-:W-:Y:S01]  /*5a20*/  IMAD R7, R7, c[0x0][0x190], RZ ;  /* 0x0000640007077a24 */ /* 0x000fe200078e02ff */
[----:B------:R-:W2:Y:S04]  /*5a30*/  LDL.LU R28, [R1+0xc4] ;  /* 0x0000c400011c7983 */ /* 0x000ea80000300800 */
[----:B0-----:R-:W2:Y:S04]  /*5a40*/  LDL.LU R0, [R1+0xc0] ;  /* 0x0000c00001007983 */ /* 0x001ea80000300800 */
[----:B------:R-:W-:Y:S04]  /*5a50*/  STL [R1+0x12e0], R19 ;  /* 0x0012e01301007387 */ /* 0x000fe80000100800 */
[----:B------:R-:W-:Y:S04]  /*5a60*/  STL [R1+0x12e4], R6 ;  /* 0x0012e40601007387 */ /* 0x000fe80000100800 */
[----:B------:R-:W-:Y:S01]  /*5a70*/  STL [R1+0x12e8], R7 ;  /* 0x0012e80701007387 */ /* 0x000fe20000100800 */
[----:B---3--:R-:W-:-:S02]  /*5a80*/  IMAD R8, R8, c[0x0][0x190], RZ ;  /* 0x0000640008087a24 */ /* 0x008fc400078e02ff */
[----:B----4-:R-:W-:-:S03]  /*5a90*/  IMAD R9, R9, c[0x0][0x190], RZ ;  /* 0x0000640009097a24 */ /* 0x010fc600078e02ff */
[----:B------:R-:W-:Y:S01]  /*5aa0*/  STL [R1+0x12ec], R8 ;  /* 0x0012ec0801007387 */ /* 0x000fe20000100800 */
[----:B------:R-:W-:-:S03]  /*5ab0*/  IMAD R10, R10, c[0x0][0x190], RZ ;  /* 0x000064000a0a7a24 */ /* 0x000fc600078e02ff */
[----:B------:R-:W-:Y:S01]  /*5ac0*/  STL [R1+0x12f0], R9 ;  /* 0x0012f00901007387 */ /* 0x000fe20000100800 */
[----:B------:R-:W-:-:S03]  /*5ad0*/  IMAD R11, R11, c[0x0][0x190], RZ ;  /* 0x000064000b0b7a24 */ /* 0x000fc600078e02ff */
[----:B------:R-:W-:Y:S01]  /*5ae0*/  STL [R1+0x12f4], R10 ;  /* 0x0012f40a01007387 */ /* 0x000fe20000100800 */
[----:B------:R-:W-:-:S03]  /*5af0*/  IMAD R12, R12, c[0x0][0x190], RZ ;  /* 0x000064000c0c7a24 */ /* 0x000fc600078e02ff */
[----:B------:R-:W-:Y:S01]  /*5b00*/  STL [R1+0x12f8], R11 ;  /* 0x0012f80b01007387 */ /* 0x000fe20000100800 */
[----:B------:R-:W-:-:S03]  /*5b10*/  IMAD R13, R13, c[0x0][0x190], RZ ;  /* 0x000064000d0d7a24 */ /* 0x000fc600078e02ff */
[----:B------:R-:W-:Y:S04]  /*5b20*/  STL [R1+0x12fc], R12 ;  /* 0x0012fc0c01007387 */ /* 0x000fe80000100800 */
[----:B------:R-:W-:Y:S01]  /*5b30*/  STL [R1+0x1300], R13 ;  /* 0x0013000d01007387 */ /* 0x000fe20000100800 */
[----:B--2---:R-:W-:-:S05]  /*5b40*/  IMAD R14, R14, c[0x0][0x190], RZ ;  /* 0x000064000e0e7a24 */ /* 0x004fca00078e02ff */
[----:B------:R-:W-:Y:S01]  /*5b50*/  STL [R1+0x1304], R14 ;  /* 0x0013040e01007387 */ /* 0x000fe20000100800 */
[----:B------:R-:W-:Y:S02]  /*5b60*/  IMAD R15, R15, c[0x0][0x190], RZ ;  /* 0x000064000f0f7a24 */ /* 0x000fe400078e02ff */
[----:B------:R-:W-:-:S03]  /*5b70*/  IMAD R16, R16, c[0x0][0x190], RZ ;  /* 0x0000640010107a24 */ /* 0x000fc600078e02ff */
[----:B------:R-:W-:Y:S01]  /*5b80*/  STL [R1+0x1308], R15 ;  /* 0x0013080f01007387 */ /* 0x000fe20000100800 */
[----:B------:R-:W-:-:S03]  /*5b90*/  IMAD R17, R17, c[0x0][0x190], RZ ;  /* 0x0000640011117a24 */ /* 0x000fc600078e02ff */
[----:B------:R-:W-:Y:S01]  /*5ba0*/  STL [R1+0x130c], R16 ;  /* 0x00130c1001007387 */ /* 0x000fe20000100800 */
[----:B------:R-:W-:-:S03]  /*5bb0*/  IMAD R18, R18, c[0x0][0x190], RZ ;  /* 0x0000640012127a24 */ /* 0x000fc600078e02ff */
[----:B------:R-:W-:Y:S01]  /*5bc0*/  STL [R1+0x1310], R17 ;  /* 0x0013101101007387 */ /* 0x000fe20000100800 */
[----:B------:R-:W-:-:S03]  /*5bd0*/  IMAD R2, R22, c[0x0][0x190], RZ ;  /* 0x0000640016027a24 */ /* 0x000fc600078e02ff */
[----:B------:R0:W-:Y:S01]  /*5be0*/  STL [R1+0x1314], R18 ;  /* 0x0013141201007387 */ /* 0x0001e20000100800 */
[----:B------:R-:W-:-:S03]  /*5bf0*/  IMAD R4, R21, c[0x0][0x190], RZ ;  /* 0x0000640015047a24 */ /* 0x000fc600078e02ff */
[----:B------:R1:W-:Y:S01]  /*5c00*/  STL [R1+0x10], R2 ;  /* 0x0000100201007387 */ /* 0x0003e20000100800 */
[----:B------:R-:W-:-:S03]  /*5c10*/  IMAD R3, R29, c[0x0][0x190], RZ ;  /* 0x000064001d037a24 */ /* 0x000fc600078e02ff */
[----:B------:R-:W-:Y:S04]  /*5c20*/  STL [R1+0x18], R4 ;  /* 0x0000180401007387 */ /* 0x000fe80000100800 */
[----:B------:R-:W-:Y:S04]  /*5c30*/  STL [R1+0x1c], R3 ;  /* 0x00001c0301007387 */ /* 0x000fe80000100800 */
[----:B0-----:R-:W2:Y:S01]  /*5c40*/  LDL.LU R18, [R1+0xb4] ;  /* 0x0000b40001127983 */ /* 0x001ea20000300800 */
[----:B-1----:R-:W-:Y:S02]  /*5c50*/  IMAD R2, R28, c[0x0][0x190], RZ ;  /* 0x000064001c027a24 */ /* 0x002fe400078e02ff */
[----:B------:R-:W-:-:S03]  /*5c60*/  IMAD R0, R0, c[0x0][0x190], RZ ;  /* 0x0000640000007a24 */ /* 0x000fc600078e02ff */
[----:B------:R-:W-:Y:S04]  /*5c70*/  STL [R1+0x24], R2 ;  /* 0x0000240201007387 */ /* 0x000fe80000100800 */
[----:B--2---:R0:W-:Y:S04]  /*5c80*/  STL [R1+0x1318], R18 ;  /* 0x0013181201007387 */ /* 0x0041e80000100800 */
[----:B------:R-:W-:Y:S04]  /*5c90*/  STL [R1+0x28], R0 ;  /* 0x0000280001007387 */ /* 0x000fe80000100800 */
        /* <DEDUP_REMOVED lines=31> */
[----:B--2---:R-:W-:-:S05]  /*5e90*/  IMAD R18, R18, c[0x0][0x190], RZ ;  /* 0x0000640012127a24 */ /* 0x004fca00078e02ff */
[----:B------:R0:W-:Y:S04]  /*5ea0*/  STL [R1+0x2c], R18 ;  /* 0x00002c1201007387 */ /* 0x0001e80000100800 */
[----:B0-----:R-:W2:Y:S02]  /*5eb0*/  LDL.LU R18, [R1+0x131c] ;  /* 0x00131c0001127983 */ /* 0x001ea40000300800 */
[----:B--2---:R-:W-:-:S05]  /*5ec0*/  IMAD R18, R18, c[0x0][0x190], RZ ;  /* 0x0000640012127a24 */ /* 0x004fca00078e02ff */
[----:B------:R0:W-:Y:S04]  /*5ed0*/  STL [R1+0x30], R18 ;  /* 0x0000301201007387 */ /* 0x0001e80000100800 */
[----:B0-----:R-:W2:Y:S01]  /*5ee0*/  LDL.LU R18, [R1+0x1318] ;  /* 0x0013180001127983 */ /* 0x001ea20000300800 */
[----:B---3--:R-:W-:Y:S02]  /*5ef0*/  IMAD R17, R17, c[0x0][0x190], RZ ;  /* 0x0000640011117a24 */ /* 0x008fe400078e02ff */
[----:B----4-:R-:W-:Y:S02]  /*5f00*/  IMAD R16, R16, c[0x0][0x190], RZ ;  /* 0x0000640010107a24 */ /* 0x010fe400078e02ff */
[----:B------:R-:W-:Y:S02]  /*5f10*/  IMAD R15, R15, c[0x0][0x190], RZ ;  /* 0x000064000f0f7a24 */ /* 0x000fe400078e02ff */
[----:B------:R-:W-:-:S02]  /*5f20*/  IMAD R14, R14, c[0x0][0x190], RZ ;  /* 0x000064000e0e7a24 */ /* 0x000fc400078e02ff */
[----:B------:R-:W-:Y:S02]  /*5f30*/  IMAD R13, R13, c[0x0][0x190], RZ ;  /* 0x000064000d0d7a24 */ /* 0x000fe400078e02ff */
[----:B------:R-:W-:Y:S02]  /*5f40*/  IMAD R12, R12, c[0x0][0x190], RZ ;  /* 0x000064000c0c7a24 */ /* 0x000fe400078e02ff */
[----:B------:R-:W-:Y:S02]  /*5f50*/  IMAD R11, R11, c[0x0][0x190], RZ ;  /* 0x000064000b0b7a24 */ /* 0x000fe400078e02ff */
[----:B------:R-:W-:Y:S02]  /*5f60*/  IMAD R10, R10, c[0x0][0x190], RZ ;  /* 0x000064000a0a7a24 */ /* 0x000fe400078e02ff */
        /* <DEDUP_REMOVED lines=20> */
[----:B--2---:R-:W-:-:S05]  /*60b0*/  IMAD R18, R18, c[0x0][0x190], RZ ;  /* 0x0000640012127a24 */ /* 0x004fca00078e02ff */
[----:B------:R0:W-:Y:S04]  /*60c0*/  STL [R1+0x34], R18 ;  /* 0x0000341201007387 */ /* 0x0001e80000100800 */
[----:B0-----:R-:W2:Y:S04]  /*60d0*/  LDL.LU R18, [R1+0x1314] ;  /* 0x0013140001127983 */ /* 0x001ea80000300800 */
[----:B------:R0:W-:Y:S04]  /*60e0*/  STL [R1+0x40], R17 ;  /* 0x0000401101007387 */ /* 0x0001e80000100800 */
[----:B0-----:R-:W2:Y:S04]  /*60f0*/  LDL.LU R17, [R1+0x1310] ;  /* 0x0013100001117983 */ /* 0x001ea80000300800 */
        /* <DEDUP_REMOVED lines=53> */
[----:B0-----:R-:W2:Y:S02]  /*6450*/  LDL.LU R0, [R1+0x12a4] ;  /* 0x0012a40001007983 */ /* 0x001ea40000300800 */
[----:B--2---:R-:W-:-:S05]  /*6460*/  IMAD R0, R0, c[0x0][0x190], RZ ;  /* 0x0000640000007a24 */ /* 0x004fca00078e02ff */
[----:B------:R0:W-:Y:S04]  /*6470*/  STL [R1+0x4], R0 ;  /* 0x0000040001007387 */ /* 0x0001e80000100800 */
[----:B0-----:R-:W2:Y:S01]  /*6480*/  LDL.LU R0, [R1+0x12a0] ;  /* 0x0012a00001007983 */ /* 0x001ea20000300800 */
[----:B------:R-:W-:Y:S02]  /*6490*/  IMAD R29, R29, c[0x0][0x190], RZ ;  /* 0x000064001d1d7a24 */ /* 0x000fe400078e02ff */
[----:B------:R-:W-:Y:S02]  /*64a0*/  IMAD R28, R28, c[0x0][0x190], RZ ;  /* 0x000064001c1c7a24 */ /* 0x000fe400078e02ff */
[----:B------:R-:W-:Y:S02]  /*64b0*/  IMAD R21, R21, c[0x0][0x190], RZ ;  /* 0x0000640015157a24 */ /* 0x000fe400078e02ff */
[----:B------:R-:W-:Y:S01]  /*64c0*/  IMAD R22, R22, c[0x0][0x190], RZ ;  /* 0x0000640016167a24 */ /* 0x000fe200078e02ff */
[----:B------:R-:W-:Y:S01]  /*64d0*/  STL [R1+0x1288], R29 ;  /* 0x0012881d01007387 */ /* 0x000fe20000100800 */
[----:B------:R-:W-:-:S02]  /*64e0*/  IMAD R23, R23, c[0x0][0x190], RZ ;  /* 0x0000640017177a24 */ /* 0x000fc400078e02ff */
[----:B------:R-:W-:Y:S01]  /*64f0*/  IMAD R24, R24, c[0x0][0x190], RZ ;  /* 0x0000640018187a24 */ /* 0x000fe200078e02ff */
[----:B------:R0:W-:Y:S01]  /*6500*/  STL [R1], R28 ;  /* 0x0000001c01007387 */ /* 0x0001e20000100800 */
[----:B------:R-:W-:-:S03]  /*6510*/  IMAD R25, R25, c[0x0][0x190], RZ ;  /* 0x0000640019197a24 */ /* 0x000fc600078e02ff */
[----:B------:R-:W-:Y:S04]  /*6520*/  STL [R1+0x128c], R21 ;  /* 0x00128c1501007387 */ /* 0x000fe80000100800 */
[----:B------:R1:W-:Y:S01]  /*6530*/  STL [R1+0x1290], R22 ;  /* 0x0012901601007387 */ /* 0x0003e20000100800 */
[----:B0-----:R-:W-:-:S03]  /*6540*/  IMAD R28, R4, c[0x0][0x190], RZ ;  /* 0x00006400041c7a24 */ /* 0x001fc600078e02ff */
[----:B------:R-:W-:Y:S04]  /*6550*/  STL [R1+0x1294], R23 ;  /* 0x0012941701007387 */ /* 0x000fe80000100800 */
[----:B------:R0:W-:Y:S04]  /*6560*/  STL [R1+0x1298], R24 ;  /* 0x0012981801007387 */ /* 0x0001e80000100800 */
[----:B------:R-:W-:Y:S01]  /*6570*/  STL [R1+0x129c], R25 ;  /* 0x00129c1901007387 */ /* 0x000fe20000100800 */
[-C--:B--2---:R-:W-:Y:S02]  /*6580*/  LEA R4, P5, R20, R0.reuse, 0x1 ;  /* 0x0000000014047211 */ /* 0x084fe400078a08ff */
[----:B-1----:R-:W-:-:S02]  /*6590*/  LEA R22, P6, R19, R0, 0x1 ;  /* 0x0000000013167211 */ /* 0x002fc400078c08ff */
[-C--:B------:R-:W-:Y:S01]  /*65a0*/  LEA R21, P0, R6, R0.reuse, 0x1 ;  /* 0x0000000006157211 */ /* 0x080fe200078008ff */
[----:B------:R1:W-:Y:S04]  /*65b0*/  STL [R1+0x1240], R4 ;  /* 0x0012400401007387 */ /* 0x0003e80000100800 */
[----:B------:R2:W-:Y:S04]  /*65c0*/  STL [R1+0x1244], R22 ;  /* 0x0012441601007387 */ /* 0x0005e80000100800 */
[----:B0-----:R-:W3:Y:S01]  /*65d0*/  LDL.LU R24, [R1+0x10] ;  /* 0x0000100001187983 */ /* 0x001ee20000300800 */
[----:B-1----:R-:W-:-:S03]  /*65e0*/  LEA R4, P1, R7, R0, 0x1 ;  /* 0x0000000007047211 */ /* 0x002fc600078208ff */
[----:B------:R0:W-:Y:S01]  /*65f0*/  STL [R1+0x1248], R21 ;  /* 0x0012481501007387 */ /* 0x0001e20000100800 */
[----:B--2---:R-:W-:-:S03]  /*6600*/  LEA R22, P2, R8, R0, 0x1 ;  /* 0x0000000008167211 */ /* 0x004fc600078408ff */
[----:B------:R1:W-:Y:S01]  /*6610*/  STL [R1+0x124c], R4 ;  /* 0x00124c0401007387 */ /* 0x0003e20000100800 */
[----:B0-----:R-:W-:-:S03]  /*6620*/  LEA R21, P3, R9, R0, 0x1 ;  /* 0x0000000009157211 */ /* 0x001fc600078608ff */
[----:B------:R-:W-:Y:S01]  /*6630*/  STL [R1+0x1250], R22 ;  /* 0x0012501601007387 */ /* 0x000fe20000100800 */
[----:B-1----:R-:W-:-:S03]  /*6640*/  LEA R4, P4, R10, R0, 0x1 ;  /* 0x000000000a047211 */ /* 0x002fc600078808ff */
[----:B------:R-:W2:Y:S04]  /*6650*/  LDL.LU R23, [R1+0x18] ;  /* 0x0000180001177983 */ /* 0x000ea80000300800 */
[----:B------:R0:W-:Y:S04]  /*6660*/  STL [R1+0x1254], R21 ;  /* 0x0012541501007387 */ /* 0x0001e80000100800 */
[----:B------:R1:W-:Y:S01]  /*6670*/  STL [R1+0x1258], R4 ;  /* 0x0012580401007387 */ /* 0x0003e20000100800 */
[----:B0-----:R-:W-:Y:S02]  /*6680*/  LEA.HI.X.SX32 R21, R20, R2, 0x1, P5 ;  /* 0x0000000214157211 */ /* 0x001fe400028f0eff */
[----:B------:R-:W-:-:S02]  /*6690*/  LEA R20, P5, R11, R0, 0x1 ;  /* 0x000000000b147211 */ /* 0x000fc400078a08ff */
[----:B-1----:R-:W-:Y:S01]  /*66a0*/  LEA.HI.X.SX32 R4, R19, R2, 0x1, P6 ;  /* 0x0000000213047211 */ /* 0x002fe200030f0eff */
[----:B------:R0:W-:Y:S01]  /*66b0*/  STL [R1+0x1238], R21 ;  /* 0x0012381501007387 */ /* 0x0001e20000100800 */
[----:B------:R-:W-:-:S03]  /*66c0*/  LEA R19, P6, R12, R0, 0x1 ;  /* 0x000000000c137211 */ /* 0x000fc600078c08ff */
[----:B------:R-:W-:Y:S04]  /*66d0*/  STL [R1+0x123c], R20 ;  /* 0x00123c1401007387 */ /* 0x000fe80000100800 */
[----:B------:R-:W2:Y:S04]  /*66e0*/  LDL.LU R22, [R1+0x24] ;  /* 0x0000240001167983 */ /* 0x000ea80000300800 */
[----:B------:R1:W-:Y:S04]  /*66f0*/  STL [R1+0x1230], R4 ;  /* 0x0012300401007387 */ /* 0x0003e80000100800 */
[----:B------:R-:W-:Y:S04]  /*6700*/  STL [R1+0x1234], R19 ;  /* 0x0012341301007387 */ /* 0x000fe80000100800 */
[----:B0-----:R-:W2:Y:S01]  /*6710*/  LDL.LU R21, [R1+0x28] ;  /* 0x0000280001157983 */ /* 0x001ea20000300800 */
[----:B-1----:R-:W-:-:S02]  /*6720*/  LEA.HI.X.SX32 R4, R6, R2, 0x1, P0 ;  /* 0x0000000206047211 */ /* 0x002fc400000f0eff */
[----:B------:R-:W-:-:S03]  /*6730*/  LEA R6, P0, R13, R0, 0x1 ;  /* 0x000000000d067211 */ /* 0x000fc600078008ff */
[----:B------:R0:W-:Y:S04]  /*6740*/  STL [R1+0x1228], R4 ;  /* 0x0012280401007387 */ /* 0x0001e80000100800 */
[----:B------:R1:W-:Y:S04]  /*6750*/  STL [R1+0x122c], R6 ;  /* 0x00122c0601007387 */ /* 0x0003e80000100800 */
[----:B------:R-:W2:Y:S01]  /*6760*/  LDL.LU R29, [R1+0x2c] ;  /* 0x00002c00011d7983 */ /* 0x000ea20000300800 */
[----:B0-----:R-:W-:Y:S02]  /*6770*/  LEA.HI.X.SX32 R4, R7, R2, 0x1, P1 ;  /* 0x0000000207047211 */ /* 0x001fe400008f0eff */
[----:B------:R-:W-:-:S02]  /*6780*/  LEA R7, P1, R14, R0, 0x1 ;  /* 0x000000000e077211 */ /* 0x000fc400078208ff */
[----:B-1----:R-:W-:Y:S01]  /*6790*/  LEA.HI.X.SX32 R6, R8, R2, 0x1, P2 ;  /* 0x0000000208067211 */ /* 0x002fe200010f0eff */
[----:B------:R0:W-:Y:S04]  /*67a0*/  STL [R1+0x1220], R4 ;  /* 0x0012200401007387 */ /* 0x0001e80000100800 */
[----:B------:R1:W-:Y:S04]  /*67b0*/  STL [R1+0x1224], R7 ;  /* 0x0012240701007387 */ /* 0x0003e80000100800 */
[----:B------:R4:W-:Y:S01]  /*67c0*/  STL [R1+0x1218], R6 ;  /* 0x0012180601007387 */ /* 0x0009e20000100800 */
[----:B0-----:R-:W-:-:S02]  /*67d0*/  LEA R4, P2, R15, R0, 0x1 ;  /* 0x000000000f047211 */ /* 0x001fc400078408ff */
[----:B-1----:R-:W-:-:S03]  /*67e0*/  LEA.HI.X.SX32 R7, R9, R2, 0x1, P3 ;  /* 0x0000000209077211 */ /* 0x002fc600018f0eff */
[----:B------:R0:W-:Y:S01]  /*67f0*/  STL [R1+0x121c], R4 ;  /* 0x00121c0401007387 */ /* 0x0001e20000100800 */
[----:B----4-:R-:W-:-:S03]  /*6800*/  LEA R6, P3, R16, R0, 0x1 ;  /* 0x0000000010067211 */ /* 0x010fc600078608ff */
[----:B------:R-:W-:Y:S01]  /*6810*/  STL [R1+0x1210], R7 ;  /* 0x0012100701007387 */ /* 0x000fe20000100800 */
[----:B0-----:R-:W-:-:S03]  /*6820*/  LEA.HI.X.SX32 R4, R10, R2, 0x1, P4 ;  /* 0x000000020a047211 */ /* 0x001fc600020f0eff */
[----:B------:R-:W4:Y:S04]  /*6830*/  LDL.LU R10, [R1+0x40] ;  /* 0x00004000010a7983 */ /* 0x000f280000300800 */
[----:B------:R0:W-:Y:S04]  /*6840*/  STL [R1+0x1214], R6 ;  /* 0x0012140601007387 */ /* 0x0001e80000100800 */
[----:B------:R1:W-:Y:S04]  /*6850*/  STL [R1+0x1208], R4 ;  /* 0x0012080401007387 */ /* 0x0003e80000100800 */
[----:B------:R-:W4:Y:S01]  /*6860*/  LDL.LU R19, [R1+0x48] ;  /* 0x0000480001137983 */ /* 0x000f220000300800 */
[----:B0-----:R-:W-:-:S02]  /*6870*/  LEA R6, P4, R17, R0, 0x1 ;  /* 0x0000000011067211 */ /* 0x001fc400078808ff */
[----:B-1----:R-:W-:-:S03]  /*6880*/  LEA.HI.X.SX32 R4, R11, R2, 0x1, P5 ;  /* 0x000000020b047211 */ /* 0x002fc600028f0eff */
[----:B------:R0:W-:Y:S04]  /*6890*/  STL [R1+0x120c], R6 ;  /* 0x00120c0601007387 */ /* 0x0001e80000100800 */
[----:B------:R-:W4:Y:S04]  /*68a0*/  LDL.LU R11, [R1+0x34] ;  /* 0x00003400010b7983 */ /* 0x000f280000300800 */
[----:B------:R1:W-:Y:S01]  /*68b0*/  STL [R1+0x1200], R4 ;  /* 0x0012000401007387 */ /* 0x0003e20000100800 */
[----:B0-----:R-:W-:-:S03]  /*68c0*/  LEA R6, P5, R18, R0, 0x1 ;  /* 0x0000000012067211 */ /* 0x001fc600078a08ff */
[----:B------:R-:W4:Y:S04]  /*68d0*/  LDL.LU R20, [R1+0x50] ;  /* 0x0000500001147983 */ /* 0x000f280000300800 */
[----:B------:R-:W-:Y:S01]  /*68e0*/  STL [R1+0x1204], R6 ;  /* 0x0012040601007387 */ /* 0x000fe20000100800 */
[----:B-1----:R-:W-:-:S03]  /*68f0*/  LEA.HI.X.SX32 R4, R12, R2, 0x1, P6 ;  /* 0x000000020c047211 */ /* 0x002fc600030f0eff */
[----:B------:R-:W4:Y:S04]  /*6900*/  LDL.LU R12, [R1+0x30] ;  /* 0x00003000010c7983 */ /* 0x000f280000300800 */
[----:B------:R-:W4:Y:S04]  /*6910*/  LDL.LU R9, [R1+0x58] ;  /* 0x0000580001097983 */ /* 0x000f280000300800 */
[----:B------:R0:W-:Y:S02]  /*6920*/  STL [R1+0x11f8], R4 ;  /* 0x0011f80401007387 */ /* 0x0001e40000100800 */
[----:B0-----:R-:W-:-:S02]  /*6930*/  LEA.HI.X.SX32 R4, R13, R2, 0x1, P0 ;  /* 0x000000020d047211 */ /* 0x001fc400000f0eff */
[----:B------:R-:W4:Y:S01]  /*6940*/  LDL.LU R13, [R1+0x1c] ;  /* 0x00001c00010d7983 */ /* 0x000f220000300800 */
[----:B---3--:R-:W-:-:S05]  /*6950*/  LEA R6, P6, R24, R0, 0x1 ;  /* 0x0000000018067211 */ /* 0x008fca00078c08ff */
[----:B------:R2:W-:Y:S04]  /*6960*/  STL [R1+0x11fc], R6 ;  /* 0x0011fc0601007387 */ /* 0x0005e80000100800 */
[----:B------:R-:W3:Y:S04]  /*6970*/  LDL.LU R8, [R1+0x6c] ;  /* 0x00006c0001087983 */ /* 0x000ee80000300800 */
[----:B------:R0:W-:Y:S04]  /*6980*/  STL [R1+0x11f0], R4 ;  /* 0x0011f00401007387 */ /* 0x0001e80000100800 */
[----:B------:R-:W3:Y:S01]  /*6990*/  LDL.LU R7, [R1+0x94] ;  /* 0x0000940001077983 */ /* 0x000ee20000300800 */
[----:B--2---:R-:W-:-:S02]  /*69a0*/  LEA R6, P0, R23, R0, 0x1 ;  /* 0x0000000017067211 */ /* 0x004fc400078008ff */
[----:B0-----:R-:W-:-:S03]  /*69b0*/  LEA.HI.X.SX32 R4, R14, R2, 0x1, P1 ;  /* 0x000000020e047211 */ /* 0x001fc600008f0eff */
[----:B------:R0:W-:Y:S04]  /*69c0*/  STL [R1+0x11f4], R6 ;  /* 0x0011f40601007387 */ /* 0x0001e80000100800 */
[----:B------:R1:W-:Y:S04]  /*69d0*/  STL [R1+0x11e8], R4 ;  /* 0x0011e80401007387 */ /* 0x0003e80000100800 */
[----:B0-----:R-:W2:Y:S01]  /*69e0*/  LDL.LU R6, [R1+0x90] ;  /* 0x0000900001067983 */ /* 0x001ea20000300800 */
[----:B-1----:R-:W-:Y:S02]  /*69f0*/  LEA.HI.X.SX32 R4, R15, R2, 0x1, P2 ;  /* 0x000000020f047211 */ /* 0x002fe400010f0eff */
[----:B------:R-:W-:-:S02]  /*6a00*/  LEA R15, P2, R22, R0, 0x1 ;  /* 0x00000000160f7211 */ /* 0x000fc400078408ff */
[----:B----4-:R-:W-:-:S05]  /*6a10*/  LEA R14, P1, R13, R0, 0x1 ;  /* 0x000000000d0e7211 */ /* 0x010fca00078208ff */
[----:B------:R-:W-:Y:S04]  /*6a20*/  STL [R1+0x11ec], R14 ;  /* 0x0011ec0e01007387 */ /* 0x000fe80000100800 */
[----:B------:R0:W-:Y:S04]  /*6a30*/  STL [R1+0x11e0], R4 ;  /* 0x0011e00401007387 */ /* 0x0001e80000100800 */
[----:B0-----:R-:W4:Y:S01]  /*6a40*/  LDL.LU R4, [R1+0x8c] ;  /* 0x00008c0001047983 */ /* 0x001f220000300800 */
[----:B------:R-:W-:Y:S02]  /*6a50*/  LEA.HI.X.SX32 R14, R16, R2, 0x1, P3 ;  /* 0x00000002100e7211 */ /* 0x000fe400018f0eff */
[----:B------:R-:W-:Y:S01]  /*6a60*/  LEA R16, P3, R21, R0, 0x1 ;  /* 0x0000000015107211 */ /* 0x000fe200078608ff */
[----:B------:R0:W-:Y:S04]  /*6a70*/  STL [R1+0x11e4], R15 ;  /* 0x0011e40f01007387 */ /* 0x0001e80000100800 */
[----:B------:R1:W-:Y:S04]  /*6a80*/  STL [R1+0x11d8], R14 ;  /* 0x0011d80e01007387 */ /* 0x0003e80000100800 */
[----:B------:R1:W-:Y:S04]  /*6a90*/  STL [R1+0x11dc], R16 ;  /* 0x0011dc1001007387 */ /* 0x0003e80000100800 */
[----:B------:R-:W4:Y:S01]  /*6aa0*/  LDL.LU R25, [R1+0x88] ;  /* 0x0000880001197983 */ /* 0x000f220000300800 */
[----:B0-----:R-:W-:-:S02]  /*6ab0*/  LEA.HI.X.SX32 R15, R17, R2, 0x1, P4 ;  /* 0x00000002110f7211 */ /* 0x001fc400020f0eff */
[----:B-1----:R-:W-:Y:S02]  /*6ac0*/  LEA R14, P4, R29, R0, 0x1 ;  /* 0x000000001d0e7211 */ /* 0x002fe400078808ff */
[----:B------:R-:W-:Y:S01]  /*6ad0*/  LEA.HI.X.SX32 R16, R18, R2, 0x1, P5 ;  /* 0x0000000212107211 */ /* 0x000fe200028f0eff */
[----:B------:R0:W-:Y:S04]  /*6ae0*/  STL [R1+0x11d0], R15 ;  /* 0x0011d00f01007387 */ /* 0x0001e80000100800 */
[----:B------:R1:W-:Y:S04]  /*6af0*/  STL [R1+0x11d4], R14 ;  /* 0x0011d40e01007387 */ /* 0x0003e80000100800 */
[----:B------:R1:W-:Y:S01]  /*6b00*/  STL [R1+0x1078], R16 ;  /* 0x0010781001007387 */ /* 0x0003e20000100800 */
[----:B0-----:R-:W-:-:S02]  /*6b10*/  LEA R15, P5, R12, R0, 0x1 ;  /* 0x000000000c0f7211 */ /* 0x001fc400078a08ff */
[----:B-1----:R-:W-:Y:S02]  /*6b20*/  LEA.HI.X.SX32 R14, R24, R2, 0x1, P6 ;  /* 0x00000002180e7211 */ /* 0x002fe400030f0eff */
[----:B------:R-:W4:Y:S01]  /*6b30*/  LDL.LU R24, [R1+0x84] ;  /* 0x0000840001187983 */ /* 0x000f220000300800 */
[----:B------:R-:W-:-:S03]  /*6b40*/  LEA R16, P6, R11, R0, 0x1 ;  /* 0x000000000b107211 */ /* 0x000fc600078c08ff */
[----:B------:R0:W-:Y:S04]  /*6b50*/  STL [R1+0x1098], R15 ;  /* 0x0010980f01007387 */ /* 0x0001e80000100800 */
[----:B------:R1:W-:Y:S04]  /*6b60*/  STL [R1+0x107c], R14 ;  /* 0x00107c0e01007387 */ /* 0x0003e80000100800 */
[----:B------:R-:W-:Y:S01]  /*6b70*/  STL [R1+0x10a0], R16 ;  /* 0x0010a01001007387 */ /* 0x000fe20000100800 */
[----:B0-----:R-:W-:-:S03]  /*6b80*/  LEA.HI.X.SX32 R15, R23, R2, 0x1, P0 ;  /* 0x00000002170f7211 */ /* 0x001fc600000f0eff */
[----:B------:R-:W4:Y:S01]  /*6b90*/  LDL.LU R23, [R1+0x80] ;  /* 0x0000800001177983 */ /* 0x000f220000300800 */
[----:B-1----:R-:W-:-:S03]  /*6ba0*/  LEA R14, P0, R10, R0, 0x1 ;  /* 0x000000000a0e7211 */ /* 0x002fc600078008ff */
[----:B------:R0:W-:Y:S04]  /*6bb0*/  STL [R1+0x1080], R15 ;  /* 0x0010800f01007387 */ /* 0x0001e80000100800 */
[----:B------:R1:W-:Y:S01]  /*6bc0*/  STL [R1+0x10a8], R14 ;  /* 0x0010a80e01007387 */ /* 0x0003e20000100800 */
[-C--:B0-----:R-:W-:Y:S02]  /*6bd0*/  LEA.HI.X.SX32 R15, R13, R2.reuse, 0x1, P1 ;  /* 0x000000020d0f7211 */ /* 0x081fe400008f0eff */
[----:B------:R-:W-:-:S03]  /*6be0*/  LEA.HI.X.SX32 R13, R22, R2, 0x1, P2 ;  /* 0x00000002160d7211 */ /* 0x000fc600010f0eff */
[----:B------:R0:W-:Y:S04]  /*6bf0*/  STL [R1+0x1084], R15 ;  /* 0x0010840f01007387 */ /* 0x0001e80000100800 */
[----:B------:R-:W4:Y:S01]  /*6c00*/  LDL.LU R22, [R1+0x7c] ;  /* 0x00007c0001167983 */ /* 0x000f220000300800 */
[-C--:B-1----:R-:W-:Y:S02]  /*6c10*/  LEA R14, P1, R19, R0.reuse, 0x1 ;  /* 0x00000000130e7211 */ /* 0x082fe400078208ff */
[----:B0-----:R-:W-:-:S03]  /*6c20*/  LEA R15, P2, R20, R0, 0x1 ;  /* 0x00000000140f7211 */ /* 0x001fc600078408ff */
[----:B------:R0:W-:Y:S04]  /*6c30*/  STL [R1+0x10b0], R14 ;  /* 0x0010b00e01007387 */ /* 0x0001e80000100800 */
[----:B------:R1:W-:Y:S04]  /*6c40*/  STL [R1+0x1088], R13 ;  /* 0x0010880d01007387 */ /* 0x0003e80000100800 */
[----:B------:R-:W-:Y:S01]  /*6c50*/  STL [R1+0x10b8], R15 ;  /* 0x0010b80f01007387 */ /* 0x000fe20000100800 */
[----:B0-----:R-:W-:-:S03]  /*6c60*/  LEA.HI.X.SX32 R14, R21, R2, 0x1, P3 ;  /* 0x00000002150e7211 */ /* 0x001fc600018f0eff */
[----:B------:R-:W4:Y:S01]  /*6c70*/  LDL.LU R21, [R1+0x78] ;  /* 0x0000780001157983 */ /* 0x000f220000300800 */
[----:B-1----:R-:W-:-:S03]  /*6c80*/  LEA R13, P3, R9, R0, 0x1 ;  /* 0x00000000090d7211 */ /* 0x002fc600078608ff */
[----:B------:R0:W-:Y:S01]  /*6c90*/  STL [R1+0x108c], R14 ;  /* 0x00108c0e01007387 */ /* 0x0001e20000100800 */
[----:B------:R-:W-:-:S03]  /*6ca0*/  LEA.HI.X.SX32 R12, R12, R2, 0x1, P5 ;  /* 0x000000020c0c7211 */ /* 0x000fc600028f0eff */
[----:B------:R3:W-:Y:S01]  /*6cb0*/  STL [R1+0x10c0], R13 ;  /* 0x0010c00d01007387 */ /* 0x0007e20000100800 */
[----:B0-----:R-:W-:-:S03]  /*6cc0*/  LEA.HI.X.SX32 R14, R29, R2, 0x1, P4 ;  /* 0x000000021d0e7211 */ /* 0x001fc600020f0eff */
[----:B------:R-:W4:Y:S04]  /*6cd0*/  LDL.LU R29, [R1+0x74] ;  /* 0x00007400011d7983 */ /* 0x000f280000300800 */
[----:B------:R-:W-:Y:S01]  /*6ce0*/  STL [R1+0x1090], R14 ;  /* 0x0010900e01007387 */ /* 0x000fe20000100800 */
[----:B---3--:R-:W-:-:S05]  /*6cf0*/  LEA R13, P4, R8, R0, 0x1 ;  /* 0x00000000080d7211 */ /* 0x008fca00078808ff */
[----:B------:R0:W-:Y:S04]  /*6d00*/  STL [R1+0x10c8], R13 ;  /* 0x0010c80d01007387 */ /* 0x0001e80000100800 */
[----:B------:R-:W3:Y:S04]  /*6d10*/  LDL.LU R18, [R1+0x70] ;  /* 0x0000700001127983 */ /* 0x000ee80000300800 */
[----:B------:R1:W-:Y:S01]  /*6d20*/  STL [R1+0x1094], R12 ;  /* 0x0010940c01007387 */ /* 0x0003e20000100800 */
[----:B0-----:R-:W-:Y:S02]  /*6d30*/  LEA R13, P5, R7, R0, 0x1 ;  /* 0x00000000070d7211 */ /* 0x001fe400078a08ff */
[----:B-1----:R-:W-:-:S03]  /*6d40*/  LEA.HI.X.SX32 R12, R11, R2, 0x1, P6 ;  /* 0x000000020b0c7211 */ /* 0x002fc600030f0eff */
[----:B------:R-:W-:Y:S01]  /*6d50*/  STL [R1+0x10d0], R13 ;  /* 0x0010d00d01007387 */ /* 0x000fe20000100800 */
[----:B--2---:R-:W-:-:S03]  /*6d60*/  LEA R11, P6, R6, R0, 0x1 ;  /* 0x00000000060b7211 */ /* 0x004fc600078c08ff */
[----:B------:R-:W-:Y:S01]  /*6d70*/  STL [R1+0x109c], R12 ;  /* 0x00109c0c01007387 */ /* 0x000fe20000100800 */
[----:B------:R-:W-:-:S03]  /*6d80*/  LEA.HI.X.SX32 R10, R10, R2, 0x1, P0 ;  /* 0x000000020a0a7211 */ /* 0x000fc600000f0eff */
[----:B------:R-:W2:Y:S04]  /*6d90*/  LDL.LU R17, [R1+0x68] ;  /* 0x0000680001117983 */ /* 0x000ea80000300800 */
[----:B------:R-:W-:Y:S04]  /*6da0*/  STL [R1+0x10d8], R11 ;  /* 0x0010d80b01007387 */ /* 0x000fe80000100800 */
[----:B------:R0:W-:Y:S04]  /*6db0*/  STL [R1+0x10a4], R10 ;  /* 0x0010a40a01007387 */ /* 0x0001e80000100800 */
[----:B------:R-:W2:Y:S01]  /*6dc0*/  LDL.LU R16, [R1+0x64] ;  /* 0x0000640001107983 */ /* 0x000ea20000300800 */
[----:B0-----:R-:W-:-:S02]  /*6dd0*/  LEA.HI.X.SX32 R10, R19, R2, 0x1, P1 ;  /* 0x00000002130a7211 */ /* 0x001fc400008f0eff */
[----:B------:R-:W-:Y:S02]  /*6de0*/  LEA.HI.X.SX32 R8, R8, R2, 0x1, P4 ;  /* 0x0000000208087211 */ /* 0x000fe400020f0eff */
[----:B----4-:R-:W-:-:S05]  /*6df0*/  LEA R11, P0, R4, R0, 0x1 ;  /* 0x00000000040b7211 */ /* 0x010fca00078008ff */
[----:B------:R0:W-:Y:S04]  /*6e00*/  STL [R1+0x10e0], R11 ;  /* 0x0010e00b01007387 */ /* 0x0001e80000100800 */
[----:B------:R-:W4:Y:S04]  /*6e10*/  LDL.LU R15, [R1+0x60] ;  /* 0x00006000010f7983 */ /* 0x000f280000300800 */
[----:B------:R1:W-:Y:S04]  /*6e20*/  STL [R1+0x10ac], R10 ;  /* 0x0010ac0a01007387 */ /* 0x0003e80000100800 */
[----:B------:R-:W4:Y:S01]  /*6e30*/  LDL.LU R19, [R1+0x5c] ;  /* 0x00005c0001137983 */ /* 0x000f220000300800 */
[----:B0-----:R-:W-:-:S05]  /*6e40*/  LEA R11, P1, R25, R0, 0x1 ;  /* 0x00000000190b7211 */ /* 0x001fca00078208ff */
[----:B------:R0:W-:Y:S01]  /*6e50*/  STL [R1+0x10e8], R11 ;  /* 0x0010e80b01007387 */ /* 0x0001e20000100800 */
[----:B-1----:R-:W-:-:S03]  /*6e60*/  LEA.HI.X.SX32 R10, R20, R2, 0x1, P2 ;  /* 0x00000002140a7211 */ /* 0x002fc600010f0eff */
[----:B------:R-:W4:Y:S04]  /*6e70*/  LDL.LU R14, [R1+0x54] ;  /* 0x00005400010e7983 */ /* 0x000f280000300800 */
[----:B------:R1:W-:Y:S04]  /*6e80*/  STL [R1+0x10b4], R10 ;  /* 0x0010b40a01007387 */ /* 0x0003e80000100800 */
[----:B------:R-:W4:Y:S01]  /*6e90*/  LDL.LU R20, [R1+0x4c] ;  /* 0x00004c0001147983 */ /* 0x000f220000300800 */
[----:B0-----:R-:W-:Y:S02]  /*6ea0*/  LEA R11, P2, R24, R0, 0x1 ;  /* 0x00000000180b7211 */ /* 0x001fe400078408ff */
[----:B-1----:R-:W-:-:S03]  /*6eb0*/  LEA.HI.X.SX32 R10, R9, R2, 0x1, P3 ;  /* 0x00000002090a7211 */ /* 0x002fc600018f0eff */
[----:B------:R0:W-:Y:S04]  /*6ec0*/  STL [R1+0x10f0], R11 ;  /* 0x0010f00b01007387 */ /* 0x0001e80000100800 */
[----:B------:R-:W4:Y:S04]  /*6ed0*/  LDL.LU R13, [R1+0x44] ;  /* 0x00004400010d7983 */ /* 0x000f280000300800 */
[----:B------:R1:W-:Y:S01]  /*6ee0*/  STL [R1+0x10bc], R10 ;  /* 0x0010bc0a01007387 */ /* 0x0003e20000100800 */
[----:B------:R-:W-:-:S03]  /*6ef0*/  LEA R9, P3, R23, R0, 0x1 ;  /* 0x0000000017097211 */ /* 0x000fc600078608ff */
[----:B------:R-:W4:Y:S04]  /*6f00*/  LDL.LU R12, [R1+0x3c] ;  /* 0x00003c00010c7983 */ /* 0x000f280000300800 */
[----:B------:R1:W-:Y:S04]  /*6f10*/  STL [R1+0x10f8], R9 ;  /* 0x0010f80901007387 */ /* 0x0003e80000100800 */
[----:B0-----:R-:W4:Y:S04]  /*6f20*/  LDL.LU R11, [R1+0x38] ;  /* 0x00003800010b7983 */ /* 0x001f280000300800 */
[----:B------:R-:W-:Y:S04]  /*6f30*/  STL [R1+0x10c4], R8 ;  /* 0x0010c40801007387 */ /* 0x000fe80000100800 */
[----:B-1----:R-:W4:Y:S01]  /*6f40*/  LDL.LU R10, [R1+0x20] ;  /* 0x00002000010a7983 */ /* 0x002f220000300800 */
[----:B------:R-:W-:-:S05]  /*6f50*/  LEA R9, P4, R22, R0, 0x1 ;  /* 0x0000000016097211 */ /* 0x000fca00078808ff */
[----:B------:R0:W-:Y:S04]  /*6f60*/  STL [R1+0x1100], R9 ;  /* 0x0011000901007387 */ /* 0x0001e80000100800 */
[----:B0-----:R-:W4:Y:S01]  /*6f70*/  LDL.LU R9, [R1+0x14] ;  /* 0x0000140001097983 */ /* 0x001f220000300800 */
[----:B------:R-:W-:Y:S02]  /*6f80*/  LEA.HI.X.SX32 R8, R7, R2, 0x1, P5 ;  /* 0x0000000207087211 */ /* 0x000fe400028f0eff */
[----:B------:R-:W-:Y:S02]  /*6f90*/  LEA R7, P5, R21, R0, 0x1 ;  /* 0x0000000015077211 */ /* 0x000fe400078a08ff */
[-C--:B------:R-:W-:Y:S01]  /*6fa0*/  LEA.HI.X.SX32 R6, R6, R2.reuse, 0x1, P6 ;  /* 0x0000000206067211 */ /* 0x080fe200030f0eff */
[----:B------:R0:W-:Y:S01]  /*6fb0*/  STL [R1+0x10cc], R8 ;  /* 0x0010cc0801007387 */ /* 0x0001e20000100800 */
[----:B------:R-:W-:-:S03]  /*6fc0*/  LEA.HI.X.SX32 R25, R25, R2, 0x1, P1 ;  /* 0x0000000219197211 */ /* 0x000fc600008f0eff */
[----:B0-----:R-:W4:Y:S04]  /*6fd0*/  LDL.LU R8, [R1+0xc] ;  /* 0x00000c0001087983 */ /* 0x001f280000300800 */
[----:B------:R0:W-:Y:S04]  /*6fe0*/  STL [R1+0x1108], R7 ;  /* 0x0011080701007387 */ /* 0x0001e80000100800 */
[----:B------:R1:W-:Y:S01]  /*6ff0*/  STL [R1+0x10d4], R6 ;  /* 0x0010d40601007387 */ /* 0x0003e20000100800 */
[----:B0-----:R-:W-:Y:S02]  /*7000*/  LEA R7, P6, R29, R0, 0x1 ;  /* 0x000000001d077211 */ /* 0x001fe400078c08ff */
[----:B-1----:R-:W-:-:S03]  /*7010*/  LEA.HI.X.SX32 R6, R4, R2, 0x1, P0 ;  /* 0x0000000204067211 */ /* 0x002fc600000f0eff */
[----:B------:R0:W-:Y:S01]  /*7020*/  STL [R1+0x1110], R7 ;  /* 0x0011100701007387 */ /* 0x0001e20000100800 */
[----:B---3--:R-:W-:-:S03]  /*7030*/  LEA R4, P0, R18, R0, 0x1 ;  /* 0x0000000012047211 */ /* 0x008fc600078008ff */
[----:B0-----:R-:W3:Y:S04]  /*7040*/  LDL.LU R7, [R1+0x8] ;  /* 0x0000080001077983 */ /* 0x001ee80000300800 */
[----:B------:R0:W-:Y:S01]  /*7050*/  STL [R1+0x10dc], R6 ;  /* 0x0010dc0601007387 */ /* 0x0001e20000100800 */
[----:B------:R-:W-:-:S03]  /*7060*/  LEA.HI.X.SX32 R24, R24, R2, 0x1, P2 ;  /* 0x0000000218187211 */ /* 0x000fc600010f0eff */
[----:B0-----:R-:W3:Y:S04]  /*7070*/  LDL.LU R6, [R1+0x4] ;  /* 0x0000040001067983 */ /* 0x001ee80000300800 */
[----:B------:R0:W-:Y:S04]  /*7080*/  STL [R1+0x1118], R4 ;  /* 0x0011180401007387 */ /* 0x0001e80000100800 */
[----:B0-----:R-:W3:Y:S04]  /*7090*/  LDL.LU R4, [R1] ;  /* 0x0000000001047983 */ /* 0x001ee80000300800 */
[----:B------:R2:W-:Y:S02]  /*70a0*/  STL [R1+0x10e4], R25 ;  /* 0x0010e41901007387 */ /* 0x0005e40000100800 */
[----:B--2---:R-:W-:-:S05]  /*70b0*/  LEA R25, P1, R17, R0, 0x1 ;  /* 0x0000000011197211 */ /* 0x004fca00078208ff */
[----:B------:R0:W-:Y:S01]  /*70c0*/  STL [R1+0x1120], R25 ;  /* 0x0011201901007387 */ /* 0x0001e20000100800 */
[----:B------:R-:W-:-:S03]  /*70d0*/  LEA.HI.X.SX32 R23, R23, R2, 0x1, P3 ;  /* 0x0000000217177211 */ /* 0x000fc600018f0eff */
[----:B0-----:R-:W2:Y:S04]  /*70e0*/  LDL.LU R25, [R1+0x129c] ;  /* 0x00129c0001197983 */ /* 0x001ea80000300800 */
[----:B------:R0:W-:Y:S02]  /*70f0*/  STL [R1+0x10ec], R24 ;  /* 0x0010ec1801007387 */ /* 0x0001e40000100800 */
[----:B0-----:R-:W-:-:S05]  /*7100*/  LEA R24, P2, R16, R0, 0x1 ;  /* 0x0000000010187211 */ /* 0x001fca00078408ff */
[----:B------:R0:W-:Y:S01]  /*7110*/  STL [R1+0x1128], R24 ;  /* 0x0011281801007387 */ /* 0x0001e20000100800 */
[----:B------:R-:W-:-:S03]  /*7120*/  LEA.HI.X.SX32 R22, R22, R2, 0x1, P4 ;  /* 0x0000000216167211 */ /* 0x000fc600020f0eff */
[----:B0-----:R-:W2:Y:S04]  /*7130*/  LDL.LU R24, [R1+0x1298] ;  /* 0x0012980001187983 */ /* 0x001ea80000300800 */
[----:B------:R4:W-:Y:S01]  /*7140*/  STL [R1+0x10f4], R23 ;  /* 0x0010f41701007387 */ /* 0x0009e20000100800 */
[-C--:B------:R-:W-:Y:S02]  /*7150*/  LEA.HI.X.SX32 R21, R21, R2.reuse, 0x1, P5 ;  /* 0x0000000215157211 */ /* 0x080fe400028f0eff */
[-C--:B------:R-:W-:Y:S02]  /*7160*/  LEA.HI.X.SX32 R29, R29, R2.reuse, 0x1, P6 ;  /* 0x000000021d1d7211 */ /* 0x080fe400030f0eff */
[-C--:B------:R-:W-:Y:S02]  /*7170*/  LEA.HI.X.SX32 R18, R18, R2.reuse, 0x1, P0 ;  /* 0x0000000212127211 */ /* 0x080fe400000f0eff */
[----:B------:R-:W-:-:S02]  /*7180*/  LEA.HI.X.SX32 R17, R17, R2, 0x1, P1 ;  /* 0x0000000211117211 */ /* 0x000fc400008f0eff */
[----:B----4-:R-:W-:-:S05]  /*7190*/  LEA R23, P3, R15, R0, 0x1 ;  /* 0x000000000f177211 */ /* 0x010fca00078608ff */
[----:B------:R0:W-:Y:S04]  /*71a0*/  STL [R1+0x1130], R23 ;  /* 0x0011301701007387 */ /* 0x0001e80000100800 */
[----:B0-----:R-:W4:Y:S04]  /*71b0*/  LDL.LU R23, [R1+0x1294] ;  /* 0x0012940001177983 */ /* 0x001f280000300800 */
[----:B------:R0:W-:Y:S02]  /*71c0*/  STL [R1+0x10fc], R22 ;  /* 0x0010fc1601007387 */ /* 0x0001e40000100800 */
[----:B0-----:R-:W-:-:S05]  /*71d0*/  LEA R22, P4, R19, R0, 0x1 ;  /* 0x0000000013167211 */ /* 0x001fca00078808ff */
[----:B------:R0:W-:Y:S04]  /*71e0*/  STL [R1+0x1138], R22 ;  /* 0x0011381601007387 */ /* 0x0001e80000100800 */
[----:B0-----:R-:W2:Y:S04]  /*71f0*/  LDL.LU R22, [R1+0x1290] ;  /* 0x0012900001167983 */ /* 0x001ea80000300800 */
[----:B------:R0:W-:Y:S02]  /*7200*/  STL [R1+0x1104], R21 ;  /* 0x0011041501007387 */ /* 0x0001e40000100800 */
[----:B0-----:R-:W-:-:S05]  /*7210*/  LEA R21, P5, R14, R0, 0x1 ;  /* 0x000000000e157211 */ /* 0x001fca00078a08ff */
[----:B------:R0:W-:Y:S04]  /*7220*/  STL [R1+0x1140], R21 ;  /* 0x0011401501007387 */ /* 0x0001e80000100800 */
[----:B0-----:R-:W2:Y:S04]  /*7230*/  LDL.LU R21, [R1+0x128c] ;  /* 0x00128c0001157983 */ /* 0x001ea80000300800 */
[----:B------:R0:W-:Y:S02]  /*7240*/  STL [R1+0x110c], R29 ;  /* 0x00110c1d01007387 */ /* 0x0001e40000100800 */
[----:B0-----:R-:W-:-:S05]  /*7250*/  LEA R29, P6, R20, R0, 0x1 ;  /* 0x00000000141d7211 */ /* 0x001fca00078c08ff */
[----:B------:R0:W-:Y:S04]  /*7260*/  STL [R1+0x1148], R29 ;  /* 0x0011481d01007387 */ /* 0x0001e80000100800 */
[----:B0-----:R-:W4:Y:S04]  /*7270*/  LDL.LU R29, [R1+0x1288] ;  /* 0x00128800011d7983 */ /* 0x001f280000300800 */
[----:B------:R0:W-:Y:S02]  /*7280*/  STL [R1+0x1114], R18 ;  /* 0x0011141201007387 */ /* 0x0001e40000100800 */
[----:B0-----:R-:W-:-:S05]  /*7290*/  LEA R18, P0, R13, R0, 0x1 ;  /* 0x000000000d127211 */ /* 0x001fca00078008ff */
[----:B------:R0:W-:Y:S04]  /*72a0*/  STL [R1+0x1150], R18 ;  /* 0x0011501201007387 */ /* 0x0001e80000100800 */
[----:B------:R1:W-:Y:S01]  /*72b0*/  STL [R1+0x111c], R17 ;  /* 0x00111c1101007387 */ /* 0x0003e20000100800 */
[----:B0-----:R-:W-:Y:S02]  /*72c0*/  LEA R18, P1, R12, R0, 0x1 ;  /* 0x000000000c127211 */ /* 0x001fe400078208ff */
[----:B-1----:R-:W-:Y:S02]  /*72d0*/  LEA.HI.X.SX32 R17, R16, R2, 0x1, P2 ;  /* 0x0000000210117211 */ /* 0x002fe400010f0eff */
[----:B------:R-:W-:Y:S01]  /*72e0*/  LEA R16, P2, R11, R0, 0x1 ;  /* 0x000000000b107211 */ /* 0x000fe200078408ff */
[----:B------:R-:W-:Y:S01]  /*72f0*/  STL [R1+0x1158], R18 ;  /* 0x0011581201007387 */ /* 0x000fe20000100800 */
[----:B------:R-:W-:-:S03]  /*7300*/  LEA.HI.X.SX32 R15, R15, R2, 0x1, P3 ;  /* 0x000000020f0f7211 */ /* 0x000fc600018f0eff */
[----:B------:R0:W-:Y:S04]  /*7310*/  STL [R1+0x1124], R17 ;  /* 0x0011241101007387 */ /* 0x0001e80000100800 */
[----:B------:R1:W-:Y:S01]  /*7320*/  STL [R1+0x1160], R16 ;  /* 0x0011601001007387 */ /* 0x0003e20000100800 */
[----:B0-----:R-:W-:-:S03]  /*7330*/  LEA R17, P3, R10, R0, 0x1 ;  /* 0x000000000a117211 */ /* 0x001fc600078608ff */
[----:B------:R0:W-:Y:S01]  /*7340*/  STL [R1+0x112c], R15 ;  /* 0x00112c0f01007387 */ /* 0x0001e20000100800 */
[----:B-1----:R-:W-:-:S03]  /*7350*/  LEA.HI.X.SX32 R16, R19, R2, 0x1, P4 ;  /* 0x0000000213107211 */ /* 0x002fc600020f0eff */
[----:B------:R-:W-:Y:S04]  /*7360*/  STL [R1+0x1168], R17 ;  /* 0x0011681101007387 */ /* 0x000fe80000100800 */
[----:B------:R-:W4:Y:S01]  /*7370*/  LDL.LU R19, [R1+0xd8] ;  /* 0x0000d80001137983 */ /* 0x000f220000300800 */
[----:B0-----:R-:W-:-:S03]  /*7380*/  LEA R15, P4, R9, R0, 0x1 ;  /* 0x00000000090f7211 */ /* 0x001fc600078808ff */
[----:B------:R0:W-:Y:S04]  /*7390*/  STL [R1+0x1134], R16 ;  /* 0x0011341001007387 */ /* 0x0001e80000100800 */
[----:B------:R1:W-:Y:S01]  /*73a0*/  STL [R1+0x1170], R15 ;  /* 0x0011700f01007387 */ /* 0x0003e20000100800 */
[-C--:B0-----:R-:W-:Y:S02]  /*73b0*/  LEA.HI.X.SX32 R16, R14, R2.reuse, 0x1, P5 ;  /* 0x000000020e107211 */ /* 0x081fe400028f0eff */
[----:B------:R-:W-:-:S03]  /*73c0*/  LEA.HI.X.SX32 R14, R20, R2, 0x1, P6 ;  /* 0x00000002140e7211 */ /* 0x000fc600030f0eff */
[----:B------:R-:W-:Y:S04]  /*73d0*/  STL [R1+0x113c], R16 ;  /* 0x00113c1001007387 */ /* 0x000fe80000100800 */
[----:B------:R-:W4:Y:S01]  /*73e0*/  LDL.LU R20, [R1+0xdc] ;  /* 0x0000dc0001147983 */ /* 0x000f220000300800 */
[----:B-1----:R-:W-:-:S05]  /*73f0*/  LEA R15, P5, R8, R0, 0x1 ;  /* 0x00000000080f7211 */ /* 0x002fca00078a08ff */
[----:B------:R3:W-:Y:S01]  /*7400*/  STL [R1+0x1178], R15 ;  /* 0x0011780f01007387 */ /* 0x0007e20000100800 */
[----:B------:R-:W-:-:S03]  /*7410*/  LEA.HI.X.SX32 R12, R12, R2, 0x1, P1 ;  /* 0x000000020c0c7211 */ /* 0x000fc600008f0eff */
[----:B------:R0:W-:Y:S01]  /*7420*/  STL [R1+0x1144], R14 ;  /* 0x0011440e01007387 */ /* 0x0001e20000100800 */
[----:B---3--:R-:W-:Y:S02]  /*7430*/  LEA R15, P6, R7, R0, 0x1 ;  /* 0x00000000070f7211 */ /* 0x008fe400078c08ff */
[----:B0-----:R-:W-:Y:S02]  /*7440*/  LEA.HI.X.SX32 R14, R13, R2, 0x1, P0 ;  /* 0x000000020d0e7211 */ /* 0x001fe400000f0eff */
[-C--:B------:R-:W-:Y:S01]  /*7450*/  LEA R13, P0, R6, R0.reuse, 0x1 ;  /* 0x00000000060d7211 */ /* 0x080fe200078008ff */
[----:B------:R-:W-:Y:S04]  /*7460*/  STL [R1+0x1180], R15 ;  /* 0x0011800f01007387 */ /* 0x000fe80000100800 */
[----:B------:R0:W-:Y:S04]  /*7470*/  STL [R1+0x114c], R14 ;  /* 0x00114c0e01007387 */ /* 0x0001e80000100800 */
[----:B------:R1:W-:Y:S04]  /*7480*/  STL [R1+0x1188], R13 ;  /* 0x0011880d01007387 */ /* 0x0003e80000100800 */
[----:B------:R4:W-:Y:S01]  /*7490*/  STL [R1+0x1154], R12 ;  /* 0x0011540c01007387 */ /* 0x0009e20000100800 */
[----:B0-----:R-:W-:-:S02]  /*74a0*/  LEA R14, P1, R4, R0, 0x1 ;  /* 0x00000000040e7211 */ /* 0x001fc400078208ff */
[-C--:B-1----:R-:W-:Y:S02]  /*74b0*/  LEA.HI.X.SX32 R13, R11, R2.reuse, 0x1, P2 ;  /* 0x000000020b0d7211 */ /* 0x082fe400010f0eff */
[-C--:B------:R-:W-:Y:S01]  /*74c0*/  LEA.HI.X.SX32 R11, R10, R2.reuse, 0x1, P3 ;  /* 0x000000020a0b7211 */ /* 0x080fe200018f0eff */
[----:B------:R-:W-:Y:S01]  /*74d0*/  STL [R1+0x1190], R14 ;  /* 0x0011900e01007387 */ /* 0x000fe20000100800 */
[----:B------:R-:W-:-:S03]  /*74e0*/  LEA.HI.X.SX32 R9, R9, R2, 0x1, P4 ;  /* 0x0000000209097211 */ /* 0x000fc600020f0eff */
[----:B------:R-:W-:Y:S01]  /*74f0*/  STL [R1+0x115c], R13 ;  /* 0x00115c0d01007387 */ /* 0x000fe20000100800 */
[----:B------:R-:W-:Y:S01]  /*7500*/  LEA.HI.X.SX32 R6, R6, R2, 0x1, P0 ;  /* 0x0000000206067211 */ /* 0x000fe200000f0eff */
[----:B------:R-:W-:Y:S02]  /*7510*/  IMAD R26, R26, c[0x0][0x190], RZ ;  /* 0x000064001a1a7a24 */ /* 0x000fe400078e02ff */
[----:B------:R-:W-:Y:S02]  /*7520*/  IMAD R27, R27, c[0x0][0x190], RZ ;  /* 0x000064001b1b7a24 */ /* 0x000fe400078e02ff */
[----:B------:R-:W-:Y:S02]  /*7530*/  IMAD R5, R5, c[0x0][0x190], RZ ;  /* 0x0000640005057a24 */ /* 0x000fe400078e02ff */
[----:B------:R-:W-:Y:S01]  /*7540*/  IMAD R3, R3, c[0x0][0x190], RZ ;  /* 0x0000640003037a24 */ /* 0x000fe200078e02ff */
[-C--:B--2---:R-:W-:Y:S02]  /*7550*/  LEA R10, P3, R21, R0.reuse, 0x1 ;  /* 0x00000000150a7211 */ /* 0x084fe400078608ff */
[----:B----4-:R-:W-:-:S05]  /*7560*/  LEA R12, P2, R29, R0, 0x1 ;  /* 0x000000001d0c7211 */ /* 0x010fca00078408ff */
[----:B------:R-:W-:Y:S04]  /*7570*/  STL [R1+0x1198], R12 ;  /* 0x0011980c01007387 */ /* 0x000fe80000100800 */
[----:B------:R0:W-:Y:S04]  /*7580*/  STL [R1+0x1164], R11 ;  /* 0x0011640b01007387 */ /* 0x0001e80000100800 */
[----:B------:R1:W-:Y:S04]  /*7590*/  STL [R1+0x11a0], R10 ;  /* 0x0011a00a01007387 */ /* 0x0003e80000100800 */
[----:B------:R2:W-:Y:S01]  /*75a0*/  STL [R1+0x116c], R9 ;  /* 0x00116c0901007387 */ /* 0x0005e20000100800 */
[----:B0-----:R-:W-:-:S02]  /*75b0*/  LEA R11, P4, R22, R0, 0x1 ;  /* 0x00000000160b7211 */ /* 0x001fc400078808ff */
[-C--:B-1----:R-:W-:Y:S02]  /*75c0*/  LEA.HI.X.SX32 R10, R8, R2.reuse, 0x1, P5 ;  /* 0x00000002080a7211 */ /* 0x082fe400028f0eff */
[----:B------:R-:W-:Y:S02]  /*75d0*/  LEA.HI.X.SX32 R8, R7, R2, 0x1, P6 ;  /* 0x0000000207087211 */ /* 0x000fe400030f0eff */
[-C--:B--2---:R-:W-:Y:S01]  /*75e0*/  LEA R9, P5, R23, R0.reuse, 0x1 ;  /* 0x0000000017097211 */ /* 0x084fe200078a08ff */
[----:B------:R-:W-:Y:S01]  /*75f0*/  STL [R1+0x11a8], R11 ;  /* 0x0011a80b01007387 */ /* 0x000fe20000100800 */
[----:B------:R-:W-:-:S03]  /*7600*/  LEA R7, P6, R24, R0, 0x1 ;  /* 0x0000000018077211 */ /* 0x000fc600078c08ff */
[----:B------:R-:W-:Y:S04]  /*7610*/  STL [R1+0x1174], R10 ;  /* 0x0011740a01007387 */ /* 0x000fe80000100800 */
        /* <DEDUP_REMOVED lines=8> */
[----:B------:R-:W-:Y:S04]  /*76a0*/  STL [R1+0x11bc], R8 ;  /* 0x0011bc0801007387 */ /* 0x000fe80000100800 */
[----:B------:R0:W-:Y:S04]  /*76b0*/  STL [R1+0x118c], R7 ;  /* 0x00118c0701007387 */ /* 0x0001e80000100800 */
[----:B------:R1:W-:Y:S04]  /*76c0*/  STL [R1+0x11c0], R6 ;  /* 0x0011c00601007387 */ /* 0x0003e80000100800 */
[----:B------:R2:W-:Y:S01]  /*76d0*/  STL [R1+0x1194], R4 ;  /* 0x0011940401007387 */ /* 0x0005e20000100800 */
[----:B0-----:R-:W-:-:S02]  /*76e0*/  LEA R7, P2, R27, R0, 0x1 ;  /* 0x000000001b077211 */ /* 0x001fc400078408ff */
[----:B-1----:R-:W-:-:S03]  /*76f0*/  LEA.HI.X.SX32 R6, R21, R2, 0x1, P3 ;  /* 0x0000000215067211 */ /* 0x002fc600018f0eff */
[----:B------:R0:W-:Y:S01]  /*7700*/  STL [R1+0x11c4], R7 ;  /* 0x0011c40701007387 */ /* 0x0001e20000100800 */
[----:B--2---:R-:W-:-:S03]  /*7710*/  LEA R4, P3, R5, R0, 0x1 ;  /* 0x0000000005047211 */ /* 0x004fc600078608ff */
[----:B------:R1:W-:Y:S04]  /*7720*/  STL [R1+0x119c], R6 ;  /* 0x00119c0601007387 */ /* 0x0003e80000100800 */
[----:B------:R2:W-:Y:S01]  /*7730*/  STL [R1+0x11c8], R4 ;  /* 0x0011c80401007387 */ /* 0x0005e20000100800 */
[----:B0-----:R-:W-:Y:S02]  /*7740*/  LEA.HI.X.SX32 R7, R22, R2, 0x1, P4 ;  /* 0x0000000216077211 */ /* 0x001fe400020f0eff */
[----:B-1----:R-:W-:-:S03]  /*7750*/  LEA R6, P4, R3, R0, 0x1 ;  /* 0x0000000003067211 */ /* 0x002fc600078808ff */
[----:B------:R-:W-:Y:S01]  /*7760*/  STL [R1+0x11a4], R7 ;  /* 0x0011a40701007387 */ /* 0x000fe20000100800 */
[----:B--2---:R-:W-:-:S03]  /*7770*/  LEA.HI.X.SX32 R4, R23, R2, 0x1, P5 ;  /* 0x0000000217047211 */ /* 0x004fc600028f0eff */
[----:B------:R0:W-:Y:S04]  /*7780*/  STL [R1+0x11cc], R6 ;  /* 0x0011cc0601007387 */ /* 0x0001e80000100800 */
[----:B------:R1:W-:Y:S01]  /*7790*/  STL [R1+0x11ac], R4 ;  /* 0x0011ac0401007387 */ /* 0x0003e20000100800 */
[----:B0-----:R-:W-:Y:S02]  /*77a0*/  LEA.HI.X.SX32 R6, R24, R2, 0x1, P6 ;  /* 0x0000000218067211 */ /* 0x001fe400030f0eff */
[----:B-1----:R-:W-:Y:S02]  /*77b0*/  LEA R4, P6, R28, R0, 0x1 ;  /* 0x000000001c047211 */ /* 0x002fe400078c08ff */
[----:B------:R-:W-:Y:S01]  /*77c0*/  LEA.HI.X.SX32 R0, R25, R2, 0x1, P0 ;  /* 0x0000000219007211 */ /* 0x000fe200000f0eff */
[----:B------:R0:W-:Y:S01]  /*77d0*/  STL [R1+0x11b4], R6 ;  /* 0x0011b40601007387 */ /* 0x0001e20000100800 */
[----:B------:R-:W-:-:S03]  /*77e0*/  LEA R12, P5, R19, c[0x0][0x160], 0x1 ;  /* 0x00005800130c7a11 */ /* 0x000fc600078a08ff */
[----:B------:R-:W-:Y:S01]  /*77f0*/  STL [R1+0x1074], R4 ;  /* 0x0010740401007387 */ /* 0x000fe20000100800 */
[----:B------:R-:W-:-:S03]  /*7800*/  LEA R10, P0, R20, c[0x0][0x160], 0x1 ;  /* 0x00005800140a7a11 */ /* 0x000fc600078008ff */
[----:B------:R1:W-:Y:S01]  /*7810*/  STL [R1+0x1060], R0 ;  /* 0x0010600001007387 */ /* 0x0003e20000100800 */
[-C--:B0-----:R-:W-:Y:S02]  /*7820*/  LEA.HI.X.SX32 R6, R26, R2.reuse, 0x1, P1 ;  /* 0x000000021a067211 */ /* 0x081fe400008f0eff */
[----:B------:R-:W-:Y:S02]  /*7830*/  LEA.HI.X.SX32 R13, R19, c[0x0][0x164], 0x1, P5 ;  /* 0x00005900130d7a11 */ /* 0x000fe400028f0eff */
[-C--:B------:R-:W-:Y:S02]  /*7840*/  LEA.HI.X.SX32 R5, R5, R2.reuse, 0x1, P3 ;  /* 0x0000000205057211 */ /* 0x080fe400018f0eff */
[----:B-1----:R-:W-:Y:S01]  /*7850*/  LEA.HI.X.SX32 R0, R27, R2, 0x1, P2 ;  /* 0x000000021b007211 */ /* 0x002fe200010f0eff */
[----:B------:R-:W-:Y:S01]  /*7860*/  STL [R1+0x1064], R6 ;  /* 0x0010640601007387 */ /* 0x000fe20000100800 */
[----:B------:R-:W-:Y:S01]  /*7870*/  IMAD.MOV.U32 R4, RZ, RZ, c[0x0][0x188] ;  /* 0x00006200ff047624 */ /* 0x000fe200078e00ff */
[----:B------:R-:W-:-:S02]  /*7880*/  LEA.HI.X.SX32 R11, R20, c[0x0][0x164], 0x1, P0 ;  /* 0x00005900140b7a11 */ /* 0x000fc400000f0eff */
[----:B------:R0:W-:Y:S01]  /*7890*/  STL [R1+0x1068], R0 ;  /* 0x0010680001007387 */ /* 0x0001e20000100800 */
[----:B------:R-:W-:-:S03]  /*78a0*/  IMAD R4, R4, 0x3f, RZ ;  /* 0x0000003f04047824 */ /* 0x000fc600078e02ff */
[----:B------:R-:W-:Y:S01]  /*78b0*/  STL.64 [R1+0xc40], R12 ;  /* 0x000c400c01007387 */ /* 0x000fe20000100a00 */
[----:B------:R-:W-:Y:S01]  /*78c0*/  IMAD.MOV.U32 R20, RZ, RZ, c[0x0][0x188] ;  /* 0x00006200ff147624 */ /* 0x000fe200078e00ff */
[----:B0-----:R-:W-:Y:S02]  /*78d0*/  LEA.HI.X.SX32 R0, R3, R2, 0x1, P4 ;  /* 0x0000000203007211 */ /* 0x001fe400020f0eff */
[----:B------:R0:W-:Y:S01]  /*78e0*/  STL [R1+0x106c], R5 ;  /* 0x00106c0501007387 */ /* 0x0001e20000100800 */
[----:B------:R-:W-:-:S03]  /*78f0*/  IMAD.WIDE R6, R4, 0x2, R12 ;  /* 0x0000000204067825 */ /* 0x000fc600078e020c */
[----:B------:R-:W-:Y:S01]  /*7900*/  STL.64 [R1+0xc48], R10 ;  /* 0x000c480a01007387 */ /* 0x000fe20000100a00 */
[----:B------:R-:W-:-:S03]  /*7910*/  IMAD R20, R20, 0x3e, RZ ;  /* 0x0000003e14147824 */ /* 0x000fc600078e02ff */
[----:B------:R1:W-:Y:S01]  /*7920*/  STL [R1+0x1070], R0 ;  /* 0x0010700001007387 */ /* 0x0003e20000100800 */
[----:B0-----:R-:W-:Y:S01]  /*7930*/  IMAD.WIDE R4, R4, 0x2, R10 ;  /* 0x0000000204047825 */ /* 0x001fe200078e020a */
[----:B-1----:R-:W-:-:S03]  /*7940*/  LEA.HI.X.SX32 R0, R28, R2, 0x1, P6 ;  /* 0x000000021c007211 */ /* 0x002fc600030f0eff */
[----:B------:R-:W-:Y:S01]  /*7950*/  IMAD.MOV.U32 R9, RZ, RZ, c[0x0][0x188] ;  /* 0x00006200ff097624 */ /* 0x000fe200078e00ff */
[----:B------:R0:W5:Y:S01]  /*7960*/  LDL.LU R28, [R1+0x1284] ;  /* 0x00128400011c7983 */ /* 0x0001620000300800 */
[----:B------:R-:W-:-:S03]  /*7970*/  IMAD.WIDE R2, R20, 0x2, R12 ;  /* 0x0000000214027825 */ /* 0x000fc600078e020c */
[----:B------:R-:W-:Y:S04]  /*7980*/  STL [R1+0xc6c], R0 ;  /* 0x000c6c0001007387 */ /* 0x000fe80000100800 */
[----:B------:R-:W-:Y:S04]  /*7990*/  STL [R1+0xc74], R6 ;  /* 0x000c740601007387 */ /* 0x000fe80000100800 */
[----:B------:R1:W-:Y:S04]  /*79a0*/  STL [R1+0xc70], R7 ;  /* 0x000c700701007387 */ /* 0x0003e80000100800 */
[----:B------:R2:W-:Y:S04]  /*79b0*/  STL [R1+0xc7c], R4 ;  /* 0x000c7c0401007387 */ /* 0x0005e80000100800 */
[----:B------:R-:W-:Y:S01]  /*79c0*/  STL [R1+0xc78], R5 ;  /* 0x000c780501007387 */ /* 0x000fe20000100800 */
[----:B-1----:R-:W-:-:S03]  /*79d0*/  IMAD.WIDE R6, R20, 0x2, R10 ;  /* 0x0000000214067825 */ /* 0x002fc600078e020a */
[----:B------:R-:W-:Y:S01]  /*79e0*/  STL [R1+0x1058], R2 ;  /* 0x0010580201007387 */ /* 0x000fe20000100800 */
[----:B--2---:R-:W-:-:S03]  /*79f0*/  IMAD R4, R9, 0x3d, RZ ;  /* 0x0000003d09047824 */ /* 0x004fc600078e02ff */
[----:B------:R1:W-:Y:S01]  /*7a00*/  STL [R1+0x1054], R3 ;  /* 0x0010540301007387 */ /* 0x0003e20000100800 */
[----:B------:R-:W-:-:S03]  /*7a10*/  IMAD R0, R9, 0x3c, RZ ;  /* 0x0000003c09007824 */ /* 0x000fc600078e02ff */
[----:B------:R-:W-:Y:S01]  /*7a20*/  STL [R1+0x105c], R6 ;  /* 0x00105c0601007387 */ /* 0x000fe20000100800 */
[----:B-1----:R-:W-:-:S03]  /*7a30*/  IMAD.WIDE R2, R4, 0x2, R12 ;  /* 0x0000000204027825 */ /* 0x002fc600078e020c */
[----:B------:R1:W-:Y:S01]  /*7a40*/  STL [R1+0x1034], R7 ;  /* 0x0010340701007387 */ /* 0x0003e20000100800 */
[----:B------:R-:W-:-:S03]  /*7a50*/  IMAD.WIDE R4, R4, 0x2, R10 ;  /* 0x0000000204047825 */ /* 0x000fc600078e020a */
[----:B------:R-:W-:Y:S04]  /*7a60*/  STL [R1+0x1050], R2 ;  /* 0x0010500201007387 */ /* 0x000fe80000100800 */
[----:B------:R2:W-:Y:S04]  /*7a70*/  STL [R1+0x1048], R3 ;  /* 0x0010480301007387 */ /* 0x0005e80000100800 */
[----:B------:R3:W-:Y:S01]  /*7a80*/  STL [R1+0x104c], R4 ;  /* 0x00104c0401007387 */ /* 0x0007e20000100800 */
[----:B-1----:R-:W-:-:S04]  /*7a90*/  IMAD.WIDE R6, R0, 0x2, R10 ;  /* 0x0000000200067825 */ /* 0x002fc800078e020a */
[----:B--2---:R-:W-:Y:S01]  /*7aa0*/  IMAD.WIDE R2, R0, 0x2, R12 ;  /* 0x0000000200027825 */ /* 0x004fe200078e020c */
[----:B------:R-:W-:Y:S03]  /*7ab0*/  STL [R1+0x1040], R5 ;  /* 0x0010400501007387 */ /* 0x000fe60000100800 */
[C---:B---3--:R-:W-:Y:S01]  /*7ac0*/  IMAD R4, R9.reuse, 0x3b, RZ ;  /* 0x0000003b09047824 */ /* 0x048fe200078e02ff */
[----:B------:R-:W-:Y:S04]  /*7ad0*/  STL [R1+0x1044], R2 ;  /* 0x0010440201007387 */ /* 0x000fe80000100800 */
        /* <DEDUP_REMOVED lines=86> */
[----:B------:R2:W-:Y:S01]  /*8040*/  STL [R1+0xf7c], R6 ;  /* 0x000f7c0601007387 */ /* 0x0005e20000100800 */
[----:B-1----:R-:W-:-:S03]  /*8050*/  IMAD.WIDE R2, R4, 0x2, R12 ;  /* 0x0000000204027825 */ /* 0x002fc600078e020c */
[----:B------:R-:W-:Y:S01]  /*8060*/  STL [R1+0xc80], R7 ;  /* 0x000c800701007387 */ /* 0x000fe20000100800 */
[----:B------:R-:W-:-:S03]  /*8070*/  IMAD.WIDE R4, R4, 0x2, R10 ;  /* 0x0000000204047825 */ /* 0x000fc600078e020a */
[----:B------:R-:W-:Y:S04]  /*8080*/  STL [R1+0xf70], R2 ;  /* 0x000f700201007387 */ /* 0x000fe80000100800 */
[----:B------:R1:W-:Y:S01]  /*8090*/  STL [R1+0xf68], R3 ;  /* 0x000f680301007387 */ /* 0x0003e20000100800 */
[----:B--2---:R-:W-:-:S03]  /*80a0*/  IMAD R6, R9, 0x2d, RZ ;  /* 0x0000002d09067824 */ /* 0x004fc600078e02ff */
[----:B------:R-:W-:Y:S01]  /*80b0*/  STL [R1+0xf6c], R4 ;  /* 0x000f6c0401007387 */ /* 0x000fe20000100800 */
[----:B-1----:R-:W-:-:S03]  /*80c0*/  IMAD.WIDE R2, R0, 0x2, R12 ;  /* 0x0000000200027825 */ /* 0x002fc600078e020c */
[----:B------:R1:W-:Y:S04]  /*80d0*/  STL [R1+0xc84], R5 ;  /* 0x000c840501007387 */ /* 0x0003e80000100800 */
[----:B------:R-:W-:Y:S04]  /*80e0*/  STL [R1+0xf64], R2 ;  /* 0x000f640201007387 */ /* 0x000fe80000100800 */
[----:B------:R2:W-:Y:S01]  /*80f0*/  STL [R1+0xc88], R3 ;  /* 0x000c880301007387 */ /* 0x0005e20000100800 */
[----:B-1----:R-:W-:-:S04]  /*8100*/  IMAD.WIDE R4, R0, 0x2, R10 ;  /* 0x0000000200047825 */ /* 0x002fc800078e020a */
[----:B------:R-:W-:Y:S01]  /*8110*/  IMAD R0, R9, 0x2c, RZ ;  /* 0x0000002c09007824 */ /* 0x000fe200078e02ff */
[----:B------:R-:W-:Y:S01]  /*8120*/  STL [R1+0xc90], R4 ;  /* 0x000c900401007387 */ /* 0x000fe20000100800 */
[----:B--2---:R-:W-:-:S03]  /*8130*/  IMAD.WIDE R2, R6, 0x2, R12 ;  /* 0x0000000206027825 */ /* 0x004fc600078e020c */
        /* <DEDUP_REMOVED lines=81> */
[----:B------:R-:W-:-:S03]  /*8650*/  IMAD.SHL.U32 R0, R9, 0x20, RZ ;  /* 0x0000002009007824 */ /* 0x000fc600078e00ff */
        /* <DEDUP_REMOVED lines=203> */
[----:B-1----:R-:W-:-:S03]  /*9310*/  IMAD.WIDE R4, R0, 0x2, R10 ;  /* 0x0000000200047825 */ /* 0x002fc600078e020a */
[----:B------:R-:W1:Y:S01]  /*9320*/  S2R R20, SR_TID.X ;  /* 0x0000000000147919 */ /* 0x000e620000002100 */
[----:B--2---:R-:W-:-:S03]  /*9330*/  IMAD.WIDE R2, R0, 0x2, R12 ;  /* 0x0000000200027825 */ /* 0x004fc600078e020c */
[----:B------:R-:W-:Y:S01]  /*9340*/  STL [R1+0xf1c], R7 ;  /* 0x000f1c0701007387 */ /* 0x000fe20000100800 */
[----:B---3--:R-:W-:-:S03]  /*9350*/  IMAD R6, R9, 0x3, RZ ;  /* 0x0000000309067824 */ /* 0x008fc600078e02ff */
[----:B------:R-:W-:Y:S04]  /*9360*/  STL [R1+0xf28], R2 ;  /* 0x000f280201007387 */ /* 0x000fe80000100800 */
[----:B------:R2:W-:Y:S01]  /*9370*/  STL [R1+0xf24], R3 ;  /* 0x000f240301007387 */ /* 0x0005e20000100800 */
[----:B------:R-:W-:-:S03]  /*9380*/  IMAD.SHL.U32 R0, R9, 0x2, RZ ;  /* 0x0000000209007824 */ /* 0x000fc600078e00ff */
[----:B------:R-:W-:Y:S01]  /*9390*/  STL [R1+0xf30], R4 ;  /* 0x000f300401007387 */ /* 0x000fe20000100800 */
[----:B--2---:R-:W-:-:S03]  /*93a0*/  IMAD.WIDE R2, R6, 0x2, R12 ;  /* 0x0000000206027825 */ /* 0x004fc600078e020c */
[----:B------:R2:W-:Y:S01]  /*93b0*/  STL [R1+0xf2c], R5 ;  /* 0x000f2c0501007387 */ /* 0x0005e20000100800 */
[----:B------:R-:W-:-:S03]  /*93c0*/  IMAD.WIDE R6, R6, 0x2, R10 ;  /* 0x0000000206067825 */ /* 0x000fc600078e020a */
[----:B------:R-:W-:Y:S04]  /*93d0*/  STL [R1+0xf38], R2 ;  /* 0x000f380201007387 */ /* 0x000fe80000100800 */
[----:B------:R3:W-:Y:S01]  /*93e0*/  STL [R1+0xf34], R3 ;  /* 0x000f340301007387 */ /* 0x0007e20000100800 */
[----:B--2---:R-:W-:-:S03]  /*93f0*/  IMAD.WIDE R4, R0, 0x2, R10 ;  /* 0x0000000200047825 */ /* 0x004fc600078e020a */
[----:B------:R-:W-:Y:S01]  /*9400*/  STL [R1+0xf40], R6 ;  /* 0x000f400601007387 */ /* 0x000fe20000100800 */
[----:B---3--:R-:W-:-:S03]  /*9410*/  IMAD.WIDE R2, R0, 0x2, R12 ;  /* 0x0000000200027825 */ /* 0x008fc600078e020c */
[----:B------:R2:W-:Y:S04]  /*9420*/  STL [R1+0xf3c], R7 ;  /* 0x000f3c0701007387 */ /* 0x0005e80000100800 */
[----:B------:R-:W-:Y:S04]  /*9430*/  STL [R1+0xf48], R2 ;  /* 0x000f480201007387 */ /* 0x000fe80000100800 */
[----:B------:R3:W-:Y:S01]  /*9440*/  STL [R1+0xf44], R3 ;  /* 0x000f440301007387 */ /* 0x0007e20000100800 */
[----:B--2---:R-:W-:-:S03]  /*9450*/  IMAD.WIDE R6, R9, 0x2, R12 ;  /* 0x0000000209067825 */ /* 0x004fc600078e020c */
[----:B------:R1:W-:Y:S04]  /*9460*/  STL [R1+0xf50], R4 ;  /* 0x000f500401007387 */ /* 0x0003e80000100800 */
[----:B------:R-:W-:Y:S01]  /*9470*/  STL [R1+0xf4c], R5 ;  /* 0x000f4c0501007387 */ /* 0x000fe20000100800 */
[----:B---3--:R-:W-:-:S03]  /*9480*/  IMAD.WIDE R2, R9, 0x2, R10 ;  /* 0x0000000209027825 */ /* 0x008fc600078e020a */
[----:B------:R-:W-:Y:S04]  /*9490*/  STL [R1+0xf58], R6 ;  /* 0x000f580601007387 */ /* 0x000fe80000100800 */
[----:B------:R-:W-:Y:S01]  /*94a0*/  STL [R1+0xf54], R7 ;  /* 0x000f540701007387 */ /* 0x000fe20000100800 */
[----:B-1----:R-:W-:-:S03]  /*94b0*/  IMAD.SHL.U32 R4, R20, 0x20, RZ ;  /* 0x0000002014047824 */ /* 0x002fc600078e00ff */
[----:B------:R-:W-:Y:S04]  /*94c0*/  STL [R1+0xf60], R2 ;  /* 0x000f600201007387 */ /* 0x000fe80000100800 */
[----:B------:R1:W-:Y:S04]  /*94d0*/  STL [R1+0xf5c], R3 ;  /* 0x000f5c0301007387 */ /* 0x0003e80000100800 */
[----:B------:R-:W-:Y:S04]  /*94e0*/  STL [R1+0xc68], RZ ;  /* 0x000c68ff01007387 */ /* 0x000fe80000100800 */
[----:B------:R-:W-:Y:S04]  /*94f0*/  STL [R1+0xc30], RZ ;  /* 0x000c30ff01007387 */ /* 0x000fe80000100800 */
[----:B------:R-:W-:Y:S04]  /*9500*/  STL [R1+0xc34], RZ ;  /* 0x000c34ff01007387 */ /* 0x000fe80000100800 */
[----:B------:R2:W-:Y:S04]  /*9510*/  STL [R1+0x1280], R4 ;  /* 0x0012800401007387 */ /* 0x0005e80000100800 */
[----:B------:R-:W-:Y:S04]  /*9520*/  STL [R1+0xc38], RZ ;  /* 0x000c38ff01007387 */ /* 0x000fe80000100800 */
        /* <DEDUP_REMOVED lines=441> */
[----:B------:R-:W3:Y:S01]  /*b0c0*/  LDL.LU R8, [R1+0xec] ;  /* 0x0000ec0001087983 */ /* 0x000ee20000300800 */
[----:B------:R-:W-:-:S05]  /*b0d0*/  LOP3.LUT R19, R20, 0xff, RZ, 0xc0, !PT ;  /* 0x000000ff14137812 */ /* 0x000fca00078ec0ff */
[----:B------:R-:W-:Y:S02]  /*b0e0*/  IMAD.SHL.U32 R29, R19, 0x2, RZ ;  /* 0x00000002131d7824 */ /* 0x000fe400078e00ff */
[----:B------:R-:W4:Y:S04]  /*b0f0*/  S2R R19, SR_TID.X ;  /* 0x0000000000137919 */ /* 0x000f280000002100 */
[----:B------:R-:W-:Y:S04]  /*b100*/  STL [R1+0x670], RZ ;  /* 0x000670ff01007387 */ /* 0x000fe80000100800 */
[----:B------:R-:W-:Y:S04]  /*b110*/  STL [R1+0x674], RZ ;  /* 0x000674ff01007387 */ /* 0x000fe80000100800 */
[----:B------:R-:W-:Y:S04]  /*b120*/  STL [R1+0x678], RZ ;  /* 0x000678ff01007387 */ /* 0x000fe80000100800 */
[----:B------:R-:W-:Y:S04]  /*b130*/  STL [R1+0x67c], RZ ;  /* 0x00067cff01007387 */ /* 0x000fe80000100800 */
[----:B------:R-:W-:Y:S04]  /*b140*/  STL [R1+0x620], RZ ;  /* 0x000620ff01007387 */ /* 0x000fe80000100800 */
[----:B------:R-:W-:Y:S01]  /*b150*/  STL [R1+0x624], RZ ;  /* 0x000624ff01007387 */ /* 0x000fe20000100800 */
[----:B----4-:R-:W-:-:S03]  /*b160*/  LOP3.LUT R19, R19, 0xc0, RZ, 0xc0, !PT ;  /* 0x000000c013137812 */ /* 0x010fc600078ec0ff */
[----:B------:R-:W-:Y:S01]  /*b170*/  STL [R1+0x628], RZ ;  /* 0x000628ff01007387 */ /* 0x000fe20000100800 */
[----:B-1----:R-:W-:-:S03]  /*b180*/  SHF.R.U32.HI R3, RZ, 0x2, R19 ;  /* 0x00000002ff037819 */ /* 0x002fc60000011613 */
[----:B------:R-:W-:Y:S01]  /*b190*/  STL [R1+0x62c], RZ ;  /* 0x00062cff01007387 */ /* 0x000fe20000100800 */
[----:B------:R-:W-:-:S03]  /*b1a0*/  LOP3.LUT R19, R20, 0x7, RZ, 0xc0, !PT ;  /* 0x0000000714137812 */ /* 0x000fc600078ec0ff */
[----:B------:R-:W-:Y:S04]  /*b1b0*/  STL [R1+0x5d0], RZ ;  /* 0x0005d0ff01007387 */ /* 0x000fe80000100800 */
[----:B------:R-:W-:Y:S04]  /*b1c0*/  STL [R1+0x5d4], RZ ;  /* 0x0005d4ff01007387 */ /* 0x000fe80000100800 */
[----:B------:R-:W-:Y:S04]  /*b1d0*/  STL [R1+0x5d8], RZ ;  /* 0x0005d8ff01007387 */ /* 0x000fe80000100800 */
[----:B------:R-:W-:Y:S01]  /*b1e0*/  STL [R1+0x5dc], RZ ;  /* 0x0005dcff01007387 */ /* 0x000fe20000100800 */
[----:B------:R-:W-:-:S03]  /*b1f0*/  IMAD R19, R19, 0x90, RZ ;  /* 0x0000009013137824 */ /* 0x000fc600078e02ff */
[----:B------:R-:W-:Y:S01]  /*b200*/  STL [R1+0x5a0], RZ ;  /* 0x0005a0ff01007387 */ /* 0x000fe20000100800 */
[----:B------:R-:W-:-:S03]  /*b210*/  IMAD.SHL.U32 R20, R20, 0x2, RZ ;  /* 0x0000000214147824 */ /* 0x000fc600078e00ff */
[----:B------:R-:W-:Y:S04]  /*b220*/  STL [R1+0x5a4], RZ ;  /* 0x0005a4ff01007387 */ /* 0x000fe80000100800 */
[----:B------:R-:W-:Y:S04]  /*b230*/  STL [R1+0x5a8], RZ ;  /* 0x0005a8ff01007387 */ /* 0x000fe80000100800 */
[----:B------:R-:W-:Y:S04]  /*b240*/  STL [R1+0x5ac], RZ ;  /* 0x0005acff01007387 */ /* 0x000fe80000100800 */
[----:B------:R-:W-:Y:S01]  /*b250*/  STL [R1+0x530], RZ ;  /* 0x000530ff01007387 */ /* 0x000fe20000100800 */
[----:B------:R-:W-:-:S03]  /*b260*/  LOP3.LUT R20, R19, 0x30, R20, 0x78, !PT ;  /* 0x0000003013147812 */ /* 0x000fc600078e7814 */
[----:B------:R-:W-:Y:S04]  /*b270*/  STL [R1+0x534], RZ ;  /* 0x000534ff01007387 */ /* 0x000fe80000100800 */
[----:B------:R-:W-:Y:S04]  /*b280*/  STL [R1+0x538], RZ ;  /* 0x000538ff01007387 */ /* 0x000fe80000100800 */
[----:B------:R-:W-:Y:S04]  /*b290*/  STL [R1+0x53c], RZ ;  /* 0x00053cff01007387 */ /* 0x000fe80000100800 */
[----:B------:R-:W-:Y:S01]  /*b2a0*/  STL [R1+0x4f0], RZ ;  /* 0x0004f0ff01007387 */ /* 0x000fe20000100800 */
[----:B--2---:R-:W-:-:S03]  /*b2b0*/  LOP3.LUT R4, R20, 0x400, R4, 0xf8, !PT ;  /* 0x0000040014047812 */ /* 0x004fc600078ef804 */
[----:B------:R-:W-:Y:S04]  /*b2c0*/  STL [R1+0x4f4], RZ ;  /* 0x0004f4ff01007387 */ /* 0x000fe80000100800 */
[----:B------:R-:W-:Y:S04]  /*b2d0*/  STL [R1+0x4f8], RZ ;  /* 0x0004f8ff01007387 */ /* 0x000fe80000100800 */
[----:B------:R-:W-:Y:S04]  /*b2e0*/  STL [R1+0x4fc], RZ ;  /* 0x0004fcff01007387 */ /* 0x000fe80000100800 */
[----:B------:R-:W-:Y:S01]  /*b2f0*/  STL [R1+0x4d0], RZ ;  /* 0x0004d0ff01007387 */ /* 0x000fe20000100800 */
[----:B------:R-:W-:-:S05]  /*b300*/  IMAD.SHL.U32 R2, R9, 0x40, RZ ;  /* 0x0000004009027824 */ /* 0x000fca00078e00ff */
[----:B------:R-:W-:-:S04]  /*b310*/  SHF.R.S32.HI R0, RZ, 0x1f, R2 ;  /* 0x0000001fff007819 */ /* 0x000fc80000011402 */
[----:B------:R-:W-:Y:S02]  /*b320*/  SHF.L.U64.HI R0, R2, 0x1, R0 ;  /* 0x0000000102007819 */ /* 0x000fe40000010200 */
[C---:B------:R-:W-:Y:S02]  /*b330*/  LOP3.LUT R2, R29.reuse, R3, RZ, 0x3c, !PT ;  /* 0x000000031d027212 */ /* 0x040fe400078e3cff */
[C---:B------:R-:W-:Y:S02]  /*b340*/  LOP3.LUT R3, R29.reuse, 0x30, RZ, 0x3c, !PT ;  /* 0x000000301d037812 */ /* 0x040fe400078e3cff */
[C---:B------:R-:W-:Y:S02]  /*b350*/  LOP3.LUT R3, R29.reuse, 0x60, RZ, 0x3c, !PT ;  /* 0x000000601d037812 */ /* 0x040fe400078e3cff */
[----:B------:R-:W-:Y:S01]  /*b360*/  LOP3.LUT R3, R4, 0x40, RZ, 0x3c, !PT ;  /* 0x0000004004037812 */ /* 0x000fe200078e3cff */
[----:B------:R-:W-:Y:S02]  /*b370*/  ULDC UR4, c[0x0][0x18c] ;  /* 0x0000630000047ab9 */ /* 0x000fe40000000800 */
[----:B------:R-:W-:Y:S01]  /*b380*/  USHF.L.U32 UR4, UR4, 0x6, URZ ;  /* 0x0000000604047899 */ /* 0x000fe2000800063f */
[----:B------:R-:W-:-:S02]  /*b390*/  LOP3.LUT R6, R29, 0x10, RZ, 0x3c, !PT ;  /* 0x000000101d067812 */ /* 0x000fc400078e3cff */
[C---:B------:R-:W-:Y:S01]  /*b3a0*/  LOP3.LUT R6, R29.reuse, 0x40, RZ, 0x3c, !PT ;  /* 0x000000401d067812 */ /* 0x040fe200078e3cff */
[----:B------:R-:W-:Y:S01]  /*b3b0*/  USHF.R.S32.HI UR5, URZ, 0x1f, UR4 ;  /* 0x0000001f3f057899 */ /* 0x000fe20008011404 */
[----:B------:R-:W-:Y:S01]  /*b3c0*/  LOP3.LUT R6, R29, 0x70, RZ, 0x3c, !PT ;  /* 0x000000701d067812 */ /* 0x000fe200078e3cff */
[----:B------:R-:W-:Y:S02]  /*b3d0*/  USHF.L.U32 UR8, UR4, 0x1, URZ ;  /* 0x0000000104087899 */ /* 0x000fe4000800063f */
[----:B------:R-:W-:Y:S01]  /*b3e0*/  USHF.L.U64.HI UR5, UR4, 0x1, UR5 ;  /* 0x0000000104057899 */ /* 0x000fe20008010205 */
[----:B---3--:R-:W-:-:S05]  /*b3f0*/  SHF.R.S32.HI R5, RZ, 0x6, R8 ;  /* 0x00000006ff057819 */ /* 0x008fca0000011408 */
[----:B------:R1:W-:Y:S04]  /*b400*/  STL [R1+0x1260], R5 ;  /* 0x0012600501007387 */ /* 0x0003e80000100800 */
[----:B------:R0:W-:Y:S04]  /*b410*/  STL [R1+0x4d4], RZ ;  /* 0x0004d4ff01007387 */ /* 0x0001e80000100800 */
[----:B------:R0:W-:Y:S04]  /*b420*/  STL [R1+0x4d8], RZ ;  /* 0x0004d8ff01007387 */ /* 0x0001e80000100800 */
[----:B------:R0:W-:Y:S04]  /*b430*/  STL [R1+0x4dc], RZ ;  /* 0x0004dcff01007387 */ /* 0x0001e80000100800 */
[----:B------:R0:W-:Y:S04]  /*b440*/  STL [R1+0xc50], R4 ;  /* 0x000c500401007387 */ /* 0x0001e80000100800 */
        /* <DEDUP_REMOVED lines=40> */
[----:B------:R0:W-:Y:S01]  /*b6d0*/  STL [R1+0xc54], R3 ;  /* 0x000c540301007387 */ /* 0x0001e20000100800 */
[----:B-1----:R-:W-:-:S02]  /*b6e0*/  LOP3.LUT R5, R29, 0x20, RZ, 0x3c, !PT ;  /* 0x000000201d057812 */ /* 0x002fc400078e3cff */
[----:B------:R-:W-:Y:S02]  /*b6f0*/  LOP3.LUT R5, R29, 0x50, RZ, 0x3c, !PT ;  /* 0x000000501d057812 */ /* 0x000fe400078e3cff */
[----:B------:R-:W-:-:S06]  /*b700*/  LOP3.LUT R5, R2, 0x40, RZ, 0x3c, !PT ;  /* 0x0000004002057812 */ /* 0x000fcc00078e3cff */
.L_x_3:
[----:B0-----:R-:W2:Y:S01]  /*b710*/  LDL.64 R4, [R1+0xc48] ;  /* 0x000c480001047983 */ /* 0x001ea20000100a00 */
[----:B------:R-:W-:-:S03]  /*b720*/  IMAD.MOV.U32 R3, RZ, RZ, -0x40 ;  /* 0xffffffc0ff037424 */ /* 0x000fc600078e00ff */
[----:B--2---:R0:W-:Y:S04]  /*b730*/  STL [R1+0x38d8], R5 ;  /* 0x0038d80501007387 */ /* 0x0041e80000100800 */
[----:B0-----:R-:W2:Y:S04]  /*b740*/  LDL R5, [R1+0xc68] ;  /* 0x000c680001057983 */ /* 0x001ea80000100800 */
[----:B------:R-:W-:Y:S04]  /*b750*/  STL [R1+0x3860], R24 ;  /* 0x0038601801007387 */ /* 0x000fe80000100800 */
        /* <DEDUP_REMOVED lines=14> */
[----:B------:R0:W-:Y:S04]  /*b840*/  STL [R1+0x38d4], R24 ;  /* 0x0038d41801007387 */ /* 0x0001e80000100800 */
        /* <DEDUP_REMOVED lines=39> */
[----:B-----5:R-:W-:Y:S04]  /*bac0*/  STL [R1+0x37d8], R13 ;  /* 0x0037d80d01007387 */ /* 0x020fe80000100800 */
        /* <DEDUP_REMOVED lines=18> */
[----:B------:R-:W-:Y:S01]  /*bbf0*/  STL [R1+0x37c4], R9 ;  /* 0x0037c40901007387 */ /* 0x000fe20000100800 */
[----:B--2---:R-:W-:-:S03]  /*bc00*/  IMAD R3, R5, R3, c[0x0][0x180] ;  /* 0x0000600005037624 */ /* 0x004fc600078e0203 */
        /* <DEDUP_REMOVED lines=44> */
[----:B------:R-:W2:Y:S01]  /*bed0*/  LDL.LU R5, [R1+0x38d8] ;  /* 0x0038d80001057983 */ /* 0x000ea20000300800 */
[----:B------:R-:W-:-:S02]  /*bee0*/  ISETP.GT.AND P0, PT, R3, RZ, PT ;  /* 0x000000ff0300720c */ /* 0x000fc40003f04270 */
[----:B0-----:R-:W-:Y:S02]  /*bef0*/  PRMT R24, RZ, 0x7610, R24 ;  /* 0x00007610ff187816 */ /* 0x001fe40000000018 */
[----:B-1----:R-:W-:Y:S02]  /*bf00*/  PRMT R25, RZ, 0x7610, R25 ;  /* 0x00007610ff197816 */ /* 0x002fe40000000019 */
[----:B------:R-:W-:-:S07]  /*bf10*/  ISETP.GT.AND P1, PT, R3, 0x1, PT ;  /* 0x000000010300780c */ /* 0x000fce0003f24270 */
[----:B--2---:R-:W2:Y:S04]  /*bf20*/  @P0 LDG.E.U16 R24, [R4.64] ;  /* 0x0000000604180981 */ /* 0x004ea8000c1e1500 */
[----:B--2---:R0:W-:Y:S04]  /*bf30*/  STL [R1+0x10], R24 ;  /* 0x0000101801007387 */ /* 0x0041e80000100800 */
[----:B0-----:R-:W2:Y:S04]  /*bf40*/  LDL.LU R24, [R1+0x38d4] ;  /* 0x0038d40001187983 */ /* 0x001ea80000300800 */
[----:B------:R-:W3:Y:S01]  /*bf50*/  LDL.64 R4, [R1+0xc40] ;  /* 0x000c400001047983 */ /* 0x000ee20000100a00 */
[----:B------:R-:W-:-:S02]  /*bf60*/  ISETP.GT.AND P2, PT, R3, 0x2, PT ;  /* 0x000000020300780c */ /* 0x000fc40003f44270 */
[----:B--2---:R-:W-:Y:S01]  /*bf70*/  PRMT R24, RZ, 0x7610, R24 ;  /* 0x00007610ff187816 */ /* 0x004fe20000000018 */
[----:B---3--:R-:W2:Y:S04]  /*bf80*/  @P0 LDG.E.U16 R25, [R4.64] ;  /* 0x0000000604190981 */ /* 0x008ea8000c1e1500 */
[----:B--2---:R0:W-:Y:S04]  /*bf90*/  STL [R1+0x14], R25 ;  /* 0x0000141901007387 */ /* 0x0041e80000100800 */
[----:B0-----:R-:W2:Y:S04]  /*bfa0*/  LDL.LU R25, [R1+0x38d0] ;  /* 0x0038d00001197983 */ /* 0x001ea80000300800 */
[----:B------:R-:W3:Y:S04]  /*bfb0*/  LDL R4, [R1+0xf5c] ;  /* 0x000f5c0001047983 */ /* 0x000ee80000100800 */
[----:B------:R-:W3:Y:S01]  /*bfc0*/  LDL R5, [R1+0xf60] ;  /* 0x000f600001057983 */ /* 0x000ee20000100800 */
[----:B--2---:R-:W-:-:S02]  /*bfd0*/  PRMT R25, RZ, 0x7610, R25 ;  /* 0x00007610ff197816 */ /* 0x004fc40000000019 */
[----:B---3--:R-:W-:-:S04]  /*bfe0*/  @P1 LOP3.LUT R5, R5, R4, RZ, 0x3c, !PT ;  /* 0x0000000405051212 */ /* 0x008fc800078e3cff */
[----:B------:R-:W-:-:S04]  /*bff0*/  @P1 LOP3.LUT R4, R5, R4, RZ, 0x3c, !PT ;  /* 0x0000000405041212 */ /* 0x000fc800078e3cff */
[----:B------:R-:W-:-:S05]  /*c000*/  @P1 LOP3.LUT R5, R5, R4, RZ, 0x3c, !PT ;  /* 0x0000000405051212 */ /* 0x000fca00078e3cff */
[----:B------:R-:W2:Y:S04]  /*c010*/  @P1 LDG.E.U16 R24, [R4.64] ;  /* 0x0000000604181981 */ /* 0x000ea8000c1e1500 */
[----:B--2---:R0:W-:Y:S04]  /*c020*/  STL [R1+0x20], R24 ;  /* 0x0000201801007387 */ /* 0x0041e80000100800 */
[----:B0-----:R-:W2:Y:S04]  /*c030*/  LDL.LU R24, [R1+0x38cc] ;  /* 0x0038cc0001187983 */ /* 0x001ea80000300800 */
[----:B------:R-:W3:Y:S04]  /*c040*/  LDL R4, [R1+0xf54] ;  /* 0x000f540001047983 */ /* 0x000ee80000100800 */
[----:B------:R-:W3:Y:S01]  /*c050*/  LDL R5, [R1+0xf58] ;  /* 0x000f580001057983 */ /* 0x000ee20000100800 */
[----:B------:R-:W-:-:S02]  /*c060*/  ISETP.GT.AND P0, PT, R3, 0x3, PT ;  /* 0x000000030300780c */ /* 0x000fc40003f04270 */
[----:B--2---:R-:W-:Y:S02]  /*c070*/  PRMT R24, RZ, 0x7610, R24 ;  /* 0x00007610ff187816 */ /* 0x004fe40000000018 */
        /* <DEDUP_REMOVED lines=103> */
[----:B------:R-:W-:-:S02]  /*c6f0*/  PRMT R28, RZ, 0x7610, R28 ;  /* 0x00007610ff1c7816 */ /* 0x000fc4000000001c */
[----:B------:R-:W-:Y:S02]  /*c700*/  ISETP.GT.AND P0, PT, R3, 0x9, PT ;  /* 0x000000090300780c */ /* 0x000fe40003f04270 */
        /* <DEDUP_REMOVED lines=17> */
[----:B------:R-:W3:Y:S02]  /*c820*/  LDL R5, [R1+0xef0] ;  /* 0x000ef00001057983 */ /* 0x000ee40000100800 */
[----:B---3--:R-:W-:-:S04]  /*c830*/  @P2 LOP3.LUT R5, R5, R4, RZ, 0x3c, !PT ;  /* 0x0000000405052212 */ /* 0x008fc800078e3cff */
[----:B------:R-:W-:-:S04]  /*c840*/  @P2 LOP3.LUT R4, R5, R4, RZ, 0x3c, !PT ;  /* 0x0000000405042212 */ /* 0x000fc800078e3cff */
[----:B------:R-:W-:-:S05]  /*c850*/  @P2 LOP3.LUT R5, R5, R4, RZ, 0x3c, !PT ;  /* 0x0000000405052212 */ /* 0x000fca00078e3cff */
[----:B------:R-:W3:Y:S04]  /*c860*/  @P2 LDG.E.U16 R24, [R4.64] ;  /* 0x0000000604182981 */ /* 0x000ee8000c1e1500 */
[----:B---3--:R0:W-:Y:S04]  /*c870*/  STL [R1], R24 ;  /* 0x0000001801007387 */ /* 0x0081e80000100800 */
[----:B0-----:R-:W3:Y:S04]  /*c880*/  LDL.LU R24, [R1+0x3894] ;  /* 0x0038940001187983 */ /* 0x001ee80000300800 */
[----:B------:R-:W4:Y:S04]  /*c890*/  LDL R4, [R1+0xee4] ;  /* 0x000ee40001047983 */ /* 0x000f280000100800 */
[----:B------:R-:W4:Y:S01]  /*c8a0*/  LDL R5, [R1+0xee8] ;  /* 0x000ee80001057983 */ /* 0x000f220000100800 */
[----:B------:R-:W-:-:S02]  /*c8b0*/  ISETP.GT.AND P1, PT, R3, 0xa, PT ;  /* 0x0000000a0300780c */ /* 0x000fc40003f24270 */
[----:B---3--:R-:W-:Y:S02]  /*c8c0*/  PRMT R24, RZ, 0x7610, R24 ;  /* 0x00007610ff187816 */ /* 0x008fe40000000018 */
[----:B----4-:R-:W-:-:S04]  /*c8d0*/  @P2 LOP3.LUT R5, R5, R4, RZ, 0x3c, !PT ;  /* 0x0000000405052212 */ /* 0x010fc800078e3cff */
[----:B------:R-:W-:-:S04]  /*c8e0*/  @P2 LOP3.LUT R4, R5, R4, RZ, 0x3c, !PT ;  /* 0x0000000405042212 */ /* 0x000fc800078e3cff */
[----:B------:R-:W-:-:S05]  /*c8f0*/  @P2 LOP3.LUT R5, R5, R4, RZ, 0x3c, !PT ;  /* 0x0000000405052212 */ /* 0x000fca00078e3cff */
[----:B------:R0:W3:Y:S04]  /*c900*/  @P2 LDG.E.U16 R28, [R4.64] ;  /* 0x00000006041c2981 */ /* 0x0000e8000c1e1500 */
[----:B0-----:R-:W4:Y:S04]  /*c910*/  LDL R4, [R1+0xedc] ;  /* 0x000edc0001047983 */ /* 0x001f280000100800 */
[----:B------:R-:W4:Y:S01]  /*c920*/  LDL R5, [R1+0xee0] ;  /* 0x000ee00001057983 */ /* 0x000f220000100800 */
[----:B--2---:R-:W-:-:S03]  /*c930*/  PRMT R25, RZ, 0x7610, R25 ;  /* 0x00007610ff197816 */ /* 0x004fc60000000019 */
[----:B---3--:R-:W-:Y:S04]  /*c940*/  STL [R1+0x3728], R28 ;  /* 0x0037281c01007387 */ /* 0x008fe80000100800 */
[----:B------:R-:W-:Y:S01]  /*c950*/  STL [R1+0x3754], R28 ;  /* 0x0037541c01007387 */ /* 0x000fe20000100800 */
[----:B----4-:R-:W-:-:S04]  /*c960*/  @P0 LOP3.LUT R5, R5, R4, RZ, 0x3c, !PT ;  /* 0x0000000405050212 */ /* 0x010fc800078e3cff */
        /* <DEDUP_REMOVED lines=135> */
[----:B------:R0:W2:Y:S04]  /*d1e0*/  @P1 LDG.E.U16 R24, [R4.64] ;  /* 0x0000000604181981 */ /* 0x0000a8000c1e1500 */
[----:B0-----:R-:W3:Y:S04]  /*d1f0*/  LDL R4, [R1+0xe64] ;  /* 0x000e640001047983 */ /* 0x001ee80000100800 */
[----:B------:R-:W3:Y:S01]  /*d200*/  LDL R5, [R1+0xe68] ;  /* 0x000e680001057983 */ /* 0x000ee20000100800 */
[----:B------:R-:W-:Y:S02]  /*d210*/  PRMT R20, RZ, 0x7610, R20 ;  /* 0x00007610ff147816 */ /* 0x000fe40000000014 */
[----:B------:R-:W-:-:S02]  /*d220*/  PRMT R0, RZ, 0x7610, R0 ;  /* 0x00007610ff007816 */ /* 0x000fc40000000000 */
[----:B------:R-:W-:Y:S01]  /*d230*/  ISETP.GT.AND P0, PT, R3, 0x12, PT ;  /* 0x000000120300780c */ /* 0x000fe20003f04270 */
[----:B--2---:R-:W-:Y:S01]  /*d240*/  STL [R1+0x372c], R24 ;  /* 0x00372c1801007387 */ /* 0x004fe20000100800 */
[----:B---3--:R-:W-:-:S04]  /*d250*/  @P1 LOP3.LUT R5, R5, R4, RZ, 0x3c, !PT ;  /* 0x0000000405051212 */ /* 0x008fc800078e3cff */
[----:B------:R-:W-:-:S04]  /*d260*/  @P1 LOP3.LUT R4, R5, R4, RZ, 0x3c, !PT ;  /* 0x0000000405041212 */ /* 0x000fc800078e3cff */
[----:B------:R-:W-:-:S05]  /*d270*/  @P1 LOP3.LUT R5, R5, R4, RZ, 0x3c, !PT ;  /* 0x0000000405051212 */ /* 0x000fca00078e3cff */
[----:B------:R0:W2:Y:S04]  /*d280*/  @P1 LDG.E.U16 R25, [R4.64] ;  /* 0x0000000604191981 */ /* 0x0000a8000c1e1500 */
[----:B0-----:R-:W3:Y:S04]  /*d290*/  LDL R4, [R1+0xe5c] ;  /* 0x000e5c0001047983 */ /* 0x001ee80000100800 */
[----:B------:R-:W3:Y:S04]  /*d2a0*/  LDL R5, [R1+0xe60] ;  /* 0x000e600001057983 */ /* 0x000ee80000100800 */
[----:B--2---:R-:W-:Y:S01]  /*d2b0*/  STL [R1+0x3730], R25 ;  /* 0x0037301901007387 */ /* 0x004fe20000100800 */
        /* <DEDUP_REMOVED lines=14> */
[----:B------:R0:W2:Y:S04]  /*d3a0*/  @P2 LDG.E.U16 R0, [R4.64] ;  /* 0x0000000604002981 */ /* 0x0000a8000c1e1500 */
[----:B0-----:R-:W3:Y:S04]  /*d3b0*/  LDL R4, [R1+0xe4c] ;  /* 0x000e4c0001047983 */ /* 0x001ee80000100800 */
[----:B------:R-:W3:Y:S01]  /*d3c0*/  LDL R5, [R1+0xe50] ;  /* 0x000e500001057983 */ /* 0x000ee20000100800 */
[----:B------:R-:W-:-:S03]  /*d3d0*/  ISETP.GT.AND P2, PT, R3, 0x14, PT ;  /* 0x000000140300780c */ /* 0x000fc60003f44270 */
[----:B--2---:R-:W-:Y:S04]  /*d3e0*/  STL [R1+0x36fc], R0 ;  /* 0x0036fc0001007387 */ /* 0x004fe80000100800 */
[----:B------:R-:W-:Y:S04]  /*d3f0*/  STL [R1+0x3700], R0 ;  /* 0x0037000001007387 */ /* 0x000fe80000100800 */
[----:B------:R-:W-:Y:S01]  /*d400*/  STL [R1+0x3704], R0 ;  /* 0x0037040001007387 */ /* 0x000fe20000100800 */
        /* <DEDUP_REMOVED lines=75> */
[----:B------:R-:W-:Y:S02]  /*d8c0*/  PRMT R27, RZ, 0x7610, R27 ;  /* 0x00007610ff1b7816 */ /* 0x000fe4000000001b */
        /* <DEDUP_REMOVED lines=14> */
[----:B---3--:R0:W-:Y:S04]  /*d9b0*/  STL [R1+0x1bc], R21 ;  /* 0x0001bc1501007387 */ /* 0x0081e80000100800 */
[----:B0-----:R-:W3:Y:S04]  /*d9c0*/  LDL.LU R21, [R1+0x3830] ;  /* 0x0038300001157983 */ /* 0x001ee80000300800 */
[----:B------:R-:W4:Y:S04]  /*d9d0*/  LDL R4, [R1+0xdfc] ;  /* 0x000dfc0001047983 */ /* 0x000f280000100800 */
[----:B------:R-:W4:Y:S01]  /*d9e0*/  LDL R5, [R1+0xe00] ;  /* 0x000e000001057983 */ /* 0x000f220000100800 */
[----:B--2---:R-:W-:-:S02]  /*d9f0*/  PRMT R20, RZ, 0x7610, R20 ;  /* 0x00007610ff147816 */ /* 0x004fc40000000014 */
[----:B------:R-:W-:Y:S02]  /*da00*/  ISETP.GT.AND P1, PT, R3, 0x19, PT ;  /* 0x000000190300780c */ /* 0x000fe40003f24270 */
[----:B----4-:R-:W-:-:S04]  /*da10*/  @P2 LOP3.LUT R5, R5, R4, RZ, 0x3c, !PT ;  /* 0x0000000405052212 */ /* 0x010fc800078e3cff */
[----:B------:R-:W-:-:S04]  /*da20*/  @P2 LOP3.LUT R4, R5, R4, RZ, 0x3c, !PT ;  /* 0x0000000405042212 */ /* 0x000fc800078e3cff */
[----:B------:R-:W-:-:S05]  /*da30*/  @P2 LOP3.LUT R5, R5, R4, RZ, 0x3c, !PT ;  /* 0x0000000405052212 */ /* 0x000fca00078e3cff */
[----:B------:R-:W2:Y:S04]  /*da40*/  @P2 LDG.E.U16 R26, [R4.64] ;  /* 0x00000006041a2981 */ /* 0x000ea8000c1e1500 */
[----:B--2---:R0:W-:Y:S04]  /*da50*/  STL [R1+0x1b8], R26 ;  /* 0x0001b81a01007387 */ /* 0x0041e80000100800 */
[----:B0-----:R-:W2:Y:S04]  /*da60*/  LDL.LU R26, [R1+0x382c] ;  /* 0x00382c00011a7983 */ /* 0x001ea80000300800 */
[----:B------:R-:W4:Y:S04]  /*da70*/  LDL R4, [R1+0xdf4] ;  /* 0x000df40001047983 */ /* 0x000f280000100800 */
[----:B------:R-:W4:Y:S02]  /*da80*/  LDL R5, [R1+0xdf8] ;  /* 0x000df80001057983 */ /* 0x000f240000100800 */
[----:B----4-:R-:W-:-:S04]  /*da90*/  @P2 LOP3.LUT R5, R5, R4, RZ, 0x3c, !PT ;  /* 0x0000000405052212 */ /* 0x010fc800078e3cff */
[----:B------:R-:W-:-:S04]  /*daa0*/  @P2 LOP3.LUT R4, R5, R4, RZ, 0x3c, !PT ;  /* 0x0000000405042212 */ /* 0x000fc800078e3cff */
[----:B------:R-:W-:-:S05]  /*dab0*/  @P2 LOP3.LUT R5, R5, R4, RZ, 0x3c, !PT ;  /* 0x0000000405052212 */ /* 0x000fca00078e3cff */
[----:B------:R-:W4:Y:S04]  /*dac0*/  @P2 LDG.E.U16 R27, [R4.64] ;  /* 0x00000006041b2981 */ /* 0x000f28000c1e1500 */
[----:B----4-:R0:W-:Y:S04]  /*dad0*/  STL [R1+0x1b4], R27 ;  /* 0x0001b41b01007387 */ /* 0x0101e80000100800 */
[----:B0-----:R-:W4:Y:S04]  /*dae0*/  LDL.LU R27, [R1+0x3828] ;  /* 0x00382800011b7983 */ /* 0x001f280000300800 */
[----:B------:R-:W2:Y:S04]  /*daf0*/  LDL R4, [R1+0xdec] ;  /* 0x000dec0001047983 */ /* 0x000ea80000100800 */
[----:B------:R-:W2:Y:S01]  /*db00*/  LDL R5, [R1+0xdf0] ;  /* 0x000df00001057983 */ /* 0x000ea20000100800 */
[----:B---3--:R-:W-:-:S02]  /*db10*/  PRMT R21, RZ, 0x7610, R21 ;  /* 0x00007610ff157816 */ /* 0x008fc40000000015 */
[----:B--2---:R-:W-:-:S04]  /*db20*/  @P0 LOP3.LUT R5, R5, R4, RZ, 0x3c, !PT ;  /* 0x0000000405050212 */ /* 0x004fc800078e3cff */
[----:B------:R-:W-:-:S04]  /*db30*/  @P0 LOP3.LUT R4, R5, R4, RZ, 0x3c, !PT ;  /* 0x0000000405040212 */ /* 0x000fc800078e3cff */
[----:B------:R-:W-:-:S05]  /*db40*/  @P0 LOP3.LUT R5, R5, R4, RZ, 0x3c, !PT ;  /* 0x0000000405050212 */ /* 0x000fca00078e3cff */
[----:B------:R0:W2:Y:S04]  /*db50*/  @P0 LDG.E.U16 R20, [R4.64] ;  /* 0x0000000604140981 */ /* 0x0000a8000c1e1500 */
[----:B0-----:R-:W3:Y:S04]  /*db60*/  LDL R4, [R1+0xde4] ;  /* 0x000de40001047983 */ /* 0x001ee80000100800 */
[----:B------:R-:W3:Y:S01]  /*db70*/  LDL R5, [R1+0xde8] ;  /* 0x000de80001057983 */ /* 0x000ee20000100800 */
[----:B------:R-:W-:Y:S02]  /*db80*/  PRMT R26, RZ, 0x7610, R26 ;  /* 0x00007610ff1a7816 */ /* 0x000fe4000000001a */
[----:B------:R-:W-:-:S02]  /*db90*/  ISETP.GT.AND P2, PT, R3, 0x1a, PT ;  /* 0x0000001a0300780c */ /* 0x000fc40003f44270 */
[----:B---3--:R-:W-:-:S04]  /*dba0*/  @P0 LOP3.LUT R5, R5, R4, RZ, 0x3c, !PT ;  /* 0x0000000405050212 */ /* 0x008fc800078e3cff */
[----:B------:R-:W-:-:S04]  /*dbb0*/  @P0 LOP3.LUT R4, R5, R4, RZ, 0x3c, !PT ;  /* 0x0000000405040212 */ /* 0x000fc800078e3cff */
[----:B------:R-:W-:-:S05]  /*dbc0*/  @P0 LOP3.LUT R5, R5, R4, RZ, 0x3c, !PT ;  /* 0x0000000405050212 */ /* 0x000fca00078e3cff */
[----:B------:R0:W3:Y:S04]  /*dbd0*/  @P0 LDG.E.U16 R21, [R4.64] ;  /* 0x0000000604150981 */ /* 0x0000e8000c1e1500 */
[----:B0-----:R-:W2:Y:S04]  /*dbe0*/  LDL R4, [R1+0xddc] ;  /* 0x000ddc0001047983 */ /* 0x001ea80000100800 */
[----:B------:R-:W2:Y:S01]  /*dbf0*/  LDL R5, [R1+0xde0] ;  /* 0x000de00001057983 */ /* 0x000ea20000100800 */
[----:B----4-:R-:W-:Y:S02]  /*dc00*/  PRMT R27, RZ, 0x7610, R27 ;  /* 0x00007610ff1b7816 */ /* 0x010fe4000000001b */
[----:B--2---:R-:W-:-:S04]  /*dc10*/  @P1 LOP3.LUT R5, R5, R4, RZ, 0x3c, !PT ;  /* 0x0000000405051212 */ /* 0x004fc800078e3cff */
[----:B------:R-:W-:-:S04]  /*dc20*/  @P1 LOP3.LUT R4, R5, R4, RZ, 0x3c, !PT ;  /* 0x0000000405041212 */ /* 0x000fc800078e3cff */
[----:B------:R-:W-:-:S05]  /*dc30*/  @P1 LOP3.LUT R5, R5, R4, RZ, 0x3c, !PT ;  /* 0x0000000405051212 */ /* 0x000fca00078e3cff */
[----:B------:R0:W2:Y:S04]  /*dc40*/  @P1 LDG.E.U16 R26, [R4.64] ;  /* 0x00000006041a1981 */ /* 0x0000a8000c1e1500 */
[----:B0-----:R-:W4:Y:S04]  /*dc50*/  LDL R4, [R1+0xdd4] ;  /* 0x000dd40001047983 */ /* 0x001f280000100800 */
[----:B------:R-:W4:Y:S01]  /*dc60*/  LDL R5, [R1+0xdd8] ;  /* 0x000dd80001057983 */ /* 0x000f220000100800 */
[----:B------:R-:W-:Y:S02]  /*dc70*/  PRMT R17, RZ, 0x7610, R17 ;  /* 0x00007610ff117816 */ /* 0x000fe40000000011 */
[----:B------:R-:W-:-:S02]  /*dc80*/  PRMT R16, RZ, 0x7610, R16 ;  /* 0x00007610ff107816 */ /* 0x000fc40000000010 */
[----:B------:R-:W-:Y:S01]  /*dc90*/  ISETP.GT.AND P0, PT, R3, 0x1b, PT ;  /* 0x0000001b0300780c */ /* 0x000fe20003f04270 */
[----:B--2---:R-:W-:Y:S04]  /*dca0*/  STL [R1+0x3708], R26 ;  /* 0x0037081a01007387 */ /* 0x004fe80000100800 */
[----:B------:R-:W-:Y:S01]  /*dcb0*/  STL [R1+0x370c], R26 ;  /* 0x00370c1a01007387 */ /* 0x000fe20000100800 */
[----:B----4-:R-:W-:-:S04]  /*dcc0*/  @P1 LOP3.LUT R5, R5, R4, RZ, 0x3c, !PT ;  /* 0x0000000405051212 */ /* 0x010fc800078e3cff */
[----:B------:R-:W-:-:S04]  /*dcd0*/  @P1 LOP3.LUT R4, R5, R4, RZ, 0x3c, !PT ;  /* 0x0000000405041212 */ /* 0x000fc800078e3cff */
[----:B------:R-:W-:-:S05]  /*dce0*/  @P1 LOP3.LUT R5, R5, R4, RZ, 0x3c, !PT ;  /* 0x0000000405051212 */ /* 0x000fca00078e3cff */
[----:B------:R0:W2:Y:S04]  /*dcf0*/  @P1 LDG.E.U16 R27, [R4.64] ;  /* 0x00000006041b1981 */ /* 0x0000a8000c1e1500 */
[----:B0-----:R-:W4:Y:S04]  /*dd00*/  LDL R4, [R1+0xdcc] ;  /* 0x000dcc0001047983 */ /* 0x001f280000100800 */
[----:B------:R-:W4:Y:S01]  /*dd10*/  LDL R5, [R1+0xdd0] ;  /* 0x000dd00001057983 */ /* 0x000f220000100800 */
[----:B------:R-:W-:-:S03]  /*dd20*/  ISETP.GT.AND P1, PT, R3, 0x1c, PT ;  /* 0x0000001c0300780c */ /* 0x000fc60003f24270 */
[----:B--2---:R-:W-:Y:S04]  /*dd30*/  STL [R1+0x3710], R27 ;  /* 0x0037101b01007387 */ /* 0x004fe80000100800 */
[----:B------:R-:W-:Y:S01]  /*dd40*/  STL [R1+0x3714], R27 ;  /* 0x0037141b01007387 */ /* 0x000fe20000100800 */
[----:B----4-:R-:W-:-:S04]  /*dd50*/  @P2 LOP3.LUT R5, R5, R4, RZ, 0x3c, !PT ;  /* 0x0000000405052212 */ /* 0x010fc800078e3cff */
[----:B------:R-:W-:-:S04]  /*dd60*/  @P2 LOP3.LUT R4, R5, R4, RZ, 0x3c, !PT ;  /* 0x0000000405042212 */ /* 0x000fc800078e3cff */
[----:B------:R-:W-:-:S05]  /*dd70*/  @P2 LOP3.LUT R5, R5, R4, RZ, 0x3c, !PT ;  /* 0x0000000405052212 */ /* 0x000fca00078e3cff */
[----:B------:R-:W2:Y:S04]  /*dd80*/  @P2 LDG.E.U16 R17, [R4.64] ;  /* 0x0000000604112981 */ /* 0x000ea8000c1e1500 */
[----:B--2---:R0:W-:Y:S04]  /*dd90*/  STL [R1+0x154], R17 ;  /* 0x0001541101007387 */ /* 0x0041e80000100800 */
[----:B0-----:R-:W2:Y:S04]  /*dda0*/  LDL.LU R17, [R1+0x3824] ;  /* 0x0038240001117983 */ /* 0x001ea80000300800 */
[----:B------:R-:W4:Y:S04]  /*ddb0*/  LDL R4, [R1+0xdc4] ;  /* 0x000dc40001047983 */ /* 0x000f280000100800 */
[----:B------:R-:W4:Y:S01]  /*ddc0*/  LDL R5, [R1+0xdc8] ;  /* 0x000dc80001057983 */ /* 0x000f220000100800 */
[----:B--2---:R-:W-:-:S02]  /*ddd0*/  PRMT R17, RZ, 0x7610, R17 ;  /* 0x00007610ff117816 */ /* 0x004fc40000000011 */
        /* <DEDUP_REMOVED lines=8> */
[----:B------:R-:W-:-:S02]  /*de60*/  ISETP.GT.AND P2, PT, R3, 0x1d, PT ;  /* 0x0000001d0300780c */ /* 0x000fc40003f44270 */
[----:B--2---:R-:W-:Y:S02]  /*de70*/  PRMT R16, RZ, 0x7610, R16 ;  /* 0x00007610ff107816 */ /* 0x004fe40000000010 */
        /* <DEDUP_REMOVED lines=45> */
[----:B------:R-:W-:-:S02]  /*e150*/  PRMT R22, RZ, 0x7610, R22 ;  /* 0x00007610ff167816 */ /* 0x000fc40000000016 */
[----:B------:R-:W-:Y:S02]  /*e160*/  ISETP.GT.AND P1, PT, R3, 0x1f, PT ;  /* 0x0000001f0300780c */ /* 0x000fe40003f24270 */
        /* <DEDUP_REMOVED lines=10> */
[----:B------:R-:W-:Y:S02]  /*e210*/  PRMT R23, RZ, 0x7610, R23 ;  /* 0x00007610ff177816 */ /* 0x000fe40000000017 */
[----:B------:R-:W-:Y:S02]  /*e220*/  ISETP.GT.AND P2, PT, R3, 0x20, PT ;  /* 0x000000200300780c */ /* 0x000fe40003f44270 */
[----:B----4-:R-:W-:-:S04]  /*e230*/  @P0 LOP3.LUT R5, R5, R4, RZ, 0x3c, !PT ;  /* 0x0000000405050212 */ /* 0x010fc800078e3cff */
[----:B------:R-:W-:-:S04]  /*e240*/  @P0 LOP3.LUT R4, R5, R4, RZ, 0x3c, !PT ;  /* 0x0000000405040212 */ /* 0x000fc800078e3cff */
[----:B------:R-:W-:-:S05]  /*e250*/  @P0 LOP3.LUT R5, R5, R4, RZ, 0x3c, !PT ;  /* 0x0000000405050212 */ /* 0x000fca00078e3cff */
[----:B------:R-:W4:Y:S04]  /*e260*/  @P0 LDG.E.U16 R17, [R4.64] ;  /* 0x0000000604110981 */ /* 0x000f28000c1e1500 */
[----:B----4-:R0:W-:Y:S04]  /*e270*/  STL [R1+0x190], R17 ;  /* 0x0001901101007387 */ /* 0x0101e80000100800 */
[----:B0-----:R-:W4:Y:S04]  /*e280*/  LDL.LU R17, [R1+0x3804] ;  /* 0x0038040001117983 */ /* 0x001f280000300800 */
[----:B------:R-:W2:Y:S04]  /*e290*/  LDL R4, [R1+0xd84] ;  /* 0x000d840001047983 */ /* 0x000ea80000100800 */
[----:B------:R-:W2:Y:S02]  /*e2a0*/  LDL R5, [R1+0xd88] ;  /* 0x000d880001057983 */ /* 0x000ea40000100800 */
[----:B--2---:R-:W-:-:S04]  /*e2b0*/  @P0 LOP3.LUT R5, R5, R4, RZ, 0x3c, !PT ;  /* 0x0000000405050212 */ /* 0x004fc800078e3cff */
[----:B------:R-:W-:-:S04]  /*e2c0*/  @P0 LOP3.LUT R4, R5, R4, RZ, 0x3c, !PT ;  /* 0x0000000405040212 */ /* 0x000fc800078e3cff */
[----:B------:R-:W-:-:S05]  /*e2d0*/  @P0 LOP3.LUT R5, R5, R4, RZ, 0x3c, !PT ;  /* 0x0000000405050212 */ /* 0x000fca00078e3cff */
[----:B------:R-:W2:Y:S04]  /*e2e0*/  @P0 LDG.E.U16 R22, [R4.64] ;  /* 0x0000000604160981 */ /* 0x000ea8000c1e1500 */
[----:B--2---:R0:W-:Y:S04]  /*e2f0*/  STL [R1+0x18c], R22 ;  /* 0x00018c1601007387 */ /* 0x0041e80000100800 */
[----:B0-----:R-:W2:Y:S04]  /*e300*/  LDL.LU R22, [R1+0x3800] ;  /* 0x0038000001167983 */ /* 0x001ea80000300800 */
[----:B------:R-:W2:Y:S04]  /*e310*/  LDL R4, [R1+0xd7c] ;  /* 0x000d7c0001047983 */ /* 0x000ea80000100800 */
[----:B------:R-:W2:Y:S01]  /*e320*/  LDL R5, [R1+0xd80] ;  /* 0x000d800001057983 */ /* 0x000ea20000100800 */
[----:B------:R-:W-:-:S02]  /*e330*/  PRMT R16, RZ, 0x7610, R16 ;  /* 0x00007610ff107816 */ /* 0x000fc40000000010 */
[----:B----4-:R-:W-:Y:S02]  /*e340*/  PRMT R17, RZ, 0x7610, R17 ;  /* 0x00007610ff117816 */ /* 0x010fe40000000011 */
[----:B------:R-:W-:Y:S02]  /*e350*/  ISETP.GT.AND P0, PT, R3, 0x21, PT ;  /* 0x000000210300780c */ /* 0x000fe40003f04270 */
[----:B--2---:R-:W-:-:S04]  /*e360*/  @P1 LOP3.LUT R5, R5, R4, RZ, 0x3c, !PT ;  /* 0x0000000405051212 */ /* 0x004fc800078e3cff */
[----:B------:R-:W-:-:S04]  /*e370*/  @P1 LOP3.LUT R4, R5, R4, RZ, 0x3c, !PT ;  /* 0x0000000405041212 */ /* 0x000fc800078e3cff */
[----:B------:R-:W-:-:S05]  /*e380*/  @P1 LOP3.LUT R5, R5, R4, RZ, 0x3c, !PT ;  /* 0x0000000405051212 */ /* 0x000fca00078e3cff */
[----:B------:R0:W2:Y:S04]  /*e390*/  @P1 LDG.E.U16 R2, [R4.64] ;  /* 0x0000000604021981 */ /* 0x0000a8000c1e1500 */
[----:B0-----:R-:W4:Y:S04]  /*e3a0*/  LDL R4, [R1+0xd74] ;  /* 0x000d740001047983 */ /* 0x001f280000100800 */
[----:B------:R-:W4:Y:S04]  /*e3b0*/  LDL R5, [R1+0xd78] ;  /* 0x000d780001057983 */ /* 0x000f280000100800 */
[----:B--2---:R-:W-:Y:S01]  /*e3c0*/  STL [R1+0x36c4], R2 ;  /* 0x0036c40201007387 */ /* 0x004fe20000100800 */
        /* <DEDUP_REMOVED lines=11> */
[----:B------:R0:W4:Y:S04]  /*e480*/  @P2 LDG.E.U16 R16, [R4.64] ;  /* 0x0000000604102981 */ /* 0x000128000c1e1500 */
[----:B0-----:R-:W2:Y:S04]  /*e490*/  LDL R4, [R1+0xd64] ;  /* 0x000d640001047983 */ /* 0x001ea80000100800 */
[----:B------:R-:W2:Y:S01]  /*e4a0*/  LDL R5, [R1+0xd68] ;  /* 0x000d680001057983 */ /* 0x000ea20000100800 */
[----:B------:R-:W-:Y:S02]  /*e4b0*/  PRMT R22, RZ, 0x7610, R22 ;  /* 0x00007610ff167816 */ /* 0x000fe40000000016 */
[----:B------:R-:W-:-:S02]  /*e4c0*/  ISETP.GT.AND P1, PT, R3, 0x22, PT ;  /* 0x000000220300780c */ /* 0x000fc40003f24270 */
[----:B--2---:R-:W-:-:S04]  /*e4d0*/  @P2 LOP3.LUT R5, R5, R4, RZ, 0x3c, !PT ;  /* 0x0000000405052212 */ /* 0x004fc800078e3cff */
[----:B------:R-:W-:-:S04]  /*e4e0*/  @P2 LOP3.LUT R4, R5, R4, RZ, 0x3c, !PT ;  /* 0x0000000405042212 */ /* 0x000fc800078e3cff */
[----:B------:R-:W-:-:S05]  /*e4f0*/  @P2 LOP3.LUT R5, R5, R4, RZ, 0x3c, !PT ;  /* 0x0000000405052212 */ /* 0x000fca00078e3cff */
[----:B------:R0:W2:Y:S04]  /*e500*/  @P2 LDG.E.U16 R17, [R4.64] ;  /* 0x0000000604112981 */ /* 0x0000a8000c1e1500 */
[----:B0-----:R-:W2:Y:S04]  /*e510*/  LDL R4, [R1+0xd5c] ;  /* 0x000d5c0001047983 */ /* 0x001ea80000100800 */
[----:B------:R-:W2:Y:S01]  /*e520*/  LDL R5, [R1+0xd60] ;  /* 0x000d600001057983 */ /* 0x000ea20000100800 */
[----:B------:R-:W-:Y:S02]  /*e530*/  PRMT R23, RZ, 0x7610, R23 ;  /* 0x00007610ff177816 */ /* 0x000fe40000000017 */
[----:B--2---:R-:W-:-:S04]  /*e540*/  @P0 LOP3.LUT R5, R5, R4, RZ, 0x3c, !PT ;  /* 0x0000000405050212 */ /* 0x004fc800078e3cff */
        /* <DEDUP_REMOVED lines=8> */
[----:B--2---:R-:W-:Y:S04]  /*e5d0*/  STL [R1+0x3718], R22 ;  /* 0x0037181601007387 */ /* 0x004fe80000100800 */
[----:B------:R-:W-:Y:S01]  /*e5e0*/  STL [R1+0x371c], R22 ;  /* 0x00371c1601007387 */ /* 0x000fe20000100800 */
        /* <DEDUP_REMOVED lines=21> */
[----:B------:R-:W2:Y:S04]  /*e740*/  LDL R4, [R1+0xd3c] ;  /* 0x000d3c0001047983 */ /* 0x000ea80000100800 */
[----:B------:R-:W2:Y:S01]  /*e750*/  LDL R5, [R1+0xd40] ;  /* 0x000d400001057983 */ /* 0x000ea20000100800 */
[----:B---3--:R-:W-:-:S02]  /*e760*/  PRMT R13, RZ, 0x7610, R13 ;  /* 0x00007610ff0d7816 */ /* 0x008fc4000000000d */
[----:B--2---:R-:W-:-:S04]  /*e770*/  @P2 LOP3.LUT R5, R5, R4, RZ, 0x3c, !PT ;  /* 0x0000000405052212 */ /* 0x004fc800078e3cff */
        /* <DEDUP_REMOVED lines=74> */
[----:B------:R-:W-:-:S02]  /*ec20*/  PRMT R18, RZ, 0x7610, R18 ;  /* 0x00007610ff127816 */ /* 0x000fc40000000012 */
        /* <DEDUP_REMOVED lines=9> */
[----:B------:R-:W-:Y:S02]  /*ecc0*/  ISETP.GT.AND P0, PT, R3, 0x28, PT ;  /* 0x000000280300780c */ /* 0x000fe40003f04270 */
        /* <DEDUP_REMOVED lines=9> */
[----:B--2---:R-:W-:-:S04]  /*ed60*/  @P0 LOP3.LUT R5, R5, R4, RZ, 0x3c, !PT ;  /* 0x0000000405050212 */ /* 0x004fc800078e3cff */
[----:B------:R-:W-:-:S04]  /*ed70*/  @P0 LOP3.LUT R4, R5, R4, RZ, 0x3c, !PT ;  /* 0x0000000405040212 */ /* 0x000fc800078e3cff */
[----:B------:R-:W-:-:S05]  /*ed80*/  @P0 LOP3.LUT R5, R5, R4, RZ, 0x3c, !PT ;  /* 0x0000000405050212 */ /* 0x000fca00078e3cff */
[----:B------:R0:W2:Y:S04]  /*ed90*/  @P0 LDG.E.U16 R13, [R4.64] ;  /* 0x00000006040d0981 */ /* 0x0000a8000c1e1500 */
[----:B0-----:R-:W2:Y:S04]  /*eda0*/  LDL R4, [R1+0xce4] ;  /* 0x000ce40001047983 */ /* 0x001ea80000100800 */
[----:B------:R-:W2:Y:S01]  /*edb0*/  LDL R5, [R1+0xce8] ;  /* 0x000ce80001057983 */ /* 0x000ea20000100800 */
[----:B---3--:R-:W-:Y:S02]  /*edc0*/  PRMT R12, RZ, 0x7610, R12 ;  /* 0x00007610ff0c7816 */ /* 0x008fe4000000000c */
[----:B------:R-:W-:-:S02]  /*edd0*/  ISETP.GT.AND P1, PT, R3, 0x29, PT ;  /* 0x000000290300780c */ /* 0x000fc40003f24270 */
[----:B--2---:R-:W-:-:S04]  /*ede0*/  @P0 LOP3.LUT R5, R5, R4, RZ, 0x3c, !PT ;  /* 0x0000000405050212 */ /* 0x004fc800078e3cff */
[----:B------:R-:W-:-:S04]  /*edf0*/  @P0 LOP3.LUT R4, R5, R4, RZ, 0x3c, !PT ;  /* 0x0000000405040212 */ /* 0x000fc800078e3cff */
[----:B------:R-:W-:-:S05]  /*ee00*/  @P0 LOP3.LUT R5, R5, R4, RZ, 0x3c, !PT ;  /* 0x0000000405050212 */ /* 0x000fca00078e3cff */
[----:B------:R0:W2:Y:S04]  /*ee10*/  @P0 LDG.E.U16 R12, [R4.64] ;  /* 0x00000006040c0981 */ /* 0x0000a8000c1e1500 */
[----:B0-----:R-:W3:Y:S04]  /*ee20*/  LDL R4, [R1+0xcdc] ;  /* 0x000cdc0001047983 */ /* 0x001ee80000100800 */
[----:B------:R-:W3:Y:S01]  /*ee30*/  LDL R5, [R1+0xce0] ;  /* 0x000ce00001057983 */ /* 0x000ee20000100800 */
[----:B------:R-:W-:Y:S02]  /*ee40*/  PRMT R18, RZ, 0x7610, R18 ;  /* 0x00007610ff127816 */ /* 0x000fe40000000012 */
[----:B---3--:R-:W-:-:S04]  /*ee50*/  @P1 LOP3.LUT R5, R5, R4, RZ, 0x3c, !PT ;  /* 0x0000000405051212 */ /* 0x008fc800078e3cff */
[----:B------:R-:W-:-:S04]  /*ee60*/  @P1 LOP3.LUT R4, R5, R4, RZ, 0x3c, !PT ;  /* 0x0000000405041212 */ /* 0x000fc800078e3cff */
[----:B------:R-:W-:-:S05]  /*ee70*/  @P1 LOP3.LUT R5, R5, R4, RZ, 0x3c, !PT ;  /* 0x0000000405051212 */ /* 0x000fca00078e3cff */
[----:B------:R0:W3:Y:S04]  /*ee80*/  @P1 LDG.E.U16 R18, [R4.64] ;  /* 0x0000000604121981 */ /* 0x0000e8000c1e1500 */
        /* <DEDUP_REMOVED lines=246> */
[----:B---3--:R-:W-:-:S04]  /*fdf0*/  @P1 LOP3.LUT R5, R5, R4, RZ, 0x3c, !PT ;  /* 0x0000000405051212 */ /* 0x008fc800078e3cff */
[----:B------:R-:W-:-:S04]  /*fe00*/  @P1 LOP3.LUT R4, R5, R4, RZ, 0x3c, !PT ;  /* 0x0000000405041212 */ /* 0x000fc800078e3cff */
[----:B------:R-:W-:-:S05]  /*fe10*/  @P1 LOP3.LUT R5, R5, R4, RZ, 0x3c, !PT ;  /* 0x0000000405051212 */ /* 0x000fca00078e3cff */
[----:B------:R0:W3:Y:S04]  /*fe20*/  @P1 LDG.E.U16 R2, [R4.64] ;  /* 0x0000000604021981 */ /* 0x0000e8000c1e1500 */
[----:B0-----:R-:W4:Y:S04]  /*fe30*/  LDL R4, [R1+0xfd8] ;  /* 0x000fd80001047983 */ /* 0x001f280000100800 */
[----:B------:R-:W4:Y:S01]  /*fe40*/  LDL R5, [R1+0xfe4] ;  /* 0x000fe40001057983 */ /* 0x000f220000100800 */
[----:B--2---:R-:W-:Y:S02]  /*fe50*/  PRMT R10, RZ, 0x7610, R10 ;  /* 0x00007610ff0a7816 */ /* 0x004fe4000000000a */
[----:B------:R-:W-:Y:S01]  /*fe60*/  ISETP.GT.AND P0, PT, R3, 0x37, PT ;  /* 0x000000370300780c */ /* 0x000fe20003f04270 */
[----:B---3--:R-:W-:Y:S01]  /*fe70*/  STL [R1+0x36c8], R2 ;  /* 0x0036c80201007387 */ /* 0x008fe20000100800 */
        /* <DEDUP_REMOVED lines=28> */
[----:B----4-:R-:W-:-:S04]  /*10040*/  @P1 LOP3.LUT R5, R5, R4, RZ, 0x3c, !PT ;  /* 0x0000000405051212 */ /* 0x010fc800078e3cff */
[----:B------:R-:W-:-:S04]  /*10050*/  @P1 LOP3.LUT R4, R5, R4, RZ, 0x3c, !PT ;  /* 0x0000000405041212 */ /* 0x000fc800078e3cff */
[----:B------:R-:W-:-:S05]  /*10060*/  @P1 LOP3.LUT R5, R5, R4, RZ, 0x3c, !PT ;  /* 0x0000000405051212 */ /* 0x000fca00078e3cff */
[----:B------:R0:W2:Y:S04]  /*10070*/  @P1 LDG.E.U16 R10, [R4.64] ;  /* 0x00000006040a1981 */ /* 0x0000a8000c1e1500 */
[----:B0-----:R-:W4:Y:S04]  /*10080*/  LDL R4, [R1+0x1008] ;  /* 0x0010080001047983 */ /* 0x001f280000100800 */
[----:B------:R-:W4:Y:S01]  /*10090*/  LDL R5, [R1+0x1010] ;  /* 0x0010100001057983 */ /* 0x000f220000100800 */
[----:B---3--:R-:W-:Y:S02]  /*100a0*/  PRMT R11, RZ, 0x7610, R11 ;  /* 0x00007610ff0b7816 */ /* 0x008fe4000000000b */
[----:B------:R-:W-:-:S02]  /*100b0*/  ISETP.GT.AND P0, PT, R3, 0x3a, PT ;  /* 0x0000003a0300780c */ /* 0x000fc40003f04270 */
[----:B----4-:R-:W-:-:S04]  /*100c0*/  @P1 LOP3.LUT R5, R5, R4, RZ, 0x3c, !PT ;  /* 0x0000000405051212 */ /* 0x010fc800078e3cff */
[----:B------:R-:W-:-:S04]  /*100d0*/  @P1 LOP3.LUT R4, R5, R4, RZ, 0x3c, !PT ;  /* 0x0000000405041212 */ /* 0x000fc800078e3cff */
[----:B------:R-:W-:-:S05]  /*100e0*/  @P1 LOP3.LUT R5, R5, R4, RZ, 0x3c, !PT ;  /* 0x0000000405051212 */ /* 0x000fca00078e3cff */
[----:B------:R0:W3:Y:S04]  /*100f0*/  @P1 LDG.E.U16 R11, [R4.64] ;  /* 0x00000006040b1981 */ /* 0x0000e8000c1e1500 */
[----:B0-----:R-:W4:Y:S04]  /*10100*/  LDL R4, [R1+0xff4] ;  /* 0x000ff40001047983 */ /* 0x001f280000100800 */
[----:B------:R-:W4:Y:S01]  /*10110*/  LDL R5, [R1+0x101c] ;  /* 0x00101c0001057983 */ /* 0x000f220000100800 */
[----:B------:R-:W-:Y:S02]  /*10120*/  PRMT R29, RZ, 0x7610, R29 ;  /* 0x00007610ff1d7816 */ /* 0x000fe4000000001d */
        /* <DEDUP_REMOVED lines=8> */
[----:B------:R-:W-:-:S02]  /*101b0*/  ISETP.GT.AND P1, PT, R3, 0x3b, PT ;  /* 0x0000003b0300780c */ /* 0x000fc40003f24270 */
[----:B----4-:R-:W-:Y:S02]  /*101c0*/  PRMT R29, RZ, 0x7610, R29 ;  /* 0x00007610ff1d7816 */ /* 0x010fe4000000001d */
[----:B--2---:R-:W-:-:S04]  /*101d0*/  @P0 LOP3.LUT R5, R5, R4, RZ, 0x3c, !PT ;  /* 0x0000000405050212 */ /* 0x004fc800078e3cff */
        /* <DEDUP_REMOVED lines=46> */
[----:B----4-:R-:W-:-:S04]  /*104c0*/  @P1 LOP3.LUT R5, R5, R4, RZ, 0x3c, !PT ;  /* 0x0000000405051212 */ /* 0x010fc800078e3cff */
[----:B------:R-:W-:-:S04]  /*104d0*/  @P1 LOP3.LUT R4, R5, R4, RZ, 0x3c, !PT ;  /* 0x0000000405041212 */ /* 0x000fc800078e3cff */
[----:B------:R-:W-:-:S05]  /*104e0*/  @P1 LOP3.LUT R5, R5, R4, RZ, 0x3c, !PT ;  /* 0x0000000405051212 */ /* 0x000fca00078e3cff */
[----:B------:R0:W4:Y:S04]  /*104f0*/  @P1 LDG.E.U16 R25, [R4.64] ;  /* 0x0000000604191981 */ /* 0x000128000c1e1500 */
[----:B0-----:R-:W3:Y:S04]  /*10500*/  LDL R4, [R1+0x1048] ;  /* 0x0010480001047983 */ /* 0x001ee80000100800 */
[----:B------:R-:W3:Y:S01]  /*10510*/  LDL R5, [R1+0x1050] ;  /* 0x0010500001057983 */ /* 0x000ee20000100800 */
[----:B------:R-:W-:-:S03]  /*10520*/  PRMT R2, RZ, 0x7610, R2 ;  /* 0x00007610ff027816 */ /* 0x000fc60000000002 */
[----:B----4-:R0:W-:Y:S01]  /*10530*/  STL [R1+0xd0], R25 ;  /* 0x0000d01901007387 */ /* 0x0101e20000100800 */
[----:B------:R-:W-:Y:S02]  /*10540*/  ISETP.GT.AND P0, PT, R3, 0x3e, PT ;  /* 0x0000003e0300780c */ /* 0x000fe40003f04270 */
[----:B--2---:R-:W-:Y:S01]  /*10550*/  PRMT R29, RZ, 0x7610, R29 ;  /* 0x00007610ff1d7816 */ /* 0x004fe2000000001d */
[----:B0-----:R-:W2:Y:S01]  /*10560*/  LDL R25, [R1+0xc74] ;  /* 0x000c740001197983 */ /* 0x001ea20000100800 */
[----:B---3--:R-:W-:-:S04]  /*10570*/  @P1 LOP3.LUT R5, R5, R4, RZ, 0x3c, !PT ;  /* 0x0000000405051212 */ /* 0x008fc800078e3cff */
[----:B------:R-:W-:-:S04]  /*10580*/  @P1 LOP3.LUT R4, R5, R4, RZ, 0x3c, !PT ;  /* 0x0000000405041212 */ /* 0x000fc800078e3cff */
[----:B------:R-:W-:-:S05]  /*10590*/  @P1 LOP3.LUT R5, R5, R4, RZ, 0x3c, !PT ;  /* 0x0000000405051212 */ /* 0x000fca00078e3cff */
[----:B------:R0:W3:Y:S04]  /*105a0*/  @P1 LDG.E.U16 R2, [R4.64] ;  /* 0x0000000604021981 */ /* 0x0000e8000c1e1500 */
[----:B0-----:R-:W4:Y:S04]  /*105b0*/  LDL R4, [R1+0x1034] ;  /* 0x0010340001047983 */ /* 0x001f280000100800 */
[----:B------:R-:W4:Y:S04]  /*105c0*/  LDL R5, [R1+0x105c] ;  /* 0x00105c0001057983 */ /* 0x000f280000100800 */
[----:B---3--:R-:W-:Y:S01]  /*105d0*/  STL [R1+0x36cc], R2 ;  /* 0x0036cc0201007387 */ /* 0x008fe20000100800 */
[----:B----4-:R-:W-:-:S04]  /*105e0*/  @P0 LOP3.LUT R5, R5, R4, RZ, 0x3c, !PT ;  /* 0x0000000405050212 */ /* 0x010fc800078e3cff */
[----:B------:R-:W-:-:S04]  /*105f0*/  @P0 LOP3.LUT R4, R5, R4, RZ, 0x3c, !PT ;  /* 0x0000000405040212 */ /* 0x000fc800078e3cff */
[----:B------:R-:W-:-:S05]  /*10600*/  @P0 LOP3.LUT R5, R5, R4, RZ, 0x3c, !PT ;  /* 0x0000000405050212 */ /* 0x000fca00078e3cff */
[----:B------:R0:W3:Y:S04]  /*10610*/  @P0 LDG.E.U16 R29, [R4.64] ;  /* 0x00000006041d0981 */ /* 0x0000e8000c1e1500 */
[----:B0-----:R-:W4:Y:S04]  /*10620*/  LDL R4, [R1+0x1054] ;  /* 0x0010540001047983 */ /* 0x001f280000100800 */
[----:B------:R-:W4:Y:S01]  /*10630*/  LDL R5, [R1+0x1058] ;  /* 0x0010580001057983 */ /* 0x000f220000100800 */
[----:B------:R-:W-:Y:S02]  /*10640*/  PRMT R28, RZ, 0x7610, R28 ;  /* 0x00007610ff1c7816 */ /* 0x000fe4000000001c */
[----:B------:R-:W-:Y:S01]  /*10650*/  ISETP.GT.AND P1, PT, R3, 0x3f, PT ;  /* 0x0000003f0300780c */ /* 0x000fe20003f24270 */
[----:B---3--:R0:W-:Y:S04]  /*10660*/  STL [R1+0xb8], R29 ;  /* 0x0000b81d01007387 */ /* 0x0081e80000100800 */
[----:B0-----:R-:W0:Y:S01]  /*10670*/  S2R R29, SR_TID.X ;  /* 0x00000000001d7919 */ /* 0x001e220000002100 */
[----:B----4-:R-:W-:-:S04]  /*10680*/  @P0 LOP3.LUT R5, R5, R4, RZ, 0x3c, !PT ;  /* 0x0000000405050212 */ /* 0x010fc800078e3cff */
[----:B------:R-:W-:-:S04]  /*10690*/  @P0 LOP3.LUT R4, R5, R4, RZ, 0x3c, !PT ;  /* 0x0000000405040212 */ /* 0x000fc800078e3cff */
[----:B------:R-:W-:-:S05]  /*106a0*/  @P0 LOP3.LUT R5, R5, R4, RZ, 0x3c, !PT ;  /* 0x0000000405050212 */ /* 0x000fca00078e3cff */
[----:B------:R-:W3:Y:S01]  /*106b0*/  @P0 LDG.E.U16 R28, [R4.64] ;  /* 0x00000006041c0981 */ /* 0x000ee2000c1e1500 */
[----:B0-----:R-:W-:-:S04]  /*106c0*/  LOP3.LUT R29, R29, 0x3f, RZ, 0xc0, !PT ;  /* 0x0000003f1d1d7812 */ /* 0x001fc800078ec0ff */
[----:B------:R-:W-:Y:S01]  /*106d0*/  ISETP.GE.AND P0, PT, R29, R3, PT ;  /* 0x000000031d00720c */ /* 0x000fe20003f06270 */
[----:B---3--:R0:W-:Y:S04]  /*106e0*/  STL [R1+0xb4], R28 ;  /* 0x0000b41c01007387 */ /* 0x0081e80000100800 */
[----:B0-----:R-:W3:Y:S04]  /*106f0*/  LDL.LU R28, [R1+0x3754] ;  /* 0x00375400011c7983 */ /* 0x001ee80000300800 */
[----:B------:R-:W4:Y:S04]  /*10700*/  LDL R4, [R1+0xc78] ;  /* 0x000c780001047983 */ /* 0x000f280000100800 */
[----:B------:R-:W4:Y:S04]  /*10710*/  LDL R5, [R1+0xc7c] ;  /* 0x000c7c0001057983 */ /* 0x000f280000100800 */
[----:B------:R-:W2:Y:S01]  /*10720*/  LDL.LU R29, [R1+0x3750] ;  /* 0x00375000011d7983 */ /* 0x000ea20000300800 */
[----:B----4-:R-:W-:-:S04]  /*10730*/  @P1 LOP3.LUT R5, R5, R4, RZ, 0x3c, !PT ;  /* 0x0000000405051212 */ /* 0x010fc800078e3cff */
[C---:B------:R-:W-:Y:S02]  /*10740*/  @P1 LOP3.LUT R4, R5.reuse, R4, RZ, 0x3c, !PT ;  /* 0x0000000405041212 */ /* 0x040fe400078e3cff */
[----:B--2---:R-:W-:Y:S02]  /*10750*/  PRMT R29, RZ, 0x7610, R29 ;  /* 0x00007610ff1d7816 */ /* 0x004fe4000000001d */
[----:B------:R-:W-:-:S05]  /*10760*/  @P1 LOP3.LUT R5, R5, R4, RZ, 0x3c, !PT ;  /* 0x0000000405051212 */ /* 0x000fca00078e3cff */
[----:B------:R-:W2:Y:S01]  /*10770*/  @P1 LDG.E.U16 R29, [R4.64] ;  /* 0x00000006041d1981 */ /* 0x000ea2000c1e1500 */
[----:B------:R-:W-:-:S03]  /*10780*/  PRMT R24, RZ, 0x7610, R24 ;  /* 0x00007610ff187816 */ /* 0x000fc60000000018 */
[----:B--2---:R0:W-:Y:S04]  /*10790*/  STL [R1+0xb0], R29 ;  /* 0x0000b01d01007387 */ /* 0x0041e80000100800 */
[----:B0-----:R-:W2:Y:S04]  /*107a0*/  LDL.LU R29, [R1+0x374c] ;  /* 0x00374c00011d7983 */ /* 0x001ea80000300800 */
[----:B------:R-:W4:Y:S01]  /*107b0*/  LDL R5, [R1+0xc70] ;  /* 0x000c700001057983 */ /* 0x000f220000100800 */
[----:B------:R-:W-:-:S03]  /*107c0*/  @P1 IMAD.MOV.U32 R4, RZ, RZ, R25 ;  /* 0x000000ffff041224 */ /* 0x000fc600078e0019 */
[----:B------:R-:W2:Y:S04]  /*107d0*/  LDL.LU R25, [R1+0x10] ;  /* 0x0000100001197983 */ /* 0x000ea80000300800 */
[----:B----4-:R0:W4:Y:S04]  /*107e0*/  @P1 LDG.E.U16 R24, [R4.64] ;  /* 0x0000000604181981 */ /* 0x010128000c1e1500 */
[----:B0-----:R-:W2:Y:S04]  /*107f0*/  LDL R4, [R1+0x1238] ;  /* 0x0012380001047983 */ /* 0x001ea80000100800 */
[----:B------:R-:W2:Y:S01]  /*10800*/  LDL R5, [R1+0x1240] ;  /* 0x0012400001057983 */ /* 0x000ea20000100800 */
[----:B---3--:R-:W-:-:S03]  /*10810*/  PRMT R28, RZ, 0x7610, R28 ;  /* 0x00007610ff1c7816 */ /* 0x008fc6000000001c */
[----:B------:R-:W-:Y:S06]  /*10820*/  BAR.SYNC.DEFER_BLOCKING 0x0 ;  /* 0x0000000000007b1d */ /* 0x000fec0000010000 */
[----:B----4-:R0:W-:Y:S04]  /*10830*/  STL [R1+0xac], R24 ;  /* 0x0000ac1801007387 */ /* 0x0101e80000100800 */
[----:B0-----:R-:W3:Y:S01]  /*10840*/  LDL.LU R24, [R1+0x14] ;  /* 0x0000140001187983 */ /* 0x001ee20000300800 */
[----:B--2---:R-:W-:-:S04]  /*10850*/  @!P0 LOP3.LUT R5, R5, R4, RZ, 0x3c, !PT ;  /* 0x0000000405058212 */ /* 0x004fc800078e3cff */
[----:B------:R-:W-:-:S04]  /*10860*/  @!P0 LOP3.LUT R4, R5, R4, RZ, 0x3c, !PT ;  /* 0x0000000405048212 */ /* 0x000fc800078e3cff */
[----:B------:R-:W-:-:S05]  /*10870*/  @!P0 LOP3.LUT R5, R5, R4, RZ, 0x3c, !PT ;  /* 0x0000000405058212 */ /* 0x000fca00078e3cff */
[----:B------:R0:W2:Y:S04]  /*10880*/  @!P0 LDG.E.U16 R28, [R4.64] ;  /* 0x00000006041c8981 */ /* 0x0000a8000c1e1500 */
[----:B0-----:R-:W4:Y:S04]  /*10890*/  LDL R4, [R1+0xc6c] ;  /* 0x000c6c0001047983 */ /* 0x001f280000100800 */
[----:B------:R-:W4:Y:S01]  /*108a0*/  LDL R5, [R1+0x1074] ;  /* 0x0010740001057983 */ /* 0x000f220000100800 */
[----:B------:R-:W-:Y:S02]  /*108b0*/  PRMT R29, RZ, 0x7610, R29 ;  /* 0x00007610ff1d7816 */ /* 0x000fe4000000001d */
[----:B----4-:R-:W-:-:S04]  /*108c0*/  @!P0 LOP3.LUT R5, R5, R4, RZ, 0x3c, !PT ;  /* 0x0000000405058212 */ /* 0x010fc800078e3cff */
[----:B------:R-:W-:-:S04]  /*108d0*/  @!P0 LOP3.LUT R4, R5, R4, RZ, 0x3c, !PT ;  /* 0x0000000405048212 */ /* 0x000fc800078e3cff */
[----:B------:R-:W-:-:S05]  /*108e0*/  @!P0 LOP3.LUT R5, R5, R4, RZ, 0x3c, !PT ;  /* 0x0000000405058212 */ /* 0x000fca00078e3cff */
[----:B------:R-:W4:Y:S04]  /*108f0*/  @!P0 LDG.E.U16 R29, [R4.64] ;  /* 0x00000006041d8981 */ /* 0x000f28000c1e1500 */
[----:B--2---:R0:W-:Y:S04]  /*10900*/  STL [R1+0xa8], R28 ;  /* 0x0000a81c01007387 */ /* 0x0041e80000100800 */
[----:B0-----:R-:W2:Y:S04]  /*10910*/  LDL.LU R28, [R1] ;  /* 0x00000000011c7983 */ /* 0x001ea80000300800 */
[----:B----4-:R0:W-:Y:S04]  /*10920*/  STL [R1+0xa4], R29 ;  /* 0x0000a41d01007387 */ /* 0x0101e80000100800 */
[----:B0-----:R-:W4:Y:S04]  /*10930*/  LDL.LU R29, [R1+0x3748] ;  /* 0x00374800011d7983 */ /* 0x001f280000300800 */
[----:B------:R-:W2:Y:S04]  /*10940*/  LDL R4, [R1+0x106c] ;  /* 0x00106c0001047983 */ /* 0x000ea80000100800 */
[----:B------:R-:W2:Y:S01]  /*10950*/  LDL R5, [R1+0x11c8] ;  /* 0x0011c80001057983 */ /* 0x000ea20000100800 */
[----:B----4-:R-:W-:-:S02]  /*10960*/  PRMT R29, RZ, 0x7610, R29 ;  /* 0x00007610ff1d7816 */ /* 0x010fc4000000001d */
[----:B--2---:R-:W-:-:S04]  /*10970*/  @!P0 LOP3.LUT R5, R5, R4, RZ, 0x3c, !PT ;  /* 0x0000000405058212 */ /* 0x004fc800078e3cff */
[----:B------:R-:W-:-:S04]  /*10980*/  @!P0 LOP3.LUT R4, R5, R4, RZ, 0x3c, !PT ;  /* 0x0000000405048212 */ /* 0x000fc800078e3cff */
[----:B------:R-:W-:-:S05]  /*10990*/  @!P0 LOP3.LUT R5, R5, R4, RZ, 0x3c, !PT ;  /* 0x0000000405058212 */ /* 0x000fca00078e3cff */
[----:B------:R-:W2:Y:S04]  /*109a0*/  @!P0 LDG.E.U16 R29, [R4.64] ;  /* 0x00000006041d8981 */ /* 0x000ea8000c1e1500 */
[----:B--2---:R0:W-:Y:S04]  /*109b0*/  STL [R1+0x9c], R29 ;  /* 0x00009c1d01007387 */ /* 0x0041e80000100800 */
[----:B0-----:R-:W2:Y:S04]  /*109c0*/  LDL.LU R29, [R1+0x3744] ;  /* 0x00374400011d7983 */ /* 0x001ea80000300800 */
[----:B------:R-:W4:Y:S04]  /*109d0*/  LDL R4, [R1+0x1064] ;  /* 0x0010640001047983 */ /* 0x000f280000100800 */
[----:B------:R-:W4:Y:S01]  /*109e0*/  LDL R5, [R1+0x11c0] ;  /* 0x0011c00001057983 */ /* 0x000f220000100800 */
[----:B--2---:R-:W-:-:S02]  /*109f0*/  PRMT R29, RZ, 0x7610, R29 ;  /* 0x00007610ff1d7816 */ /* 0x004fc4000000001d */
[----:B----4-:R-:W-:-:S04]  /*10a00*/  @!P0 LOP3.LUT R5, R5, R4, RZ, 0x3c, !PT ;  /* 0x0000000405058212 */ /* 0x010fc800078e3cff */
        /* <DEDUP_REMOVED lines=40> */
[----:B------:R-:W2:Y:S04]  /*10c90*/  LDL R4, [R1+0x1174] ;  /* 0x0011740001047983 */ /* 0x000ea80000100800 */
[----:B------:R-:W2:Y:S04]  /*10ca0*/  LDL R5, [R1+0x1178] ;  /* 0x0011780001057983 */ /* 0x000ea80000100800 */
[----:B0-----:R-:W0:Y:S02]  /*10cb0*/  S2R R29, SR_TID.X ;  /* 0x00000000001d7919 */ /* 0x001e240000002100 */
[----:B0-----:R-:W-:-:S05]  /*10cc0*/  LOP3.LUT R29, R29, 0xff, RZ, 0xc0, !PT ;  /* 0x000000ff1d1d7812 */ /* 0x001fca00078ec0ff */
[----:B------:R-:W-:-:S05]  /*10cd0*/  IMAD.SHL.U32 R29, R29, 0x2, RZ ;  /* 0x000000021d1d7824 */ /* 0x000fca00078e00ff */
[----:B------:R0:W-:Y:S02]  /*10ce0*/  STS.U16 [R29], R25 ;  /* 0x000000191d007388 */ /* 0x0001e40000000400 */
[----:B0-----:R-:W-:Y:S02]  /*10cf0*/  PRMT R29, RZ, 0x7610, R29 ;  /* 0x00007610ff1d7816 */ /* 0x001fe4000000001d */
[----:B------:R-:W4:Y:S01]  /*10d00*/  LDL.LU R25, [R1+0x3730] ;  /* 0x0037300001197983 */ /* 0x000f220000300800 */
[----:B--2---:R-:W-:-:S04]  /*10d10*/  @!P0 LOP3.LUT R5, R5, R4, RZ, 0x3c, !PT ;  /* 0x0000000405058212 */ /* 0x004fc800078e3cff */
        /* <DEDUP_REMOVED lines=9> */
[----:B---3--:R0:W-:Y:S02]  /*10db0*/  STS.U16 [R29+0x200], R24 ;  /* 0x000200181d007388 */ /* 0x0081e40000000400 */
[----:B0-----:R-:W-:Y:S02]  /*10dc0*/  PRMT R29, RZ, 0x7610, R29 ;  /* 0x00007610ff1d7816 */ /* 0x001fe4000000001d */
[----:B------:R-:W3:Y:S01]  /*10dd0*/  LDL.LU R24, [R1+0x372c] ;  /* 0x00372c0001187983 */ /* 0x000ee20000300800 */
        /* <DEDUP_REMOVED lines=10> */
[----:B------:R0:W-:Y:S02]  /*10e80*/  STS.U16 [R29+0x2000], R28 ;  /* 0x0020001c1d007388 */ /* 0x0001e40000000400 */
        /* <DEDUP_REMOVED lines=37> */
[----:B----4-:R0:W-:Y:S02]  /*110e0*/  STS.U16 [R29+0x4200], R25 ;  /* 0x004200191d007388 */ /* 0x0101e40000000400 */
        /* <DEDUP_REMOVED lines=29> */
[----:B--2---:R-:W-:Y:S04]  /*112c0*/  STL [R1+0x64], R29 ;  /* 0x0000641d01007387 */ /* 0x004fe80000100800 */
[----:B------:R-:W2:Y:S04]  /*112d0*/  LDL R4, [R1+0x10f4] ;  /* 0x0010f40001047983 */ /* 0x000ea80000100800 */
[----:B------:R-:W2:Y:S01]  /*112e0*/  LDL R5, [R1+0x10f8] ;  /* 0x0010f80001057983 */ /* 0x000ea20000100800 */
[----:B------:R-:W-:-:S02]  /*112f0*/  PRMT R0, RZ, 0x7610, R0 ;  /* 0x00007610ff007816 */ /* 0x000fc40000000000 */
[----:B--2---:R-:W-:-:S04]  /*11300*/  @!P0 LOP3.LUT R5, R5, R4, RZ, 0x3c, !PT ;  /* 0x0000000405058212 */ /* 0x004fc800078e3cff */
[----:B------:R-:W-:-:S04]  /*11310*/  @!P0 LOP3.LUT R4, R5, R4, RZ, 0x3c, !PT ;  /* 0x0000000405048212 */ /* 0x000fc800078e3cff */
[----:B------:R-:W-:-:S05]  /*11320*/  @!P0 LOP3.LUT R5, R5, R4, RZ, 0x3c, !PT ;  /* 0x0000000405058212 */ /* 0x000fca00078e3cff */
[----:B------:R0:W2:Y:S04]  /*11330*/  @!P0 LDG.E.U16 R0, [R4.64] ;  /* 0x0000000604008981 */ /* 0x0000a8000c1e1500 */
[----:B0-----:R-:W4:Y:S04]  /*11340*/  LDL R4, [R1+0x10e4] ;  /* 0x0010e40001047983 */ /* 0x001f280000100800 */
[----:B------:R-:W4:Y:S01]  /*11350*/  LDL R5, [R1+0x10e8] ;  /* 0x0010e80001057983 */ /* 0x000f220000100800 */
[----:B------:R-:W-:-:S03]  /*11360*/  PRMT R22, RZ, 0x7610, R22 ;  /* 0x00007610ff167816 */ /* 0x000fc60000000016 */
[----:B--2---:R0:W-:Y:S01]  /*11370*/  STL [R1+0x60], R0 ;  /* 0x0000600001007387 */ /* 0x0041e20000100800 */
[----:B------:R-:W-:-:S03]  /*11380*/  PRMT R27, RZ, 0x7610, R27 ;  /* 0x00007610ff1b7816 */ /* 0x000fc6000000001b */
[----:B0-----:R-:W2:Y:S01]  /*11390*/  LDL R0, [R1+0x10b8] ;  /* 0x0010b80001007983 */ /* 0x001ea20000100800 */
[----:B----4-:R-:W-:-:S04]  /*113a0*/  @!P0 LOP3.LUT R5, R5, R4, RZ, 0x3c, !PT ;  /* 0x0000000405058212 */ /* 0x010fc800078e3cff */
[----:B------:R-:W-:-:S04]  /*113b0*/  @!P0 LOP3.LUT R4, R5, R4, RZ, 0x3c, !PT ;  /* 0x0000000405048212 */ /* 0x000fc800078e3cff */
[----:B------:R-:W-:-:S05]  /*113c0*/  @!P0 LOP3.LUT R5, R5, R4, RZ, 0x3c, !PT ;  /* 0x0000000405058212 */ /* 0x000fca00078e3cff */
[----:B------:R0:W4:Y:S04]  /*113d0*/  @!P0 LDG.E.U16 R22, [R4.64] ;  /* 0x0000000604168981 */ /* 0x000128000c1e1500 */
[----:B0-----:R-:W2:Y:S04]  /*113e0*/  LDL R4, [R1+0x10d4] ;  /* 0x0010d40001047983 */ /* 0x001ea80000100800 */
[----:B------:R-:W2:Y:S04]  /*113f0*/  LDL R5, [R1+0x10d8] ;  /* 0x0010d80001057983 */ /* 0x000ea80000100800 */
[----:B----4-:R0:W-:Y:S04]  /*11400*/  STL [R1+0x5c], R22 ;  /* 0x00005c1601007387 */ /* 0x0101e80000100800 */
[----:B0-----:R-:W4:Y:S01]  /*11410*/  LDL.LU R22, [R1+0x20] ;  /* 0x0000200001167983 */ /* 0x001f220000300800 */
[----:B--2---:R-:W-:-:S04]  /*11420*/  @!P0 LOP3.LUT R5, R5, R4, RZ, 0x3c, !PT ;  /* 0x0000000405058212 */ /* 0x004fc800078e3cff */
[----:B------:R-:W-:-:S04]  /*11430*/  @!P0 LOP3.LUT R4, R5, R4, RZ, 0x3c, !PT ;  /* 0x0000000405048212 */ /* 0x000fc800078e3cff */
[----:B------:R-:W-:-:S05]  /*11440*/  @!P0 LOP3.LUT R5, R5, R4, RZ, 0x3c, !PT ;  /* 0x0000000405058212 */ /* 0x000fca00078e3cff */
[----:B------:R0:W2:Y:S04]  /*11450*/  @!P0 LDG.E.U16 R27, [R4.64] ;  /* 0x00000006041b8981 */ /* 0x0000a8000c1e1500 */
[----:B0-----:R-:W3:Y:S04]  /*11460*/  LDL R4, [R1+0x10c4] ;  /* 0x0010c40001047983 */ /* 0x001ee80000100800 */
[----:B------:R-:W3:Y:S01]  /*11470*/  LDL R5, [R1+0x10c8] ;  /* 0x0010c80001057983 */ /* 0x000ee20000100800 */
[----:B------:R-:W-:-:S03]  /*11480*/  PRMT R26, RZ, 0x7610, R26 ;  /* 0x00007610ff1a7816 */ /* 0x000fc6000000001a */
[----:B------:R-:W0:Y:S04]  /*11490*/  S2R R29, SR_TID.X ;  /* 0x00000000001d7919 */ /* 0x000e280000002100 */
[----:B--2---:R1:W-:Y:S04]  /*114a0*/  STL [R1+0x58], R27 ;  /* 0x0000581b01007387 */ /* 0x0043e80000100800 */
[----:B-1----:R-:W2:Y:S01]  /*114b0*/  LDL.LU R27, [R1+0x24] ;  /* 0x00002400011b7983 */ /* 0x002ea20000300800 */
[----:B---3--:R-:W-:-:S04]  /*114c0*/  @!P0 LOP3.LUT R5, R5, R4, RZ, 0x3c, !PT ;  /* 0x0000000405058212 */ /* 0x008fc800078e3cff */
[----:B------:R-:W-:-:S04]  /*114d0*/  @!P0 LOP3.LUT R4, R5, R4, RZ, 0x3c, !PT ;  /* 0x0000000405048212 */ /* 0x000fc800078e3cff */
[----:B------:R-:W-:-:S05]  /*114e0*/  @!P0 LOP3.LUT R5, R5, R4, RZ, 0x3c, !PT ;  /* 0x0000000405058212 */ /* 0x000fca00078e3cff */
[----:B------:R1:W3:Y:S04]  /*114f0*/  @!P0 LDG.E.U16 R26, [R4.64] ;  /* 0x00000006041a8981 */ /* 0x0002e8000c1e1500 */
[----:B-1----:R-:W2:Y:S01]  /*11500*/  LDL R5, [R1+0x10b4] ;  /* 0x0010b40001057983 */ /* 0x002ea20000100800 */
[----:B0-----:R-:W-:-:S05]  /*11510*/  LOP3.LUT R29, R29, 0xff, RZ, 0xc0, !PT ;  /* 0x000000ff1d1d7812 */ /* 0x001fca00078ec0ff */
[----:B------:R-:W-:Y:S02]  /*11520*/  IMAD.SHL.U32 R29, R29, 0x2, RZ ;  /* 0x000000021d1d7824 */ /* 0x000fe400078e00ff */
[----:B------:R-:W-:-:S03]  /*11530*/  @!P0 IMAD.MOV.U32 R4, RZ, RZ, R0 ;  /* 0x000000ffff048224 */ /* 0x000fc600078e0000 */
[----:B------:R-:W-:Y:S04]  /*11540*/  STS.U16 [R29+0x8000], R16 ;  /* 0x008000101d007388 */ /* 0x000fe80000000400 */
[----:B------:R-:W-:Y:S04]  /*11550*/  STS.U16 [R29+0x8200], R17 ;  /* 0x008200111d007388 */ /* 0x000fe80000000400 */
[----:B------:R-:W-:Y:S04]  /*11560*/  STS.U16 [R29+0xa000], R13 ;  /* 0x00a0000d1d007388 */ /* 0x000fe80000000400 */
[----:B------:R-:W-:Y:S04]  /*11570*/  STS.U16 [R29+0xa200], R12 ;  /* 0x00a2000c1d007388 */ /* 0x000fe80000000400 */
[----:B------:R0:W-:Y:S02]  /*11580*/  STS.U16 [R29+0xc000], R9 ;  /* 0x00c000091d007388 */ /* 0x0001e40000000400 */
[----:B0-----:R-:W-:-:S06]  /*11590*/  PRMT R29, RZ, 0x7610, R29 ;  /* 0x00007610ff1d7816 */ /* 0x001fcc000000001d */
[----:B--2---:R-:W2:Y:S04]  /*115a0*/  @!P0 LDG.E.U16 R29, [R4.64] ;  /* 0x00000006041d8981 */ /* 0x004ea8000c1e1500 */
[----:B---3--:R0:W-:Y:S04]  /*115b0*/  STL [R1+0x54], R26 ;  /* 0x0000541a01007387 */ /* 0x0081e80000100800 */
[----:B0-----:R-:W3:Y:S04]  /*115c0*/  LDL.LU R26, [R1+0x18] ;  /* 0x00001800011a7983 */ /* 0x001ee80000300800 */
[----:B------:R-:W3:Y:S04]  /*115d0*/  LDL.LU R0, [R1+0x1c] ;  /* 0x00001c0001007983 */ /* 0x000ee80000300800 */
[----:B--2---:R0:W-:Y:S04]  /*115e0*/  STL [R1+0x50], R29 ;  /* 0x0000501d01007387 */ /* 0x0041e80000100800 */
[----:B------:R-:W2:Y:S04]  /*115f0*/  LDL R4, [R1+0x10a4] ;  /* 0x0010a40001047983 */ /* 0x000ea80000100800 */
[----:B------:R-:W2:Y:S01]  /*11600*/  LDL R5, [R1+0x10a8] ;  /* 0x0010a80001057983 */ /* 0x000ea20000100800 */
[----:B------:R-:W-:-:S03]  /*11610*/  PRMT R28, RZ, 0x7610, R28 ;  /* 0x00007610ff1c7816 */ /* 0x000fc6000000001c */
[----:B0-----:R-:W0:Y:S01]  /*11620*/  S2R R29, SR_TID.X ;  /* 0x00000000001d7919 */ /* 0x001e220000002100 */
[----:B--2---:R-:W-:-:S04]  /*11630*/  @!P0 LOP3.LUT R5, R5, R4, RZ, 0x3c, !PT ;  /* 0x0000000405058212 */ /* 0x004fc800078e3cff */
[----:B------:R-:W-:-:S04]  /*11640*/  @!P0 LOP3.LUT R4, R5, R4, RZ, 0x3c, !PT ;  /* 0x0000000405048212 */ /* 0x000fc800078e3cff */
[----:B------:R-:W-:-:S05]  /*11650*/  @!P0 LOP3.LUT R5, R5, R4, RZ, 0x3c, !PT ;  /* 0x0000000405058212 */ /* 0x000fca00078e3cff */
[----:B------:R1:W2:Y:S04]  /*11660*/  @!P0 LDG.E.U16 R28, [R4.64] ;  /* 0x00000006041c8981 */ /* 0x0002a8000c1e1500 */
[----:B-1----:R-:W2:Y:S04]  /*11670*/  LDL R4, [R1+0x1094] ;  /* 0x0010940001047983 */ /* 0x002ea80000100800 */
[----:B------:R-:W2:Y:S01]  /*11680*/  LDL R5, [R1+0x1098] ;  /* 0x0010980001057983 */ /* 0x000ea20000100800 */
[----:B0-----:R-:W-:-:S05]  /*11690*/  LOP3.LUT R29, R29, 0xff, RZ, 0xc0, !PT ;  /* 0x000000ff1d1d7812 */ /* 0x001fca00078ec0ff */
[----:B------:R-:W-:-:S05]  /*116a0*/  IMAD.SHL.U32 R29, R29, 0x2, RZ ;  /* 0x000000021d1d7824 */ /* 0x000fca00078e00ff */
[----:B------:R-:W-:Y:S04]  /*116b0*/  STS.U16 [R29+0xc200], R8 ;  /* 0x00c200081d007388 */ /* 0x000fe80000000400 */
[----:B------:R0:W-:Y:S02]  /*116c0*/  STS.U16 [R29+0xe000], R7 ;  /* 0x00e000071d007388 */ /* 0x0001e40000000400 */
[----:B0-----:R-:W-:Y:S02]  /*116d0*/  PRMT R29, RZ, 0x7610, R29 ;  /* 0x00007610ff1d7816 */ /* 0x001fe4000000001d */
[----:B--2---:R-:W-:-:S04]  /*116e0*/  @!P0 LOP3.LUT R5, R5, R4, RZ, 0x3c, !PT ;  /* 0x0000000405058212 */ /* 0x004fc800078e3cff */
[----:B------:R-:W-:-:S04]  /*116f0*/  @!P0 LOP3.LUT R4, R5, R4, RZ, 0x3c, !PT ;  /* 0x0000000405048212 */ /* 0x000fc800078e3cff */
[----:B------:R-:W-:-:S05]  /*11700*/  @!P0 LOP3.LUT R5, R5, R4, RZ, 0x3c, !PT ;  /* 0x0000000405058212 */ /* 0x000fca00078e3cff */
[----:B------:R-:W2:Y:S04]  /*11710*/  @!P0 LDG.E.U16 R29, [R4.64] ;  /* 0x00000006041d8981 */ /* 0x000ea8000c1e1500 */
[----:B------:R-:W-:Y:S04]  /*11720*/  STL [R1+0x4c], R28 ;  /* 0x00004c1c01007387 */ /* 0x000fe80000100800 */
[----:B--2---:R0:W-:Y:S04]  /*11730*/  STL [R1+0x48], R29 ;  /* 0x0000481d01007387 */ /* 0x0041e80000100800 */
[----:B------:R-:W2:Y:S04]  /*11740*/  LDL R4, [R1+0x108c] ;  /* 0x00108c0001047983 */ /* 0x000ea80000100800 */
[----:B------:R-:W2:Y:S01]  /*11750*/  LDL R5, [R1+0x11dc] ;  /* 0x0011dc0001057983 */ /* 0x000ea20000100800 */
[----:B------:R-:W-:-:S03]  /*11760*/  PRMT R23, RZ, 0x7610, R23 ;  /* 0x00007610ff177816 */ /* 0x000fc60000000017 */
[----:B0-----:R-:W0:Y:S04]  /*11770*/  S2R R29, SR_TID.X ;  /* 0x00000000001d7919 */ /* 0x001e280000002100 */
[----:B------:R-:W1:Y:S01]  /*11780*/  S2R R28, SR_TID.X ;  /* 0x00000000001c7919 */ /* 0x000e620000002100 */
[----:B--2---:R-:W-:-:S04]  /*11790*/  @!P0 LOP3.LUT R5, R5, R4, RZ, 0x3c, !PT ;  /* 0x0000000405058212 */ /* 0x004fc800078e3cff */
[----:B------:R-:W-:-:S04]  /*117a0*/  @!P0 LOP3.LUT R4, R5, R4, RZ, 0x3c, !PT ;  /* 0x0000000405048212 */ /* 0x000fc800078e3cff */
[----:B------:R-:W-:-:S05]  /*117b0*/  @!P0 LOP3.LUT R5, R5, R4, RZ, 0x3c, !PT ;  /* 0x0000000405058212 */ /* 0x000fca00078e3cff */
[----:B------:R-:W2:Y:S01]  /*117c0*/  @!P0 LDG.E.U16 R23, [R4.64] ;  /* 0x0000000604178981 */ /* 0x000ea2000c1e1500 */
[----:B0-----:R-:W-:Y:S02]  /*117d0*/  LOP3.LUT R29, R29, 0xff, RZ, 0xc0, !PT ;  /* 0x000000ff1d1d7812 */ /* 0x001fe400078ec0ff */
[----:B-1----:R-:W-:-:S03]  /*117e0*/  LOP3.LUT R28, R28, 0xff, RZ, 0xc0, !PT ;  /* 0x000000ff1c1c7812 */ /* 0x002fc600078ec0ff */
[----:B------:R-:W-:Y:S02]  /*117f0*/  IMAD.SHL.U32 R29, R29, 0x2, RZ ;  /* 0x000000021d1d7824 */ /* 0x000fe400078e00ff */
[----:B------:R-:W-:-:S03]  /*11800*/  IMAD.SHL.U32 R28, R28, 0x2, RZ ;  /* 0x000000021c1c7824 */ /* 0x000fc600078e00ff */
[----:B------:R0:W-:Y:S02]  /*11810*/  STS.U16 [R29+0xe200], R6 ;  /* 0x00e200061d007388 */ /* 0x0001e40000000400 */
[----:B------:R-:W-:Y:S02]  /*11820*/  LOP3.LUT R28, R28, 0x10, RZ, 0x3c, !PT ;  /* 0x000000101c1c7812 */ /* 0x000fe400078e3cff */
[----:B0-----:R-:W3:Y:S04]  /*11830*/  LDL.LU R29, [R1+0x8] ;  /* 0x00000800011d7983 */ /* 0x001ee80000300800 */
[----:B----4-:R-:W-:Y:S04]  /*11840*/  STS.U16 [R28+0x400], R22 ;  /* 0x000400161c007388 */ /* 0x010fe80000000400 */
[----:B--2---:R0:W-:Y:S04]  /*11850*/  STL [R1+0x44], R23 ;  /* 0x0000441701007387 */ /* 0x0041e80000100800 */
[----:B0-----:R-:W2:Y:S04]  /*11860*/  LDL.LU R23, [R1+0x3720] ;  /* 0x0037200001177983 */ /* 0x001ea80000300800 */
[----:B------:R-:W4:Y:S04]  /*11870*/  LDL R4, [R1+0x1084] ;  /* 0x0010840001047983 */ /* 0x000f280000100800 */
[----:B------:R-:W4:Y:S04]  /*11880*/  LDL R5, [R1+0x11ec] ;  /* 0x0011ec0001057983 */ /* 0x000f280000100800 */
[----:B------:R-:W2:Y:S01]  /*11890*/  LDL.LU R22, [R1+0x371c] ;  /* 0x00371c0001167983 */ /* 0x000ea20000300800 */
[----:B----4-:R-:W-:-:S04]  /*118a0*/  @!P0 LOP3.LUT R5, R5, R4, RZ, 0x3c, !PT ;  /* 0x0000000405058212 */ /* 0x010fc800078e3cff */
[C---:B------:R-:W-:Y:S02]  /*118b0*/  @!P0 LOP3.LUT R4, R5.reuse, R4, RZ, 0x3c, !PT ;  /* 0x0000000405048212 */ /* 0x040fe400078e3cff */
[----:B--2---:R-:W-:Y:S02]  /*118c0*/  PRMT R22, RZ, 0x7610, R22 ;  /* 0x00007610ff167816 */ /* 0x004fe40000000016 */
[----:B------:R-:W-:-:S05]  /*118d0*/  @!P0 LOP3.LUT R5, R5, R4, RZ, 0x3c, !PT ;  /* 0x0000000405058212 */ /* 0x000fca00078e3cff */
[----:B------:R-:W2:Y:S04]  /*118e0*/  @!P0 LDG.E.U16 R22, [R4.64] ;  /* 0x0000000604168981 */ /* 0x000ea8000c1e1500 */
[----:B------:R-:W-:Y:S04]  /*118f0*/  STS.U16 [R28+0x600], R27 ;  /* 0x0006001b1c007388 */ /* 0x000fe80000000400 */
        /* <DEDUP_REMOVED lines=10> */
[----:B---3--:R-:W-:Y:S04]  /*119a0*/  STS.U16 [R28+0x2400], R26 ;  /* 0x0024001a1c007388 */ /* 0x008fe80000000400 */
[----:B--2---:R0:W-:Y:S04]  /*119b0*/  STL [R1+0x3c], R27 ;  /* 0x00003c1b01007387 */ /* 0x0041e80000100800 */
[----:B0-----:R-:W2:Y:S04]  /*119c0*/  LDL.LU R27, [R1+0x3710] ;  /* 0x00371000011b7983 */ /* 0x001ea80000300800 */
[----:B------:R-:W3:Y:S04]  /*119d0*/  LDL R4, [R1+0x11d0] ;  /* 0x0011d00001047983 */ /* 0x000ee80000100800 */
[----:B------:R-:W3:Y:S04]  /*119e0*/  LDL R5, [R1+0x120c] ;  /* 0x00120c0001057983 */ /* 0x000ee80000100800 */
[----:B------:R-:W4:Y:S01]  /*119f0*/  LDL.LU R26, [R1+0x370c] ;  /* 0x00370c00011a7983 */ /* 0x000f220000300800 */
[----:B---3--:R-:W-:-:S04]  /*11a00*/  @!P0 LOP3.LUT R5, R5, R4, RZ, 0x3c, !PT ;  /* 0x0000000405058212 */ /* 0x008fc800078e3cff */
[C---:B------:R-:W-:Y:S02]  /*11a10*/  @!P0 LOP3.LUT R4, R5.reuse, R4, RZ, 0x3c, !PT ;  /* 0x0000000405048212 */ /* 0x040fe400078e3cff */
[----:B----4-:R-:W-:Y:S02]  /*11a20*/  PRMT R26, RZ, 0x7610, R26 ;  /* 0x00007610ff1a7816 */ /* 0x010fe4000000001a */
[----:B------:R-:W-:-:S05]  /*11a30*/  @!P0 LOP3.LUT R5, R5, R4, RZ, 0x3c, !PT ;  /* 0x0000000405058212 */ /* 0x000fca00078e3cff */
[----:B------:R-:W3:Y:S04]  /*11a40*/  @!P0 LDG.E.U16 R26, [R4.64] ;  /* 0x00000006041a8981 */ /* 0x000ee8000c1e1500 */
[----:B------:R-:W-:Y:S04]  /*11a50*/  STS.U16 [R28+0x2600], R0 ;  /* 0x002600001c007388 */ /* 0x000fe80000000400 */
[----:B---3--:R0:W-:Y:S04]  /*11a60*/  STL [R1+0x38], R26 ;  /* 0x0000381a01007387 */ /* 0x0081e80000100800 */
[----:B0-----:R-:W3:Y:S04]  /*11a70*/  LDL.LU R26, [R1+0x3708] ;  /* 0x00370800011a7983 */ /* 0x001ee80000300800 */
        /* <DEDUP_REMOVED lines=17> */
[----:B------:R0:W-:Y:S04]  /*11b90*/  STS.U16 [R28+0x4400], R29 ;  /* 0x0044001d1c007388 */ /* 0x0001e80000000400 */
[----:B0-----:R-:W4:Y:S04]  /*11ba0*/  LDL.LU R29, [R1+0x1230] ;  /* 0x00123000011d7983 */ /* 0x001f280000300800 */
[----:B--2---:R0:W-:Y:S04]  /*11bb0*/  STL [R1+0x30], R0 ;  /* 0x0000300001007387 */ /* 0x0041e80000100800 */
[----:B0-----:R-:W2:Y:S04]  /*11bc0*/  LDL.LU R0, [R1+0x36fc] ;  /* 0x0036fc0001007983 */ /* 0x001ea80000300800 */
[----:B------:R-:W3:Y:S04]  /*11bd0*/  LDL R4, [R1+0x1200] ;  /* 0x0012000001047983 */ /* 0x000ee80000100800 */
[----:B------:R-:W3:Y:S04]  /*11be0*/  LDL R5, [R1+0x123c] ;  /* 0x00123c0001057983 */ /* 0x000ee80000100800 */
[----:B--2---:R0:W-:Y:S04]  /*11bf0*/  STS.U16 [R28+0x4600], R0 ;  /* 0x004600001c007388 */ /* 0x0041e80000000400 */
[----:B0-----:R-:W2:Y:S01]  /*11c00*/  LDL.LU R0, [R1+0x36f8] ;  /* 0x0036f80001007983 */ /* 0x001ea20000300800 */
[----:B---3--:R-:W-:-:S04]  /*11c10*/  @!P0 LOP3.LUT R5, R5, R4, RZ, 0x3c, !PT ;  /* 0x0000000405058212 */ /* 0x008fc800078e3cff */
[----:B------:R-:W-:-:S04]  /*11c20*/  @!P0 LOP3.LUT R4, R5, R4, RZ, 0x3c, !PT ;  /* 0x0000000405048212 */ /* 0x000fc800078e3cff */
[----:B------:R-:W-:Y:S02]  /*11c30*/  @!P0 LOP3.LUT R5, R5, R4, RZ, 0x3c, !PT ;  /* 0x0000000405058212 */ /* 0x000fe400078e3cff */
[----:B--2---:R-:W-:-:S06]  /*11c40*/  PRMT R0, RZ, 0x7610, R0 ;  /* 0x00007610ff007816 */ /* 0x004fcc0000000000 */
[----:B------:R-:W2:Y:S04]  /*11c50*/  @!P0 LDG.E.U16 R0, [R4.64] ;  /* 0x0000000604008981 */ /* 0x000ea8000c1e1500 */
[----:B--2---:R0:W-:Y:S04]  /*11c60*/  STL [R1+0x2c], R0 ;  /* 0x00002c0001007387 */ /* 0x0041e80000100800 */
[----:B0-----:R-:W2:Y:S04]  /*11c70*/  LDL.LU R0, [R1+0x36f4] ;  /* 0x0036f40001007983 */ /* 0x001ea80000300800 */
[----:B------:R-:W3:Y:S04]  /*11c80*/  LDL R4, [R1+0x1210] ;  /* 0x0012100001047983 */ /* 0x000ee80000100800 */
[----:B------:R-:W3:Y:S01]  /*11c90*/  LDL R5, [R1+0x1254] ;  /* 0x0012540001057983 */ /* 0x000ee20000100800 */
[----:B--2---:R-:W-:-:S02]  /*11ca0*/  PRMT R0, RZ, 0x7610, R0 ;  /* 0x00007610ff007816 */ /* 0x004fc40000000000 */
[----:B---3--:R-:W-:-:S04]  /*11cb0*/  @!P0 LOP3.LUT R5, R5, R4, RZ, 0x3c, !PT ;  /* 0x0000000405058212 */ /* 0x008fc800078e3cff */
[----:B------:R-:W-:-:S04]  /*11cc0*/  @!P0 LOP3.LUT R4, R5, R4, RZ, 0x3c, !PT ;  /* 0x0000000405048212 */ /* 0x000fc800078e3cff */
[----:B------:R-:W-:-:S05]  /*11cd0*/  @!P0 LOP3.LUT R5, R5, R4, RZ, 0x3c, !PT ;  /* 0x0000000405058212 */ /* 0x000fca00078e3cff */
        /* <DEDUP_REMOVED lines=12> */
[----:B------:R-:W3:Y:S01]  /*11da0*/  LDL R5, [R1+0x1244] ;  /* 0x0012440001057983 */ /* 0x000ee20000100800 */
[----:B--2---:R-:W-:Y:S01]  /*11db0*/  PRMT R0, RZ, 0x7610, R0 ;  /* 0x00007610ff007816 */ /* 0x004fe20000000000 */
[----:B---3--:R-:W-:-:S02]  /*11dc0*/  @!P0 IMAD.MOV.U32 R4, RZ, RZ, R5 ;  /* 0x000000ffff048224 */ /* 0x008fc400078e0005 */
[----:B----4-:R-:W-:-:S05]  /*11dd0*/  @!P0 IMAD.MOV.U32 R5, RZ, RZ, R29 ;  /* 0x000000ffff058224 */ /* 0x010fca00078e001d */
[----:B------:R-:W2:Y:S04]  /*11de0*/  @!P0 LDG.E.U16 R0, [R4.64] ;  /* 0x0000000604008981 */ /* 0x000ea8000c1e1500 */
[----:B------:R0:W-:Y:S04]  /*11df0*/  STL [R1+0x1284], R29 ;  /* 0x0012841d01007387 */ /* 0x0001e80000100800 */
[----:B0-----:R-:W3:Y:S04]  /*11e00*/  LDL R29, [R1+0x11b0] ;  /* 0x0011b000011d7983 */ /* 0x001ee80000100800 */
        /* <DEDUP_REMOVED lines=13> */
[----:B------:R-:W-:-:S02]  /*11ee0*/  PRMT R2, RZ, 0x7610, R2 ;  /* 0x00007610ff027816 */ /* 0x000fc40000000002 */
[----:B----4-:R-:W-:-:S04]  /*11ef0*/  @!P0 LOP3.LUT R5, R5, R4, RZ, 0x3c, !PT ;  /* 0x0000000405058212 */ /* 0x010fc800078e3cff */
[----:B------:R-:W-:-:S04]  /*11f00*/  @!P0 LOP3.LUT R4, R5, R4, RZ, 0x3c, !PT ;  /* 0x0000000405048212 */ /* 0x000fc800078e3cff */
[----:B------:R-:W-:-:S05]  /*11f10*/  @!P0 LOP3.LUT R5, R5, R4, RZ, 0x3c, !PT ;  /* 0x0000000405058212 */ /* 0x000fca00078e3cff */
[----:B------:R0:W4:Y:S04]  /*11f20*/  @!P0 LDG.E.U16 R2, [R4.64] ;  /* 0x0000000604028981 */ /* 0x000128000c1e1500 */
[----:B0-----:R-:W3:Y:S04]  /*11f30*/  LDL R4, [R1+0x1060] ;  /* 0x0010600001047983 */ /* 0x001ee80000100800 */
[----:B------:R-:W3:Y:S01]  /*11f40*/  LDL R5, [R1+0x11bc] ;  /* 0x0011bc0001057983 */ /* 0x000ee20000100800 */
[----:B--2---:R-:W-:Y:S02]  /*11f50*/  PRMT R0, RZ, 0x7610, R0 ;  /* 0x00007610ff007816 */ /* 0x004fe40000000000 */
[----:B---3--:R-:W-:-:S04]  /*11f60*/  @!P0 LOP3.LUT R5, R5, R4, RZ, 0x3c, !PT ;  /* 0x0000000405058212 */ /* 0x008fc800078e3cff */
[----:B------:R-:W-:-:S04]  /*11f70*/  @!P0 LOP3.LUT R4, R5, R4, RZ, 0x3c, !PT ;  /* 0x0000000405048212 */ /* 0x000fc800078e3cff */
[----:B------:R-:W-:-:S05]  /*11f80*/  @!P0 LOP3.LUT R5, R5, R4, RZ, 0x3c, !PT ;  /* 0x0000000405058212 */ /* 0x000fca00078e3cff */
[----:B------:R-:W2:Y:S04]  /*11f90*/  @!P0 LDG.E.U16 R0, [R4.64] ;  /* 0x0000000604008981 */ /* 0x000ea8000c1e1500 */
[----:B----4-:R0:W-:Y:S04]  /*11fa0*/  STL [R1+0x18], R2 ;  /* 0x0000180201007387 */ /* 0x0101e80000100800 */
[----:B0-----:R-:W3:Y:S04]  /*11fb0*/  LDL.LU R2, [R1+0x1e0] ;  /* 0x0001e00001027983 */ /* 0x001ee80000300800 */
[----:B--2---:R0:W-:Y:S04]  /*11fc0*/  STL [R1+0x14], R0 ;  /* 0x0000140001007387 */ /* 0x0041e80000100800 */
[----:B0-----:R-:W2:Y:S04]  /*11fd0*/  LDL.LU R0, [R1+0x36e0] ;  /* 0x0036e00001007983 */ /* 0x001ea80000300800 */
[----:B------:R-:W4:Y:S01]  /*11fe0*/  LDL R5, [R1+0x11ac] ;  /* 0x0011ac0001057983 */ /* 0x000f220000100800 */
[----:B------:R-:W-:-:S03]  /*11ff0*/  @!P0 IMAD.MOV.U32 R4, RZ, RZ, R29 ;  /* 0x000000ffff048224 */ /* 0x000fc600078e001d */
[----:B------:R-:W3:Y:S01]  /*12000*/  LDL.LU R29, [R1+0x1ac] ;  /* 0x0001ac00011d7983 */ /* 0x000ee20000300800 */
[----:B--2---:R-:W-:-:S06]  /*12010*/  PRMT R0, RZ, 0x7610, R0 ;  /* 0x00007610ff007816 */ /* 0x004fcc0000000000 */
[----:B----4-:R-:W2:Y:S04]  /*12020*/  @!P0 LDG.E.U16 R0, [R4.64] ;  /* 0x0000000604008981 */ /* 0x010ea8000c1e1500 */
        /* <DEDUP_REMOVED lines=17> */
[----:B------:R0:W2:Y:S04]  /*12140*/  @!P0 LDG.E.U16 R0, [R4.64] ;  /* 0x0000000604008981 */ /* 0x0000a8000c1e1500 */
[----:B------:R-:W-:Y:S04]  /*12150*/  STS.U16 [R28+0x6400], R26 ;  /* 0x0064001a1c007388 */ /* 0x000fe80000000400 */
[----:B------:R-:W-:Y:S04]  /*12160*/  STS.U16 [R28+0x6600], R27 ;  /* 0x0066001b1c007388 */ /* 0x000fe80000000400 */
[----:B0-----:R-:W4:Y:S04]  /*12170*/  LDL R4, [R1+0x117c] ;  /* 0x00117c0001047983 */ /* 0x001f280000100800 */
[----:B------:R-:W-:Y:S04]  /*12180*/  STS.U16 [R28+0x8400], R22 ;  /* 0x008400161c007388 */ /* 0x000fe80000000400 */
[----:B------:R-:W-:Y:S04]  /*12190*/  STS.U16 [R28+0x8600], R23 ;  /* 0x008600171c007388 */ /* 0x000fe80000000400 */
[----:B------:R-:W-:Y:S04]  /*121a0*/  STS.U16 [R28+0xa400], R18 ;  /* 0x00a400121c007388 */ /* 0x000fe80000000400 */
[----:B------:R-:W-:Y:S04]  /*121b0*/  STS.U16 [R28+0xa600], R19 ;  /* 0x00a600131c007388 */ /* 0x000fe80000000400 */
[----:B------:R-:W-:Y:S04]  /*121c0*/  STS.U16 [R28+0xc400], R14 ;  /* 0x00c4000e1c007388 */ /* 0x000fe80000000400 */
[----:B------:R-:W-:Y:S04]  /*121d0*/  STS.U16 [R28+0xc600], R15 ;  /* 0x00c6000f1c007388 */ /* 0x000fe80000000400 */
[----:B------:R-:W-:Y:S04]  /*121e0*/  STS.U16 [R28+0xe400], R10 ;  /* 0x00e4000a1c007388 */ /* 0x000fe80000000400 */
[----:B------:R0:W-:Y:S04]  /*121f0*/  STS.U16 [R28+0xe600], R11 ;  /* 0x00e6000b1c007388 */ /* 0x0001e80000000400 */
[----:B--2---:R1:W-:Y:S04]  /*12200*/  STL [R1+0x8], R0 ;  /* 0x0000080001007387 */ /* 0x0043e80000100800 */
[----:B------:R-:W4:Y:S04]  /*12210*/  LDL R5, [R1+0x1180] ;  /* 0x0011800001057983 */ /* 0x000f280000100800 */
[----:B0-----:R-:W2:Y:S01]  /*12220*/  LDL.LU R28, [R1+0x36d4] ;  /* 0x0036d400011c7983 */ /* 0x001ea20000300800 */
[----:B----4-:R-:W-:-:S04]  /*12230*/  @!P0 LOP3.LUT R5, R5, R4, RZ, 0x3c, !PT ;  /* 0x0000000405058212 */ /* 0x010fc800078e3cff */
[C---:B------:R-:W-:Y:S02]  /*12240*/  @!P0 LOP3.LUT R4, R5.reuse, R4, RZ, 0x3c, !PT ;  /* 0x0000000405048212 */ /* 0x040fe400078e3cff */
[----:B--2---:R-:W-:Y:S02]  /*12250*/  PRMT R28, RZ, 0x7610, R28 ;  /* 0x00007610ff1c7816 */ /* 0x004fe4000000001c */
[----:B------:R-:W-:-:S05]  /*12260*/  @!P0 LOP3.LUT R5, R5, R4, RZ, 0x3c, !PT ;  /* 0x0000000405058212 */ /* 0x000fca00078e3cff */
[----:B------:R0:W2:Y:S04]  /*12270*/  @!P0 LDG.E.U16 R28, [R4.64] ;  /* 0x00000006041c8981 */ /* 0x0000a8000c1e1500 */
[----:B0-----:R-:W4:Y:S04]  /*12280*/  LDL R4, [R1+0x116c] ;  /* 0x00116c0001047983 */ /* 0x001f280000100800 */
[----:B------:R-:W4:Y:S04]  /*12290*/  LDL R5, [R1+0x1170] ;  /* 0x0011700001057983 */ /* 0x000f280000100800 */
[----:B-1----:R-:W0:Y:S04]  /*122a0*/  S2R R0, SR_TID.X ;  /* 0x0000000000007919 */ /* 0x002e280000002100 */
[----:B--2---:R1:W-:Y:S04]  /*122b0*/  STL [R1+0x365c], R28 ;  /* 0x00365c1c01007387 */ /* 0x0043e80000100800 */
[----:B-1----:R-:W2:Y:S01]  /*122c0*/  LDL.LU R28, [R1+0x1dc] ;  /* 0x0001dc00011c7983 */ /* 0x002ea20000300800 */
[----:B0-----:R-:W-:-:S05]  /*122d0*/  LOP3.LUT R0, R0, 0xff, RZ, 0xc0, !PT ;  /* 0x000000ff00007812 */ /* 0x001fca00078ec0ff */
[----:B------:R-:W-:-:S05]  /*122e0*/  IMAD.SHL.U32 R0, R0, 0x2, RZ ;  /* 0x0000000200007824 */ /* 0x000fca00078e00ff */
[----:B------:R-:W-:-:S05]  /*122f0*/  LOP3.LUT R0, R0, 0x20, RZ, 0x3c, !PT ;  /* 0x0000002000007812 */ /* 0x000fca00078e3cff */
[----:B--2---:R0:W-:Y:S04]  /*12300*/  STS.U16 [R0+0x800], R28 ;  /* 0x0008001c00007388 */ /* 0x0041e80000000400 */
[----:B0-----:R-:W2:Y:S01]  /*12310*/  LDL.LU R0, [R1+0x36d0] ;  /* 0x0036d00001007983 */ /* 0x001ea20000300800 */
[----:B----4-:R-:W-:-:S04]  /*12320*/  @!P0 LOP3.LUT R5, R5, R4, RZ, 0x3c, !PT ;  /* 0x0000000405058212 */ /* 0x010fc800078e3cff */
[----:B------:R-:W-:-:S04]  /*12330*/  @!P0 LOP3.LUT R4, R5, R4, RZ, 0x3c, !PT ;  /* 0x0000000405048212 */ /* 0x000fc800078e3cff */
[----:B------:R-:W-:Y:S01]  /*12340*/  @!P0 LOP3.LUT R5, R5, R4, RZ, 0x3c, !PT ;  /* 0x0000000405058212 */ /* 0x000fe200078e3cff */
[----:B------:R-:W0:Y:S01]  /*12350*/  S2R R28, SR_TID.X ;  /* 0x00000000001c7919 */ /* 0x000e220000002100 */
[----:B--2---:R-:W-:-:S06]  /*12360*/  PRMT R0, RZ, 0x7610, R0 ;  /* 0x00007610ff007816 */ /* 0x004fcc0000000000 */
[----:B------:R1:W2:Y:S04]  /*12370*/  @!P0 LDG.E.U16 R0, [R4.64] ;  /* 0x0000000604008981 */ /* 0x0002a8000c1e1500 */
[----:B-1----:R-:W4:Y:S04]  /*12380*/  LDL R4, [R1+0x115c] ;  /* 0x00115c0001047983 */ /* 0x002f280000100800 */
[----:B------:R-:W4:Y:S01]  /*12390*/  LDL R5, [R1+0x1160] ;  /* 0x0011600001057983 */ /* 0x000f220000100800 */
[----:B0-----:R-:W-:Y:S02]  /*123a0*/  LOP3.LUT R28, R28, 0xff, RZ, 0xc0, !PT ;  /* 0x000000ff1c1c7812 */ /* 0x001fe400078ec0ff */
[----:B------:R-:W-:Y:S01]  /*123b0*/  PRMT R27, RZ, 0x7610, R27 ;  /* 0x00007610ff1b7816 */ /* 0x000fe2000000001b */
[----:B--2---:R0:W-:Y:S02]  /*123c0*/  STL [R1+0x3660], R0 ;  /* 0x0036600001007387 */ /* 0x0041e40000100800 */
[----:B0-----:R-:W-:-:S02]  /*123d0*/  IMAD.SHL.U32 R0, R28, 0x2, RZ ;  /* 0x000000021c007824 */ /* 0x001fc400078e00ff */
[----:B------:R-:W2:Y:S01]  /*123e0*/  LDL R28, [R1+0x1140] ;  /* 0x00114000011c7983 */ /* 0x000ea20000100800 */
[----:B----4-:R-:W-:-:S04]  /*123f0*/  @!P0 LOP3.LUT R5, R5, R4, RZ, 0x3c, !PT ;  /* 0x0000000405058212 */ /* 0x010fc800078e3cff */
[C---:B------:R-:W-:Y:S02]  /*12400*/  @!P0 LOP3.LUT R4, R5.reuse, R4, RZ, 0x3c, !PT ;  /* 0x0000000405048212 */ /* 0x040fe400078e3cff */
[----:B------:R-:W-:Y:S02]  /*12410*/  LOP3.LUT R0, R0, 0x20, RZ, 0x3c, !PT ;  /* 0x0000002000007812 */ /* 0x000fe400078e3cff */
[----:B------:R-:W-:-:S03]  /*12420*/  @!P0 LOP3.LUT R5, R5, R4, RZ, 0x3c, !PT ;  /* 0x0000000405058212 */ /* 0x000fc600078e3cff */
[----:B---3--:R0:W-:Y:S04]  /*12430*/  STS.U16 [R0+0xa00], R2 ;  /* 0x000a000200007388 */ /* 0x0081e80000000400 */
[----:B------:R1:W3:Y:S04]  /*12440*/  @!P0 LDG.E.U16 R27, [R4.64] ;  /* 0x00000006041b8981 */ /* 0x0002e8000c1e1500 */
[----:B0-----:R-:W4:Y:S04]  /*12450*/  LDL.LU R2, [R1+0x36cc] ;  /* 0x0036cc0001027983 */ /* 0x001f280000300800 */
[----:B-1----:R-:W2:Y:S04]  /*12460*/  LDL R4, [R1+0x114c] ;  /* 0x00114c0001047983 */ /* 0x002ea80000100800 */
[----:B------:R-:W2:Y:S01]  /*12470*/  LDL R5, [R1+0x1150] ;  /* 0x0011500001057983 */ /* 0x000ea20000100800 */
[----:B------:R-:W-:-:S03]  /*12480*/  PRMT R26, RZ, 0x7610, R26 ;  /* 0x00007610ff1a7816 */ /* 0x000fc6000000001a */
[----:B------:R-:W-:Y:S04]  /*12490*/  STS.U16 [R0+0x2800], R29 ;  /* 0x0028001d00007388 */ /* 0x000fe80000000400 */
[----:B---3--:R0:W-:Y:S04]  /*124a0*/  STL [R1+0x3664], R27 ;  /* 0x0036641b01007387 */ /* 0x0081e80000100800 */
[----:B0-----:R-:W3:Y:S01]  /*124b0*/  LDL.LU R27, [R1+0x17c] ;  /* 0x00017c00011b7983 */ /* 0x001ee20000300800 */
[----:B--2---:R-:W-:-:S03]  /*124c0*/  @!P0 LOP3.LUT R5, R5, R4, RZ, 0x3c, !PT ;  /* 0x0000000405058212 */ /* 0x004fc600078e3cff */
[----:B------:R-:W2:Y:S01]  /*124d0*/  LDL.LU R29, [R1+0x158] ;  /* 0x00015800011d7983 */ /* 0x000ea20000300800 */
[----:B------:R-:W-:-:S04]  /*124e0*/  @!P0 LOP3.LUT R4, R5, R4, RZ, 0x3c, !PT ;  /* 0x0000000405048212 */ /* 0x000fc800078e3cff */
[----:B------:R-:W-:-:S05]  /*124f0*/  @!P0 LOP3.LUT R5, R5, R4, RZ, 0x3c, !PT ;  /* 0x0000000405058212 */ /* 0x000fca00078e3cff */
[----:B------:R0:W2:Y:S04]  /*12500*/  @!P0 LDG.E.U16 R26, [R4.64] ;  /* 0x00000006041a8981 */ /* 0x0000a8000c1e1500 */
[----:B0-----:R-:W3:Y:S04]  /*12510*/  LDL.LU R4, [R1+0x1b0] ;  /* 0x0001b00001047983 */ /* 0x001ee80000300800 */
[----:B------:R-:W4:Y:S01]  /*12520*/  LDL R5, [R1+0x113c] ;  /* 0x00113c0001057983 */ /* 0x000f220000100800 */
[----:B------:R-:W-:-:S03]  /*12530*/  PRMT R25, RZ, 0x7610, R25 ;  /* 0x00007610ff197816 */ /* 0x000fc60000000019 */
[----:B--2---:R0:W-:Y:S04]  /*12540*/  STL [R1+0x3668], R26 ;  /* 0x0036681a01007387 */ /* 0x0041e80000100800 */
[----:B---3--:R1:W-:Y:S04]  /*12550*/  STS.U16 [R0+0x2a00], R4 ;  /* 0x002a000400007388 */ /* 0x0083e80000000400 */
[----:B0-----:R-:W2:Y:S01]  /*12560*/  LDL.LU R26, [R1+0x180] ;  /* 0x00018000011a7983 */ /* 0x001ea20000300800 */
[----:B-1----:R-:W-:-:S03]  /*12570*/  @!P0 IMAD.MOV.U32 R4, RZ, RZ, R28 ;  /* 0x000000ffff048224 */ /* 0x002fc600078e001c */
[----:B------:R-:W3:Y:S04]  /*12580*/  LDL.LU R28, [R1+0x130] ;  /* 0x00013000011c7983 */ /* 0x000ee80000300800 */
[----:B----4-:R0:W4:Y:S04]  /*12590*/  @!P0 LDG.E.U16 R25, [R4.64] ;  /* 0x0000000604198981 */ /* 0x010128000c1e1500 */
[----:B0-----:R-:W2:Y:S04]  /*125a0*/  LDL R4, [R1+0x112c] ;  /* 0x00112c0001047983 */ /* 0x001ea80000100800 */
[----:B------:R-:W2:Y:S01]  /*125b0*/  LDL R5, [R1+0x1130] ;  /* 0x0011300001057983 */ /* 0x000ea20000100800 */
[----:B------:R-:W-:-:S03]  /*125c0*/  PRMT R24, RZ, 0x7610, R24 ;  /* 0x00007610ff187816 */ /* 0x000fc60000000018 */
[----:B------:R-:W-:Y:S04]  /*125d0*/  STS.U16 [R0+0x4800], R27 ;  /* 0x0048001b00007388 */ /* 0x000fe80000000400 */
[----:B----4-:R0:W-:Y:S04]  /*125e0*/  STL [R1+0x366c], R25 ;  /* 0x00366c1901007387 */ /* 0x0101e80000100800 */
[----:B0-----:R-:W4:Y:S01]  /*125f0*/  LDL.LU R25, [R1+0x154] ;  /* 0x0001540001197983 */ /* 0x001f220000300800 */
[----:B--2---:R-:W-:-:S03]  /*12600*/  @!P0 LOP3.LUT R5, R5, R4, RZ, 0x3c, !PT ;  /* 0x0000000405058212 */ /* 0x004fc600078e3cff */
[----:B------:R-:W2:Y:S01]  /*12610*/  LDL.LU R27, [R1+0x134] ;  /* 0x00013400011b7983 */ /* 0x000ea20000300800 */
[----:B------:R-:W-:-:S04]  /*12620*/  @!P0 LOP3.LUT R4, R5, R4, RZ, 0x3c, !PT ;  /* 0x0000000405048212 */ /* 0x000fc800078e3cff */
[----:B------:R-:W-:-:S05]  /*12630*/  @!P0 LOP3.LUT R5, R5, R4, RZ, 0x3c, !PT ;  /* 0x0000000405058212 */ /* 0x000fca00078e3cff */
[----:B------:R0:W2:Y:S04]  /*12640*/  @!P0 LDG.E.U16 R24, [R4.64] ;  /* 0x0000000604188981 */ /* 0x0000a8000c1e1500 */
[----:B0-----:R-:W3:Y:S04]  /*12650*/  LDL R4, [R1+0x111c] ;  /* 0x00111c0001047983 */ /* 0x001ee80000100800 */
[----:B------:R-:W3:Y:S01]  /*12660*/  LDL R5, [R1+0x1120] ;  /* 0x0011200001057983 */ /* 0x000ee20000100800 */
[----:B------:R-:W-:-:S03]  /*12670*/  PRMT R23, RZ, 0x7610, R23 ;  /* 0x00007610ff177816 */ /* 0x000fc60000000017 */
[----:B------:R0:W-:Y:S04]  /*12680*/  STS.U16 [R0+0x4a00], R26 ;  /* 0x004a001a00007388 */ /* 0x0001e80000000400 */
[----:B--2---:R1:W-:Y:S04]  /*12690*/  STL [R1+0x3670], R24 ;  /* 0x0036701801007387 */ /* 0x0043e80000100800 */
[----:B0-----:R-:W2:Y:S04]  /*126a0*/  LDL R26, [R1+0x1100] ;  /* 0x00110000011a7983 */ /* 0x001ea80000100800 */
[----:B-1----:R-:W2:Y:S01]  /*126b0*/  LDL.LU R24, [R1+0x108] ;  /* 0x0001080001187983 */ /* 0x002ea20000300800 */
[----:B---3--:R-:W-:-:S04]  /*126c0*/  @!P0 LOP3.LUT R5, R5, R4, RZ, 0x3c, !PT ;  /* 0x0000000405058212 */ /* 0x008fc800078e3cff */
[----:B------:R-:W-:-:S04]  /*126d0*/  @!P0 LOP3.LUT R4, R5, R4, RZ, 0x3c, !PT ;  /* 0x0000000405048212 */ /* 0x000fc800078e3cff */
[----:B------:R-:W-:-:S05]  /*126e0*/  @!P0 LOP3.LUT R5, R5, R4, RZ, 0x3c, !PT ;  /* 0x0000000405058212 */ /* 0x000fca00078e3cff */
[----:B------:R0:W3:Y:S04]  /*126f0*/  @!P0 LDG.E.U16 R23, [R4.64] ;  /* 0x0000000604178981 */ /* 0x0000e8000c1e1500 */
[----:B0-----:R-:W2:Y:S04]  /*12700*/  LDL R4, [R1+0x110c] ;  /* 0x00110c0001047983 */ /* 0x001ea80000100800 */
[----:B------:R-:W2:Y:S01]  /*12710*/  LDL R5, [R1+0x1110] ;  /* 0x0011100001057983 */ /* 0x000ea20000100800 */
[----:B------:R-:W-:Y:S02]  /*12720*/  PRMT R22, RZ, 0x7610, R22 ;  /* 0x00007610ff167816 */ /* 0x000fe40000000016 */
[----:B--2---:R-:W-:-:S04]  /*12730*/  @!P0 LOP3.LUT R5, R5, R4, RZ, 0x3c, !PT ;  /* 0x0000000405058212 */ /* 0x004fc800078e3cff */
[----:B------:R-:W-:-:S04]  /*12740*/  @!P0 LOP3.LUT R4, R5, R4, RZ, 0x3c, !PT ;  /* 0x0000000405048212 */ /* 0x000fc800078e3cff */
[----:B------:R-:W-:Y:S01]  /*12750*/  @!P0 LOP3.LUT R5, R5, R4, RZ, 0x3c, !PT ;  /* 0x0000000405058212 */ /* 0x000fe200078e3cff */
[----:B---3--:R-:W-:Y:S04]  /*12760*/  STL [R1+0x3674], R23 ;  /* 0x0036741701007387 */ /* 0x008fe80000100800 */
[----:B------:R0:W2:Y:S04]  /*12770*/  @!P0 LDG.E.U16 R22, [R4.64] ;  /* 0x0000000604168981 */ /* 0x0000a8000c1e1500 */
[----:B0-----:R-:W3:Y:S01]  /*12780*/  LDL R5, [R1+0x10fc] ;  /* 0x0010fc0001057983 */ /* 0x001ee20000100800 */
[----:B------:R-:W-:Y:S01]  /*12790*/  PRMT R21, RZ, 0x7610, R21 ;  /* 0x00007610ff157816 */ /* 0x000fe20000000015 */
[----:B------:R-:W-:-:S02]  /*127a0*/  @!P0 IMAD.MOV.U32 R4, RZ, RZ, R26 ;  /* 0x000000ffff048224 */ /* 0x000fc400078e001a */
[----:B----4-:R0:W-:Y:S04]  /*127b0*/  STS.U16 [R0+0x6800], R25 ;  /* 0x0068001900007388 */ /* 0x0101e80000000400 */
[----:B------:R-:W-:Y:S04]  /*127c0*/  STS.U16 [R0+0x6a00], R29 ;  /* 0x006a001d00007388 */ /* 0x000fe80000000400 */
[----:B0-----:R-:W4:Y:S04]  /*127d0*/  LDL R25, [R1+0x10f0] ;  /* 0x0010f00001197983 */ /* 0x001f280000100800 */
[----:B--2---:R0:W-:Y:S04]  /*127e0*/  STL [R1+0x3678], R22 ;  /* 0x0036781601007387 */ /* 0x0041e80000100800 */
[----:B0-----:R-:W2:Y:S04]  /*127f0*/  LDL.LU R22, [R1+0x10c] ;  /* 0x00010c0001167983 */ /* 0x001ea80000300800 */
[----:B------:R-:W2:Y:S04]  /*12800*/  LDL R29, [R1+0x10dc] ;  /* 0x0010dc00011d7983 */ /* 0x000ea80000100800 */
[----:B------:R-:W2:Y:S04]  /*12810*/  LDL R23, [R1+0x10e0] ;  /* 0x0010e00001177983 */ /* 0x000ea80000100800 */
[----:B------:R-:W2:Y:S04]  /*12820*/  LDL.LU R26, [R1+0xe4] ;  /* 0x0000e400011a7983 */ /* 0x000ea80000300800 */
[----:B---3--:R0:W3:Y:S04]  /*12830*/  @!P0 LDG.E.U16 R21, [R4.64] ;  /* 0x0000000604158981 */ /* 0x0080e8000c1e1500 */
[----:B0-----:R-:W2:Y:S01]  /*12840*/  LDL R5, [R1+0x10ec] ;  /* 0x0010ec0001057983 */ /* 0x001ea20000100800 */
[----:B------:R-:W-:Y:S01]  /*12850*/  PRMT R20, RZ, 0x7610, R20 ;  /* 0x00007610ff147816 */ /* 0x000fe20000000014 */
[----:B----4-:R-:W-:Y:S01]  /*12860*/  @!P0 IMAD.MOV.U32 R4, RZ, RZ, R25 ;  /* 0x000000ffff048224 */ /* 0x010fe200078e0019 */
[----:B------:R-:W-:-:S04]  /*12870*/  PRMT R19, RZ, 0x7610, R19 ;  /* 0x00007610ff137816 */ /* 0x000fc80000000013 */
[----:B--2---:R0:W2:Y:S04]  /*12880*/  @!P0 LDG.E.U16 R20, [R4.64] ;  /* 0x0000000604148981 */ /* 0x0040a8000c1e1500 */
[----:B---3--:R1:W-:Y:S04]  /*12890*/  STL [R1+0x367c], R21 ;  /* 0x00367c1501007387 */ /* 0x0083e80000100800 */
[----:B------:R3:W-:Y:S01]  /*128a0*/  STS.U16 [R0+0x8800], R28 ;  /* 0x0088001c00007388 */ /* 0x0007e20000000400 */
[----:B0-----:R-:W-:Y:S02]  /*128b0*/  @!P0 IMAD.MOV.U32 R4, RZ, RZ, R23 ;  /* 0x000000ffff048224 */ /* 0x001fe400078e0017 */
[----:B------:R-:W-:Y:S01]  /*128c0*/  @!P0 IMAD.MOV.U32 R5, RZ, RZ, R29 ;  /* 0x000000ffff058224 */ /* 0x000fe200078e001d */
[----:B-1----:R-:W4:Y:S04]  /*128d0*/  LDL R21, [R1+0x10d0] ;  /* 0x0010d00001157983 */ /* 0x002f280000100800 */
[----:B---3--:R-:W3:Y:S04]  /*128e0*/  LDL.LU R28, [R1+0xe8] ;  /* 0x0000e800011c7983 */ /* 0x008ee80000300800 */
[----:B------:R-:W-:Y:S04]  /*128f0*/  STS.U16 [R0+0x8a00], R27 ;  /* 0x008a001b00007388 */ /* 0x000fe80000000400 */
[----:B------:R0:W3:Y:S04]  /*12900*/  @!P0 LDG.E.U16 R19, [R4.64] ;  /* 0x0000000604138981 */ /* 0x0000e8000c1e1500 */
[----:B--2---:R1:W-:Y:S04]  /*12910*/  STL [R1+0x3680], R20 ;  /* 0x0036801401007387 */ /* 0x0043e80000100800 */
[----:B------:R-:W2:Y:S04]  /*12920*/  LDL R25, [R1+0x10bc] ;  /* 0x0010bc0001197983 */ /* 0x000ea80000100800 */
[----:B-1----:R-:W2:Y:S04]  /*12930*/  LDL R20, [R1+0x10c0] ;  /* 0x0010c00001147983 */ /* 0x002ea80000100800 */
[----:B------:R-:W2:Y:S04]  /*12940*/  LDL.LU R27, [R1+0x98] ;  /* 0x00009800011b7983 */ /* 0x000ea80000300800 */
[----:B------:R-:W2:Y:S04]  /*12950*/  LDL.LU R29, [R1+0xa0] ;  /* 0x0000a000011d7983 */ /* 0x000ea80000300800 */
[----:B0-----:R-:W2:Y:S01]  /*12960*/  LDL R5, [R1+0x10cc] ;  /* 0x0010cc0001057983 */ /* 0x001ea20000100800 */
[----:B------:R-:W-:Y:S01]  /*12970*/  PRMT R18, RZ, 0x7610, R18 ;  /* 0x00007610ff127816 */ /* 0x000fe20000000012 */
[----:B----4-:R-:W-:-:S02]  /*12980*/  @!P0 IMAD.MOV.U32 R4, RZ, RZ, R21 ;  /* 0x000000ffff048224 */ /* 0x010fc400078e0015 */
[----:B---3--:R-:W-:Y:S04]  /*12990*/  STL [R1+0x3684], R19 ;  /* 0x0036841301007387 */ /* 0x008fe80000100800 */
[----:B------:R0:W-:Y:S04]  /*129a0*/  STS.U16 [R0+0xa800], R24 ;  /* 0x00a8001800007388 */ /* 0x0001e80000000400 */
[----:B------:R-:W3:Y:S04]  /*129b0*/  LDL R23, [R1+0x10b0] ;  /* 0x0010b00001177983 */ /* 0x000ee80000100800 */
[----:B0-----:R-:W4:Y:S04]  /*129c0*/  LDL R24, [R1+0x10ac] ;  /* 0x0010ac0001187983 */ /* 0x001f280000100800 */
[----:B--2---:R0:W2:Y:S04]  /*129d0*/  @!P0 LDG.E.U16 R18, [R4.64] ;  /* 0x0000000604128981 */ /* 0x0040a8000c1e1500 */
[----:B------:R1:W-:Y:S01]  /*129e0*/  STS.U16 [R0+0xaa00], R22 ;  /* 0x00aa001600007388 */ /* 0x0003e20000000400 */
[----:B------:R-:W-:Y:S01]  /*129f0*/  PRMT R17, RZ, 0x7610, R17 ;  /* 0x00007610ff117816 */ /* 0x000fe20000000011 */
[----:B0-----:R-:W-:-:S02]  /*12a00*/  @!P0 IMAD.MOV.U32 R4, RZ, RZ, R20 ;  /* 0x000000ffff048224 */ /* 0x001fc400078e0014 */
[----:B------:R-:W-:Y:S01]  /*12a10*/  @!P0 IMAD.MOV.U32 R5, RZ, RZ, R25 ;  /* 0x000000ffff058224 */ /* 0x000fe200078e0019 */
[----:B------:R-:W-:-:S04]  /*12a20*/  PRMT R16, RZ, 0x7610, R16 ;  /* 0x00007610ff107816 */ /* 0x000fc80000000010 */
[----:B------:R3:W2:Y:S02]  /*12a30*/  @!P0 LDG.E.U16 R17, [R4.64] ;  /* 0x0000000604118981 */ /* 0x0006a4000c1e1500 */
[----:B---3--:R-:W-:Y:S02]  /*12a40*/  @!P0 IMAD.MOV.U32 R4, RZ, RZ, R23 ;  /* 0x000000ffff048224 */ /* 0x008fe400078e0017 */
[----:B----4-:R-:W-:-:S05]  /*12a50*/  @!P0 IMAD.MOV.U32 R5, RZ, RZ, R24 ;  /* 0x000000ffff058224 */ /* 0x010fca00078e0018 */
[----:B------:R-:W3:Y:S04]  /*12a60*/  @!P0 LDG.E.U16 R16, [R4.64] ;  /* 0x0000000604108981 */ /* 0x000ee8000c1e1500 */
[----:B--2---:R-:W-:Y:S04]  /*12a70*/  STL [R1+0x3688], R18 ;  /* 0x0036881201007387 */ /* 0x004fe80000100800 */
[----:B-1----:R-:W2:Y:S04]  /*12a80*/  LDL R22, [R1+0x109c] ;  /* 0x00109c0001167983 */ /* 0x002ea80000100800 */
[----:B------:R-:W4:Y:S04]  /*12a90*/  LDL R21, [R1+0x10a0] ;  /* 0x0010a00001157983 */ /* 0x000f280000100800 */
[----:B------:R-:W4:Y:S04]  /*12aa0*/  LDL R20, [R1+0x1090] ;  /* 0x0010900001147983 */ /* 0x000f280000100800 */
[----:B------:R-:W4:Y:S01]  /*12ab0*/  LDL R19, [R1+0x11d4] ;  /* 0x0011d40001137983 */ /* 0x000f220000100800 */
[----:B------:R-:W-:-:S02]  /*12ac0*/  PRMT R15, RZ, 0x7610, R15 ;  /* 0x00007610ff0f7816 */ /* 0x000fc4000000000f */
[----:B------:R-:W-:Y:S01]  /*12ad0*/  PRMT R14, RZ, 0x7610, R14 ;  /* 0x00007610ff0e7816 */ /* 0x000fe2000000000e */
[----:B------:R-:W-:Y:S04]  /*12ae0*/  STL [R1+0x368c], R17 ;  /* 0x00368c1101007387 */ /* 0x000fe80000100800 */
[----:B------:R0:W-:Y:S04]  /*12af0*/  STS.U16 [R0+0xc800], R26 ;  /* 0x00c8001a00007388 */ /* 0x0001e80000000400 */
[----:B0-----:R-:W4:Y:S04]  /*12b00*/  LDL.LU R26, [R1+0x20c] ;  /* 0x00020c00011a7983 */ /* 0x001f280000300800 */
[----:B---3--:R0:W-:Y:S04]  /*12b10*/  STL [R1+0x3690], R16 ;  /* 0x0036901001007387 */ /* 0x0081e80000100800 */
[----:B------:R-:W3:Y:S04]  /*12b20*/  LDL R18, [R1+0x1088] ;  /* 0x0010880001127983 */ /* 0x000ee80000100800 */
[----:B0-----:R-:W3:Y:S01]  /*12b30*/  LDL R16, [R1+0x11e4] ;  /* 0x0011e40001107983 */ /* 0x001ee20000100800 */
[----:B--2---:R-:W-:-:S02]  /*12b40*/  @!P0 IMAD.MOV.U32 R5, RZ, RZ, R22 ;  /* 0x000000ffff058224 */ /* 0x004fc400078e0016 */
[----:B----4-:R-:W-:-:S05]  /*12b50*/  @!P0 IMAD.MOV.U32 R4, RZ, RZ, R21 ;  /* 0x000000ffff048224 */ /* 0x010fca00078e0015 */
[----:B------:R0:W2:Y:S02]  /*12b60*/  @!P0 LDG.E.U16 R15, [R4.64] ;  /* 0x00000006040f8981 */ /* 0x0000a4000c1e1500 */
[----:B0-----:R-:W-:Y:S02]  /*12b70*/  @!P0 IMAD.MOV.U32 R4, RZ, RZ, R19 ;  /* 0x000000ffff048224 */ /* 0x001fe400078e0013 */
[----:B------:R-:W-:-:S05]  /*12b80*/  @!P0 IMAD.MOV.U32 R5, RZ, RZ, R20 ;  /* 0x000000ffff058224 */ /* 0x000fca00078e0014 */
[----:B------:R3:W4:Y:S04]  /*12b90*/  @!P0 LDG.E.U16 R14, [R4.64] ;  /* 0x00000006040e8981 */ /* 0x000728000c1e1500 */
[----:B------:R0:W-:Y:S01]  /*12ba0*/  STS.U16 [R0+0xca00], R28 ;  /* 0x00ca001c00007388 */ /* 0x0001e20000000400 */
[----:B------:R-:W-:Y:S02]  /*12bb0*/  STS.U16 [R0+0xe800], R27 ;  /* 0x00e8001b00007388 */ /* 0x000fe40000000400 */
[----:B------:R1:W-:Y:S01]  /*12bc0*/  STS.U16 [R0+0xea00], R29 ;  /* 0x00ea001d00007388 */ /* 0x0003e20000000400 */
[----:B0-----:R-:W4:Y:S01]  /*12bd0*/  LDL.LU R28, [R1+0x220] ;  /* 0x00022000011c7983 */ /* 0x001f220000300800 */
[----:B---3--:R-:W-:-:S03]  /*12be0*/  @!P0 IMAD.MOV.U32 R4, RZ, RZ, R16 ;  /* 0x000000ffff048224 */ /* 0x008fc600078e0010 */
[----:B--2---:R0:W-:Y:S01]  /*12bf0*/  STL [R1+0x3694], R15 ;  /* 0x0036940f01007387 */ /* 0x0041e20000100800 */
[----:B------:R-:W2:Y:S03]  /*12c00*/  LDL.LU R24, [R1+0x1e8] ;  /* 0x0001e80001187983 */ /* 0x000ea60000300800 */
[----:B----4-:R3:W-:Y:S01]  /*12c10*/  STL [R1+0x3698], R14 ;  /* 0x0036980e01007387 */ /* 0x0107e20000100800 */
[----:B------:R-:W4:Y:S02]  /*12c20*/  LDL R17, [R1+0x1080] ;  /* 0x0010800001117983 */ /* 0x000f240000100800 */
[----:B-1----:R-:W2:Y:S02]  /*12c30*/  LDL R0, [R1+0x11f4] ;  /* 0x0011f40001007983 */ /* 0x002ea40000100800 */
[----:B------:R-:W2:Y:S01]  /*12c40*/  LDL.LU R29, [R1+0x1ec] ;  /* 0x0001ec00011d7983 */ /* 0x000ea20000300800 */
[----:B------:R-:W2:Y:S04]  /*12c50*/  LDL R16, [R1+0x1078] ;  /* 0x0010780001107983 */ /* 0x000ea80000100800 */
[----:B0-----:R-:W2:Y:S01]  /*12c60*/  LDL R15, [R1+0x1204] ;  /* 0x00120400010f7983 */ /* 0x001ea20000100800 */
[----:B------:R-:W-:Y:S01]  /*12c70*/  PRMT R13, RZ, 0x7610, R13 ;  /* 0x00007610ff0d7816 */ /* 0x000fe2000000000d */
[----:B------:R-:W-:Y:S01]  /*12c80*/  @!P0 IMAD.MOV.U32 R5, RZ, RZ, R18 ;  /* 0x000000ffff058224 */ /* 0x000fe200078e0012 */
[----:B------:R-:W-:-:S02]  /*12c90*/  PRMT R12, RZ, 0x7610, R12 ;  /* 0x00007610ff0c7816 */ /* 0x000fc4000000000c */
[----:B------:R-:W-:Y:S01]  /*12ca0*/  PRMT R11, RZ, 0x7610, R11 ;  /* 0x00007610ff0b7816 */ /* 0x000fe2000000000b */
[----:B---3--:R-:W3:Y:S04]  /*12cb0*/  LDL R14, [R1+0x1214] ;  /* 0x00121400010e7983 */ /* 0x008ee80000100800 */
[----:B------:R4:W3:Y:S04]  /*12cc0*/  @!P0 LDG.E.U16 R13, [R4.64] ;  /* 0x00000006040d8981 */ /* 0x0008e8000c1e1500 */
[----:B------:R-:W0:Y:S01]  /*12cd0*/  S2R R27, SR_TID.X ;  /* 0x00000000001b7919 */ /* 0x000e220000002100 */
[----:B------:R-:W3:Y:S02]  /*12ce0*/  LDL.LU R25, [R1+0x1c4] ;  /* 0x0001c40001197983 */ /* 0x000ee40000300800 */
[----:B----4-:R-:W-:-:S02]  /*12cf0*/  @!P0 IMAD.MOV.U32 R5, RZ, RZ, R17 ;  /* 0x000000ffff058224 */ /* 0x010fc400078e0011 */
[----:B--2---:R-:W-:-:S05]  /*12d00*/  @!P0 IMAD.MOV.U32 R4, RZ, RZ, R0 ;  /* 0x000000ffff048224 */ /* 0x004fca00078e0000 */
[----:B------:R1:W2:Y:S02]  /*12d10*/  @!P0 LDG.E.U16 R12, [R4.64] ;  /* 0x00000006040c8981 */ /* 0x0002a4000c1e1500 */
[----:B-1----:R-:W-:Y:S02]  /*12d20*/  @!P0 IMAD.MOV.U32 R4, RZ, RZ, R15 ;  /* 0x000000ffff048224 */ /* 0x002fe400078e000f */
[----:B------:R-:W-:-:S05]  /*12d30*/  @!P0 IMAD.MOV.U32 R5, RZ, RZ, R16 ;  /* 0x000000ffff058224 */ /* 0x000fca00078e0010 */
[----:B------:R1:W4:Y:S01]  /*12d40*/  @!P0 LDG.E.U16 R11, [R4.64] ;  /* 0x00000006040b8981 */ /* 0x000322000c1e1500 */
[----:B0-----:R-:W-:-:S03]  /*12d50*/  LOP3.LUT R27, R27, 0xff, RZ, 0xc0, !PT ;  /* 0x000000ff1b1b7812 */ /* 0x001fc600078ec0ff */
[----:B---3--:R0:W-:Y:S01]  /*12d60*/  STL [R1+0x369c], R13 ;  /* 0x00369c0d01007387 */ /* 0x0081e20000100800 */
[----:B------:R-:W3:Y:S02]  /*12d70*/  LDL R18, [R1+0x11d8] ;  /* 0x0011d80001127983 */ /* 0x000ee40000100800 */
[----:B0-----:R-:W-:-:S05]  /*12d80*/  IMAD.SHL.U32 R13, R27, 0x2, RZ ;  /* 0x000000021b0d7824 */ /* 0x001fca00078e00ff */
[----:B------:R-:W-:-:S05]  /*12d90*/  LOP3.LUT R13, R13, 0x30, RZ, 0x3c, !PT ;  /* 0x000000300d0d7812 */ /* 0x000fca00078e3cff */
[----:B------:R0:W-:Y:S04]  /*12da0*/  STS.U16 [R13+0xc00], R26 ;  /* 0x000c001a0d007388 */ /* 0x0001e80000000400 */
[----:B0-----:R-:W3:Y:S01]  /*12db0*/  LDL.LU R26, [R1+0x1c8] ;  /* 0x0001c800011a7983 */ /* 0x001ee20000300800 */
[----:B------:R-:W3:Y:S02]  /*12dc0*/  LDL R17, [R1+0x11e8] ;  /* 0x0011e80001117983 */ /* 0x000ee40000100800 */
[----:B------:R-:W3:Y:S02]  /*12dd0*/  LDL R0, [R1+0x1224] ;  /* 0x0012240001007983 */ /* 0x000ee40000100800 */
[----:B------:R0:W-:Y:S02]  /*12de0*/  STS.U16 [R13+0xe00], R28 ;  /* 0x000e001c0d007388 */ /* 0x0001e40000000400 */
[----:B-1----:R-:W-:Y:S01]  /*12df0*/  @!P0 IMAD.MOV.U32 R4, RZ, RZ, R14 ;  /* 0x000000ffff048224 */ /* 0x002fe200078e000e */
[----:B--2---:R-:W-:Y:S01]  /*12e00*/  STL [R1+0x36a0], R12 ;  /* 0x0036a00c01007387 */ /* 0x004fe20000100800 */
[----:B------:R-:W2:Y:S02]  /*12e10*/  LDL R16, [R1+0x11f8] ;  /* 0x0011f80001107983 */ /* 0x000ea40000100800 */
[----:B------:R-:W2:Y:S02]  /*12e20*/  LDL R15, [R1+0x1234] ;  /* 0x00123400010f7983 */ /* 0x000ea40000100800 */
[----:B0-----:R-:W2:Y:S01]  /*12e30*/  LDL.LU R28, [R1+0x1a0] ;  /* 0x0001a000011c7983 */ /* 0x001ea20000300800 */
[----:B----4-:R0:W-:Y:S01]  /*12e40*/  STL [R1+0x36a4], R11 ;  /* 0x0036a40b01007387 */ /* 0x0101e20000100800 */
[----:B------:R-:W4:Y:S03]  /*12e50*/  LDL R14, [R1+0x1208] ;  /* 0x00120800010e7983 */ /* 0x000f260000100800 */
[----:B0-----:R-:W4:Y:S01]  /*12e60*/  LDL R11, [R1+0x1258] ;  /* 0x00125800010b7983 */ /* 0x001f220000100800 */
[----:B------:R-:W-:Y:S01]  /*12e70*/  PRMT R10, RZ, 0x7610, R10 ;  /* 0x00007610ff0a7816 */ /* 0x000fe2000000000a */
[----:B---3--:R-:W-:Y:S01]  /*12e80*/  @!P0 IMAD.MOV.U32 R5, RZ, RZ, R18 ;  /* 0x000000ffff058224 */ /* 0x008fe200078e0012 */
[----:B------:R-:W-:-:S04]  /*12e90*/  PRMT R9, RZ, 0x7610, R9 ;  /* 0x00007610ff097816 */ /* 0x000fc80000000009 */
[----:B------:R0:W3:Y:S01]  /*12ea0*/  @!P0 LDG.E.U16 R10, [R4.64] ;  /* 0x00000006040a8981 */ /* 0x0000e2000c1e1500 */
[----:B------:R-:W-:Y:S02]  /*12eb0*/  PRMT R8, RZ, 0x7610, R8 ;  /* 0x00007610ff087816 */ /* 0x000fe40000000008 */
[----:B------:R-:W-:Y:S01]  /*12ec0*/  PRMT R7, RZ, 0x7610, R7 ;  /* 0x00007610ff077816 */ /* 0x000fe20000000007 */
[----:B0-----:R-:W-:Y:S02]  /*12ed0*/  @!P0 IMAD.MOV.U32 R5, RZ, RZ, R17 ;  /* 0x000000ffff058224 */ /* 0x001fe400078e0011 */
[----:B------:R-:W-:-:S05]  /*12ee0*/  @!P0 IMAD.MOV.U32 R4, RZ, RZ, R0 ;  /* 0x000000ffff048224 */ /* 0x000fca00078e0000 */
[----:B------:R2:W3:Y:S02]  /*12ef0*/  @!P0 LDG.E.U16 R9, [R4.64] ;  /* 0x0000000604098981 */ /* 0x0004e4000c1e1500 */
[----:B--2---:R-:W-:Y:S02]  /*12f00*/  @!P0 IMAD.MOV.U32 R5, RZ, RZ, R16 ;  /* 0x000000ffff058224 */ /* 0x004fe400078e0010 */
[----:B------:R-:W-:-:S05]  /*12f10*/  @!P0 IMAD.MOV.U32 R4, RZ, RZ, R15 ;  /* 0x000000ffff048224 */ /* 0x000fca00078e000f */
[----:B------:R4:W2:Y:S02]  /*12f20*/  @!P0 LDG.E.U16 R8, [R4.64] ;  /* 0x0000000604088981 */ /* 0x0008a4000c1e1500 */
[----:B----4-:R-:W-:Y:S02]  /*12f30*/  @!P0 IMAD.MOV.U32 R5, RZ, RZ, R14 ;  /* 0x000000ffff058224 */ /* 0x010fe400078e000e */
[----:B------:R-:W-:-:S05]  /*12f40*/  @!P0 IMAD.MOV.U32 R4, RZ, RZ, R11 ;  /* 0x000000ffff048224 */ /* 0x000fca00078e000b */
[----:B------:R-:W4:Y:S04]  /*12f50*/  @!P0 LDG.E.U16 R7, [R4.64] ;  /* 0x0000000604078981 */ /* 0x000f28000c1e1500 */
[----:B------:R-:W-:Y:S04]  /*12f60*/  STS.U16 [R13+0x2c00], R24 ;  /* 0x002c00180d007388 */ /* 0x000fe80000000400 */
[----:B---3--:R-:W-:Y:S01]  /*12f70*/  STL [R1+0x36a8], R10 ;  /* 0x0036a80a01007387 */ /* 0x008fe20000100800 */
[----:B------:R0:W-:Y:S02]  /*12f80*/  STS.U16 [R13+0x2e00], R29 ;  /* 0x002e001d0d007388 */ /* 0x0001e40000000400 */
[----:B------:R-:W-:Y:S01]  /*12f90*/  STS.U16 [R13+0x4c00], R25 ;  /* 0x004c00190d007388 */ /* 0x000fe20000000400 */
[----:B0-----:R-:W3:Y:S01]  /*12fa0*/  LDL.LU R29, [R1+0x1248] ;  /* 0x00124800011d7983 */ /* 0x001ee20000300800 */
[----:B------:R-:W3:Y:S02]  /*12fb0*/  LDL R12, [R1+0x1218] ;  /* 0x00121800010c7983 */ /* 0x000ee40000100800 */
[----:B------:R-:W3:Y:S02]  /*12fc0*/  LDL R0, [R1+0x1250] ;  /* 0x0012500001007983 */ /* 0x000ee40000100800 */
[----:B------:R-:W-:Y:S01]  /*12fd0*/  STS.U16 [R13+0x4e00], R26 ;  /* 0x004e001a0d007388 */ /* 0x000fe20000000400 */
[----:B------:R0:W-:Y:S01]  /*12fe0*/  STL [R1+0x36ac], R9 ;  /* 0x0036ac0901007387 */ /* 0x0001e20000100800 */
[----:B------:R-:W3:Y:S03]  /*12ff0*/  LDL.LU R23, [R1+0x1a4] ;  /* 0x0001a40001177983 */ /* 0x000ee60000300800 */
[----:B--2---:R-:W-:Y:S01]  /*13000*/  STL [R1+0x36b0], R8 ;  /* 0x0036b00801007387 */ /* 0x004fe20000100800 */
[----:B0-----:R-:W2:Y:S02]  /*13010*/  LDL.LU R9, [R1+0x178] ;  /* 0x0001780001097983 */ /* 0x001ea40000300800 */
[----:B------:R-:W2:Y:S02]  /*13020*/  LDL.LU R24, [R1+0x174] ;  /* 0x0001740001187983 */ /* 0x000ea40000300800 */
[----:B------:R-:W2:Y:S01]  /*13030*/  LDL.LU R10, [R1+0x148] ;  /* 0x00014800010a7983 */ /* 0x000ea20000300800 */
[----:B------:R-:W2:Y:S01]  /*13040*/  LDL.LU R11, [R1+0x144] ;  /* 0x00014400010b7983 */ /* 0x000ea20000300800 */
[----:B------:R-:W2:Y:S03]  /*13050*/  LDL.LU R25, [R1+0x118] ;  /* 0x0001180001197983 */ /* 0x000ea60000300800 */
[----:B----4-:R0:W-:Y:S01]  /*13060*/  STL [R1+0x36b4], R7 ;  /* 0x0036b40701007387 */ /* 0x0101e20000100800 */
[----:B------:R-:W4:Y:S03]  /*13070*/  LDL.LU R26, [R1+0x114] ;  /* 0x00011400011a7983 */ /* 0x000f260000300800 */
[----:B0-----:R-:W2:Y:S01]  /*13080*/  LDL R7, [R1+0x1228] ;  /* 0x0012280001077983 */ /* 0x001ea20000100800 */
[----:B------:R-:W-:Y:S01]  /*13090*/  PRMT R6, RZ, 0x7610, R6 ;  /* 0x00007610ff067816 */ /* 0x000fe20000000006 */
[----:B---3--:R-:W-:-:S02]  /*130a0*/  @!P0 IMAD.MOV.U32 R5, RZ, RZ, R12 ;  /* 0x000000ffff058224 */ /* 0x008fc400078e000c */
[----:B------:R-:W-:Y:S01]  /*130b0*/  @!P0 IMAD.MOV.U32 R4, RZ, RZ, R0 ;  /* 0x000000ffff048224 */ /* 0x000fe200078e0000 */
[----:B------:R-:W-:Y:S01]  /*130c0*/  PRMT R3, RZ, 0x7610, R3 ;  /* 0x00007610ff037816 */ /* 0x000fe20000000003 */
[----:B------:R0:W-:Y:S04]  /*130d0*/  STS.U16 [R13+0x6c00], R28 ;  /* 0x006c001c0d007388 */ /* 0x0001e80000000400 */
[----:B------:R1:W3:Y:S04]  /*130e0*/  @!P0 LDG.E.U16 R6, [R4.64] ;  /* 0x0000000604068981 */ /* 0x0002e8000c1e1500 */
[----:B------:R-:W4:Y:S04]  /*130f0*/  LDL.LU R12, [R1+0xe0] ;  /* 0x0000e000010c7983 */ /* 0x000f280000300800 */
[----:B0-----:R-:W4:Y:S01]  /*13100*/  LDL.LU R28, [R1+0xdc] ;  /* 0x0000dc00011c7983 */ /* 0x001f220000300800 */
[----:B-1----:R-:W-:-:S02]  /*13110*/  @!P0 IMAD.MOV.U32 R4, RZ, RZ, R29 ;  /* 0x000000ffff048224 */ /* 0x002fc400078e001d */
[----:B------:R-:W4:Y:S02]  /*13120*/  LDL.LU R14, [R1+0x240] ;  /* 0x00024000010e7983 */ /* 0x000f240000300800 */
[----:B------:R-:W4:Y:S01]  /*13130*/  LDL.LU R15, [R1+0x23c] ;  /* 0x00023c00010f7983 */ /* 0x000f220000300800 */
[----:B------:R-:W4:Y:S01]  /*13140*/  LDL.LU R16, [R1+0x208] ;  /* 0x0002080001107983 */ /* 0x000f220000300800 */
[----:B------:R-:W4:Y:S02]  /*13150*/  LDL.LU R17, [R1+0x204] ;  /* 0x0002040001117983 */ /* 0x000f240000300800 */
[----:B------:R-:W4:Y:S02]  /*13160*/  LDL.LU R18, [R1+0x1d8] ;  /* 0x0001d80001127983 */ /* 0x000f240000300800 */
[----:B------:R-:W4:Y:S01]  /*13170*/  LDL.LU R19, [R1+0x1d4] ;  /* 0x0001d40001137983 */ /* 0x000f220000300800 */
[----:B------:R-:W4:Y:S01]  /*13180*/  LDL.LU R0, [R1+0x1a8] ;  /* 0x0001a80001007983 */ /* 0x000f220000300800 */
[----:B--2---:R-:W-:-:S05]  /*13190*/  @!P0 IMAD.MOV.U32 R5, RZ, RZ, R7 ;  /* 0x000000ffff058224 */ /* 0x004fca00078e0007 */
[----:B------:R-:W2:Y:S04]  /*131a0*/  @!P0 LDG.E.U16 R3, [R4.64] ;  /* 0x0000000604038981 */ /* 0x000ea8000c1e1500 */
[----:B---3--:R-:W-:Y:S01]  /*131b0*/  STL [R1+0x36b8], R6 ;  /* 0x0036b80601007387 */ /* 0x008fe20000100800 */
[----:B------:R-:W3:Y:S03]  /*131c0*/  LDL.LU R20, [R1+0x19c] ;  /* 0x00019c0001147983 */ /* 0x000ee60000300800 */
[----:B------:R0:W-:Y:S01]  /*131d0*/  STS.U16 [R13+0x6e00], R23 ;  /* 0x006e00170d007388 */ /* 0x0001e20000000400 */
[----:B------:R-:W3:Y:S02]  /*131e0*/  LDL.LU R21, [R1+0x170] ;  /* 0x0001700001157983 */ /* 0x000ee40000300800 */
[----:B------:R-:W3:Y:S02]  /*131f0*/  LDL.LU R22, [R1+0x16c] ;  /* 0x00016c0001167983 */ /* 0x000ee40000300800 */
[----:B------:R-:W-:Y:S01]  /*13200*/  STS.U16 [R13+0x8c00], R9 ;  /* 0x008c00090d007388 */ /* 0x000fe20000000400 */
[----:B------:R1:W-:Y:S01]  /*13210*/  STS.U16 [R13+0x8e00], R24 ;  /* 0x008e00180d007388 */ /* 0x0003e20000000400 */
[----:B------:R-:W-:Y:S02]  /*13220*/  STS.U16 [R13+0xac00], R10 ;  /* 0x00ac000a0d007388 */ /* 0x000fe40000000400 */
[----:B------:R-:W-:Y:S02]  /*13230*/  STS.U16 [R13+0xae00], R11 ;  /* 0x00ae000b0d007388 */ /* 0x000fe40000000400 */
[----:B------:R1:W-:Y:S01]  /*13240*/  STS.U16 [R13+0xcc00], R25 ;  /* 0x00cc00190d007388 */ /* 0x0003e20000000400 */
[----:B0-----:R-:W3:Y:S01]  /*13250*/  LDL.LU R23, [R1+0x140] ;  /* 0x0001400001177983 */ /* 0x001ee20000300800 */
[----:B------:R-:W-:Y:S03]  /*13260*/  STL [R1+0x1288], R29 ;  /* 0x0012881d01007387 */ /* 0x000fe60000100800 */
[----:B----4-:R0:W-:Y:S01]  /*13270*/  STS.U16 [R13+0xce00], R26 ;  /* 0x00ce001a0d007388 */ /* 0x0101e20000000400 */
[----:B------:R-:W-:Y:S02]  /*13280*/  STS.U16 [R13+0xec00], R12 ;  /* 0x00ec000c0d007388 */ /* 0x000fe40000000400 */
[----:B------:R4:W-:Y:S02]  /*13290*/  STS.U16 [R13+0xee00], R28 ;  /* 0x00ee001c0d007388 */ /* 0x0009e40000000400 */
[----:B------:R-:W-:-:S05]  /*132a0*/  IMAD.SHL.U32 R27, R27, 0x2, RZ ;  /* 0x000000021b1b7824 */ /* 0x000fca00078e00ff */
[----:B------:R-:W-:Y:S01]  /*132b0*/  LOP3.LUT R27, R27, 0x40, RZ, 0x3c, !PT ;  /* 0x000000401b1b7812 */ /* 0x000fe200078e3cff */
[----:B--2---:R-:W-:Y:S01]  /*132c0*/  STL [R1+0x36bc], R3 ;  /* 0x0036bc0301007387 */ /* 0x004fe20000100800 */
[----:B-1----:R-:W2:Y:S02]  /*132d0*/  LDL.LU R24, [R1+0x13c] ;  /* 0x00013c0001187983 */ /* 0x002ea40000300800 */
[----:B------:R-:W2:Y:S02]  /*132e0*/  LDL.LU R25, [R1+0x110] ;  /* 0x0001100001197983 */ /* 0x000ea40000300800 */
[----:B0-----:R-:W2:Y:S01]  /*132f0*/  LDL.LU R26, [R1+0x104] ;  /* 0x00010400011a7983 */ /* 0x001ea20000300800 */
[----:B----4-:R-:W4:Y:S04]  /*13300*/  LDL.LU R28, [R1+0xd8] ;  /* 0x0000d800011c7983 */ /* 0x010f280000300800 */
[----:B------:R-:W-:Y:S01]  /*13310*/  STS.U16 [R27+0x1000], R14 ;  /* 0x0010000e1b007388 */ /* 0x000fe20000000400 */
[----:B------:R-:W-:Y:S02]  /*13320*/  STS.U16 [R27+0x1200], R15 ;  /* 0x0012000f1b007388 */ /* 0x000fe40000000400 */
[----:B------:R-:W-:Y:S02]  /*13330*/  STS.U16 [R27+0x3000], R16 ;  /* 0x003000101b007388 */ /* 0x000fe40000000400 */
[----:B------:R-:W-:Y:S01]  /*13340*/  STS.U16 [R27+0x3200], R17 ;  /* 0x003200111b007388 */ /* 0x000fe20000000400 */
[----:B------:R-:W-:Y:S01]  /*13350*/  STS.U16 [R27+0x5000], R18 ;  /* 0x005000121b007388 */ /* 0x000fe20000000400 */
[----:B------:R-:W-:Y:S02]  /*13360*/  STS.U16 [R27+0x5200], R19 ;  /* 0x005200131b007388 */ /* 0x000fe40000000400 */
[----:B------:R0:W-:Y:S01]  /*13370*/  STS.U16 [R27+0x7000], R0 ;  /* 0x007000001b007388 */ /* 0x0001e20000000400 */
[----:B---3--:R-:W-:Y:S04]  /*13380*/  STS.U16 [R27+0x7200], R20 ;  /* 0x007200141b007388 */ /* 0x008fe80000000400 */
[----:B0-----:R-:W3:Y:S01]  /*13390*/  LDL.LU R0, [R1+0xd4] ;  /* 0x0000d40001007983 */ /* 0x001ee20000300800 */
[----:B------:R-:W3:Y:S02]  /*133a0*/  LDL.LU R6, [R1+0x238] ;  /* 0x0002380001067983 */ /* 0x000ee40000300800 */
[----:B------:R-:W3:Y:S02]  /*133b0*/  LDL.LU R7, [R1+0x234] ;  /* 0x0002340001077983 */ /* 0x000ee40000300800 */
[----:B------:R-:W3:Y:S01]  /*133c0*/  LDL.LU R8, [R1+0x200] ;  /* 0x0002000001087983 */ /* 0x000ee20000300800 */
[----:B------:R-:W3:Y:S01]  /*133d0*/  LDL.LU R9, [R1+0x1fc] ;  /* 0x0001fc0001097983 */ /* 0x000ee20000300800 */
[----:B------:R-:W3:Y:S02]  /*133e0*/  LDL.LU R10, [R1+0x1d0] ;  /* 0x0001d000010a7983 */ /* 0x000ee40000300800 */
[----:B------:R-:W3:Y:S02]  /*133f0*/  LDL.LU R11, [R1+0x1cc] ;  /* 0x0001cc00010b7983 */ /* 0x000ee40000300800 */
[----:B------:R-:W3:Y:S01]  /*13400*/  LDL.LU R15, [R1+0x198] ;  /* 0x00019800010f7983 */ /* 0x000ee20000300800 */
[----:B------:R-:W3:Y:S04]  /*13410*/  LDL.LU R12, [R1+0x194] ;  /* 0x00019400010c7983 */ /* 0x000ee80000300800 */
[----:B------:R-:W-:Y:S01]  /*13420*/  STS.U16 [R27+0x9000], R21 ;  /* 0x009000151b007388 */ /* 0x000fe20000000400 */
[----:B------:R-:W3:Y:S02]  /*13430*/  LDL.LU R13, [R1+0x168] ;  /* 0x00016800010d7983 */ /* 0x000ee40000300800 */
[----:B------:R-:W-:Y:S02]  /*13440*/  STS.U16 [R27+0x9200], R22 ;  /* 0x009200161b007388 */ /* 0x000fe40000000400 */
[----:B------:R-:W3:Y:S01]  /*13450*/  LDL.LU R14, [R1+0x164] ;  /* 0x00016400010e7983 */ /* 0x000ee20000300800 */
[----:B------:R-:W-:Y:S04]  /*13460*/  STS.U16 [R27+0xb000], R23 ;  /* 0x00b000171b007388 */ /* 0x000fe80000000400 */
[----:B------:R-:W3:Y:S01]  /*13470*/  LDL.LU R16, [R1+0x138] ;  /* 0x0001380001107983 */ /* 0x000ee20000300800 */
[----:B------:R-:W3:Y:S02]  /*13480*/  LDL.LU R17, [R1+0x12c] ;  /* 0x00012c0001117983 */ /* 0x000ee40000300800 */
[----:B------:R-:W3:Y:S01]  /*13490*/  LDL.LU R18, [R1+0x100] ;  /* 0x0001000001127983 */ /* 0x000ee20000300800 */
[----:B--2---:R-:W-:Y:S01]  /*134a0*/  STS.U16 [R27+0xb200], R24 ;  /* 0x00b200181b007388 */ /* 0x004fe20000000400 */
[----:B------:R0:W-:Y:S02]  /*134b0*/  STS.U16 [R27+0xd000], R25 ;  /* 0x00d000191b007388 */ /* 0x0001e40000000400 */
[----:B------:R1:W-:Y:S01]  /*134c0*/  STS.U16 [R27+0xd200], R26 ;  /* 0x00d2001a1b007388 */ /* 0x0003e20000000400 */
[----:B0-----:R-:W2:Y:S01]  /*134d0*/  LDL.LU R25, [R1+0xfc] ;  /* 0x0000fc0001197983 */ /* 0x001ea20000300800 */
[----:B-1----:R-:W2:Y:S02]  /*134e0*/  LDL.LU R26, [R1+0xd0] ;  /* 0x0000d000011a7983 */ /* 0x002ea40000300800 */
[----:B----4-:R0:W-:Y:S02]  /*134f0*/  STS.U16 [R27+0xf000], R28 ;  /* 0x00f0001c1b007388 */ /* 0x0101e40000000400 */
[----:B------:R-:W4:Y:S01]  /*13500*/  LDL.LU R19, [R1+0x230] ;  /* 0x0002300001137983 */ /* 0x000f220000300800 */
[----:B------:R-:W4:Y:S01]  /*13510*/  LDL.LU R20, [R1+0x22c] ;  /* 0x00022c0001147983 */ /* 0x000f220000300800 */
[----:B------:R-:W4:Y:S02]  /*13520*/  LDL.LU R21, [R1+0x1f8] ;  /* 0x0001f80001157983 */ /* 0x000f240000300800 */
[----:B------:R-:W4:Y:S02]  /*13530*/  LDL.LU R22, [R1+0x1f4] ;  /* 0x0001f40001167983 */ /* 0x000f240000300800 */
[----:B------:R-:W4:Y:S01]  /*13540*/  LDL.LU R23, [R1+0x1c0] ;  /* 0x0001c00001177983 */ /* 0x000f220000300800 */
[----:B------:R-:W4:Y:S04]  /*13550*/  LDL.LU R24, [R1+0x1bc] ;  /* 0x0001bc0001187983 */ /* 0x000f280000300800 */
[----:B0-----:R-:W0:Y:S04]  /*13560*/  S2R R28, SR_TID.X ;  /* 0x00000000001c7919 */ /* 0x001e280000002100 */
[----:B---3--:R1:W-:Y:S04]  /*13570*/  STS.U16 [R27+0xf200], R0 ;  /* 0x00f200001b007388 */ /* 0x0083e80000000400 */
[----:B-1----:R-:W3:Y:S01]  /*13580*/  LDL.LU R27, [R1+0x190] ;  /* 0x00019000011b7983 */ /* 0x002ee20000300800 */
[----:B------:R-:W3:Y:S01]  /*13590*/  LDL.LU R0, [R1+0x18c] ;  /* 0x00018c0001007983 */ /* 0x000ee20000300800 */
[----:B0-----:R-:W-:-:S05]  /*135a0*/  LOP3.LUT R28, R28, 0xff, RZ, 0xc0, !PT ;  /* 0x000000ff1c1c7812 */ /* 0x001fca00078ec0ff */
[----:B------:R-:W-:Y:S02]  /*135b0*/  IMAD.SHL.U32 R3, R28, 0x2, RZ ;  /* 0x000000021c037824 */ /* 0x000fe400078e00ff */
[----:B------:R-:W3:Y:S03]  /*135c0*/  LDL.LU R28, [R1+0x160] ;  /* 0x00016000011c7983 */ /* 0x000ee60000300800 */
[----:B------:R-:W-:-:S05]  /*135d0*/  LOP3.LUT R3, R3, 0x50, RZ, 0x3c, !PT ;  /* 0x0000005003037812 */ /* 0x000fca00078e3cff */
[----:B------:R-:W-:Y:S01]  /*135e0*/  STS.U16 [R3+0x1400], R6 ;  /* 0x0014000603007388 */ /* 0x000fe20000000400 */
[----:B------:R-:W-:Y:S02]  /*135f0*/  STS.U16 [R3+0x1600], R7 ;  /* 0x0016000703007388 */ /* 0x000fe40000000400 */
[----:B------:R-:W-:Y:S02]  /*13600*/  STS.U16 [R3+0x3400], R8 ;  /* 0x0034000803007388 */ /* 0x000fe40000000400 */
[----:B------:R-:W-:Y:S01]  /*13610*/  STS.U16 [R3+0x3600], R9 ;  /* 0x0036000903007388 */ /* 0x000fe20000000400 */
        /* <DEDUP_REMOVED lines=8> */
[----:B------:R-:W-:Y:S04]  /*136a0*/  STS.U16 [R3+0xd400], R18 ;  /* 0x00d4001203007388 */ /* 0x000fe80000000400 */
[----:B--2---:R-:W-:Y:S01]  /*136b0*/  STS.U16 [R3+0xd600], R25 ;  /* 0x00d6001903007388 */ /* 0x004fe20000000400 */
[----:B------:R-:W-:Y:S02]  /*136c0*/  STS.U16 [R3+0xf400], R26 ;  /* 0x00f4001a03007388 */ /* 0x000fe40000000400 */
[----:B------:R0:W-:Y:S02]  /*136d0*/  STS.U16 [R3+0xf600], R2 ;  /* 0x00f6000203007388 */ /* 0x0001e40000000400 */
[----:B0-----:R-:W2:Y:S01]  /*136e0*/  LDL.LU R2, [R1+0x36c8] ;  /* 0x0036c80001027983 */ /* 0x001ea20000300800 */
[----:B------:R-:W2:Y:S02]  /*136f0*/  LDL.LU R25, [R1+0x15c] ;  /* 0x00015c0001197983 */ /* 0x000ea40000300800 */
[----:B------:R-:W2:Y:S02]  /*13700*/  LDL.LU R26, [R1+0x128] ;  /* 0x00012800011a7983 */ /* 0x000ea40000300800 */
[----:B------:R-:W2:Y:S01]  /*13710*/  LDL.LU R3, [R1+0x124] ;  /* 0x0001240001037983 */ /* 0x000ea20000300800 */
[----:B------:R-:W0:Y:S04]  /*13720*/  S2R R15, SR_TID.X ;  /* 0x00000000000f7919 */ /* 0x000e280000002100 */
[----:B------:R-:W2:Y:S01]  /*13730*/  LDL.LU R29, [R1+0xf4] ;  /* 0x0000f400011d7983 */ /* 0x000ea20000300800 */
[----:B------:R-:W2:Y:S02]  /*13740*/  LDL.LU R6, [R1+0xb8] ;  /* 0x0000b80001067983 */ /* 0x000ea40000300800 */
[----:B------:R-:W2:Y:S02]  /*13750*/  LDL.LU R7, [R1+0xb4] ;  /* 0x0000b40001077983 */ /* 0x000ea40000300800 */
[----:B------:R-:W2:Y:S01]  /*13760*/  LDL.LU R8, [R1+0x228] ;  /* 0x0002280001087983 */ /* 0x000ea20000300800 */
[----:B------:R-:W2:Y:S01]  /*13770*/  LDL.LU R9, [R1+0x224] ;  /* 0x0002240001097983 */ /* 0x000ea20000300800 */
[----:B------:R-:W2:Y:S02]  /*13780*/  LDL.LU R10, [R1+0x1f0] ;  /* 0x0001f000010a7983 */ /* 0x000ea40000300800 */
[----:B------:R-:W2:Y:S02]  /*13790*/  LDL.LU R11, [R1+0x1e4] ;  /* 0x0001e400010b7983 */ /* 0x000ea40000300800 */
[----:B------:R-:W2:Y:S01]  /*137a0*/  LDL.LU R12, [R1+0x1b8] ;  /* 0x0001b800010c7983 */ /* 0x000ea20000300800 */
[----:B------:R-:W2:Y:S01]  /*137b0*/  LDL.LU R13, [R1+0x1b4] ;  /* 0x0001b400010d7983 */ /* 0x000ea20000300800 */
[----:B------:R-:W2:Y:S01]  /*137c0*/  LDL.LU R14, [R1+0x184] ;  /* 0x00018400010e7983 */ /* 0x000ea20000300800 */
[----:B0-----:R-:W-:-:S02]  /*137d0*/  LOP3.LUT R5, R15, 0xff, RZ, 0xc0, !PT ;  /* 0x000000ff0f057812 */ /* 0x001fc400078ec0ff */
[----:B------:R-:W2:Y:S01]  /*137e0*/  LDL.LU R15, [R1+0x150] ;  /* 0x00015000010f7983 */ /* 0x000ea20000300800 */
[----:B------:R-:W2:Y:S02]  /*137f0*/  LDL.LU R16, [R1+0x14c] ;  /* 0x00014c0001107983 */ /* 0x000ea40000300800 */
[----:B------:R-:W2:Y:S02]  /*13800*/  LDL.LU R17, [R1+0x120] ;  /* 0x0001200001117983 */ /* 0x000ea40000300800 */
[----:B------:R-:W-:Y:S01]  /*13810*/  IMAD.SHL.U32 R4, R5, 0x2, RZ ;  /* 0x0000000205047824 */ /* 0x000fe200078e00ff */
[----:B------:R-:W2:Y:S04]  /*13820*/  LDL.LU R18, [R1+0x11c] ;  /* 0x00011c0001127983 */ /* 0x000ea80000300800 */
[----:B------:R-:W-:-:S05]  /*13830*/  LOP3.LUT R4, R4, 0x60, RZ, 0x3c, !PT ;  /* 0x0000006004047812 */ /* 0x000fca00078e3cff */
[----:B----4-:R0:W-:Y:S01]  /*13840*/  STS.U16 [R4+0x1800], R19 ;  /* 0x0018001304007388 */ /* 0x0101e20000000400 */
[----:B------:R1:W-:Y:S02]  /*13850*/  STS.U16 [R4+0x1a00], R20 ;  /* 0x001a001404007388 */ /* 0x0003e40000000400 */
[----:B------:R-:W-:Y:S02]  /*13860*/  STS.U16 [R4+0x3800], R21 ;  /* 0x0038001504007388 */ /* 0x000fe40000000400 */
[----:B------:R-:W-:Y:S01]  /*13870*/  STS.U16 [R4+0x3a00], R22 ;  /* 0x003a001604007388 */ /* 0x000fe20000000400 */
[----:B------:R-:W-:Y:S01]  /*13880*/  STS.U16 [R4+0x5800], R23 ;  /* 0x0058001704007388 */ /* 0x000fe20000000400 */
[----:B------:R-:W-:Y:S02]  /*13890*/  STS.U16 [R4+0x5a00], R24 ;  /* 0x005a001804007388 */ /* 0x000fe40000000400 */
[----:B---3--:R3:W-:Y:S01]  /*138a0*/  STS.U16 [R4+0x7800], R27 ;  /* 0x0078001b04007388 */ /* 0x0087e20000000400 */
[----:B------:R4:W-:Y:S04]  /*138b0*/  STS.U16 [R4+0x7a00], R0 ;  /* 0x007a000004007388 */ /* 0x0009e80000000400 */
[----:B0-----:R-:W2:Y:S01]  /*138c0*/  LDL.LU R19, [R1+0xf0] ;  /* 0x0000f00001137983 */ /* 0x001ea20000300800 */
[----:B-1----:R-:W2:Y:S03]  /*138d0*/  LDL.LU R20, [R1+0xec] ;  /* 0x0000ec0001147983 */ /* 0x002ea60000300800 */
[----:B------:R0:W-:Y:S04]  /*138e0*/  STS.U16 [R4+0x9800], R28 ;  /* 0x0098001c04007388 */ /* 0x0001e80000000400 */
[----:B---3--:R-:W3:Y:S01]  /*138f0*/  LDL.LU R27, [R1+0xb0] ;  /* 0x0000b000011b7983 */ /* 0x008ee20000300800 */
[----:B----4-:R-:W4:Y:S03]  /*13900*/  LDL.LU R0, [R1+0xac] ;  /* 0x0000ac0001007983 */ /* 0x010f260000300800 */
[----:B0-----:R-:W3:Y:S01]  /*13910*/  LDL.LU R28, [R1+0xa4] ;  /* 0x0000a400011c7983 */ /* 0x001ee20000300800 */
[----:B------:R-:W3:Y:S02]  /*13920*/  LDL.LU R21, [R1+0x9c] ;  /* 0x00009c0001157983 */ /* 0x000ee40000300800 */
[----:B------:R-:W3:Y:S02]  /*13930*/  LDL.LU R22, [R1+0x94] ;  /* 0x0000940001167983 */ /* 0x000ee40000300800 */
[----:B------:R-:W3:Y:S01]  /*13940*/  LDL.LU R23, [R1+0x90] ;  /* 0x0000900001177983 */ /* 0x000ee20000300800 */
[----:B------:R-:W3:Y:S04]  /*13950*/  LDL.LU R24, [R1+0x8c] ;  /* 0x00008c0001187983 */ /* 0x000ee80000300800 */
[----:B--2---:R0:W-:Y:S01]  /*13960*/  STS.U16 [R4+0x9a00], R25 ;  /* 0x009a001904007388 */ /* 0x0041e20000000400 */
[----:B------:R1:W-:Y:S02]  /*13970*/  STS.U16 [R4+0xb800], R26 ;  /* 0x00b8001a04007388 */ /* 0x0003e40000000400 */
[----:B------:R-:W-:Y:S02]  /*13980*/  STS.U16 [R4+0xba00], R3 ;  /* 0x00ba000304007388 */ /* 0x000fe40000000400 */
[----:B------:R2:W-:Y:S01]  /*13990*/  STS.U16 [R4+0xd800], R2 ;  /* 0x00d8000204007388 */ /* 0x0005e20000000400 */
[----:B0-----:R-:W3:Y:S01]  /*139a0*/  LDL.LU R25, [R1+0x88] ;  /* 0x0000880001197983 */ /* 0x001ee20000300800 */
[----:B-1----:R-:W3:Y:S02]  /*139b0*/  LDL.LU R26, [R1+0x84] ;  /* 0x00008400011a7983 */ /* 0x002ee40000300800 */
[----:B--2---:R-:W2:Y:S02]  /*139c0*/  LDL.LU R2, [R1+0x36c4] ;  /* 0x0036c40001027983 */ /* 0x004ea40000300800 */
[----:B------:R-:W-:Y:S01]  /*139d0*/  IMAD.SHL.U32 R3, R5, 0x2, RZ ;  /* 0x0000000205037824 */ /* 0x000fe200078e00ff */
[----:B------:R-:W-:Y:S01]  /*139e0*/  STS.U16 [R4+0xda00], R29 ;  /* 0x00da001d04007388 */ /* 0x000fe20000000400 */
[----:B------:R-:W-:Y:S03]  /*139f0*/  STS.U16 [R4+0xf800], R6 ;  /* 0x00f8000604007388 */ /* 0x000fe60000000400 */
[----:B------:R-:W-:Y:S01]  /*13a00*/  LOP3.LUT R3, R3, 0x70, RZ, 0x3c, !PT ;  /* 0x0000007003037812 */ /* 0x000fe200078e3cff */
[----:B------:R-:W-:Y:S04]  /*13a10*/  STS.U16 [R4+0xfa00], R7 ;  /* 0x00fa000704007388 */ /* 0x000fe80000000400 */
[----:B------:R-:W-:Y:S01]  /*13a20*/  STS.U16 [R3+0x1c00], R8 ;  /* 0x001c000803007388 */ /* 0x000fe20000000400 */
[----:B------:R-:W-:Y:S02]  /*13a30*/  STS.U16 [R3+0x1e00], R9 ;  /* 0x001e000903007388 */ /* 0x000fe40000000400 */
[----:B------:R-:W-:Y:S02]  /*13a40*/  STS.U16 [R3+0x3c00], R10 ;  /* 0x003c000a03007388 */ /* 0x000fe40000000400 */
[----:B------:R-:W-:Y:S01]  /*13a50*/  STS.U16 [R3+0x3e00], R11 ;  /* 0x003e000b03007388 */ /* 0x000fe20000000400 */
[----:B------:R-:W-:Y:S01]  /*13a60*/  STS.U16 [R3+0x5c00], R12 ;  /* 0x005c000c03007388 */ /* 0x000fe20000000400 */
[----:B------:R-:W-:Y:S03]  /*13a70*/  STS.U16 [R3+0x5e00], R13 ;  /* 0x005e000d03007388 */ /* 0x000fe60000000400 */
[----:B--2---:R0:W-:Y:S04]  /*13a80*/  STS.U16 [R3+0x7c00], R2 ;  /* 0x007c000203007388 */ /* 0x0041e80000000400 */
[----:B0-----:R-:W2:Y:S01]  /*13a90*/  LDL.LU R2, [R1+0x36c0] ;  /* 0x0036c00001027983 */ /* 0x001ea20000300800 */
[----:B------:R-:W-:Y:S02]  /*13aa0*/  STS.U16 [R3+0x7e00], R14 ;  /* 0x007e000e03007388 */ /* 0x000fe40000000400 */
[----:B------:R-:W-:Y:S02]  /*13ab0*/  STS.U16 [R3+0x9c00], R15 ;  /* 0x009c000f03007388 */ /* 0x000fe40000000400 */
[----:B------:R-:W-:Y:S01]  /*13ac0*/  STS.U16 [R3+0x9e00], R16 ;  /* 0x009e001003007388 */ /* 0x000fe20000000400 */
[----:B------:R-:W-:Y:S01]  /*13ad0*/  STS.U16 [R3+0xbc00], R17 ;  /* 0x00bc001103007388 */ /* 0x000fe20000000400 */
[----:B------:R-:W-:Y:S02]  /*13ae0*/  STS.U16 [R3+0xbe00], R18 ;  /* 0x00be001203007388 */ /* 0x000fe40000000400 */
[----:B------:R-:W-:Y:S02]  /*13af0*/  STS.U16 [R3+0xdc00], R19 ;  /* 0x00dc001303007388 */ /* 0x000fe40000000400 */
[----:B------:R-:W-:Y:S01]  /*13b00*/  STS.U16 [R3+0xde00], R20 ;  /* 0x00de001403007388 */ /* 0x000fe20000000400 */
[----:B---3--:R0:W-:Y:S01]  /*13b10*/  STS.U16 [R3+0xfc00], R27 ;  /* 0x00fc001b03007388 */ /* 0x0081e20000000400 */
[----:B----4-:R1:W-:Y:S03]  /*13b20*/  STS.U16 [R3+0xfe00], R0 ;  /* 0x00fe000003007388 */ /* 0x0103e60000000400 */
[----:B0-----:R-:W3:Y:S01]  /*13b30*/  LDL.LU R27, [R1+0x80] ;  /* 0x00008000011b7983 */ /* 0x001ee20000300800 */
[----:B-1----:R-:W4:Y:S03]  /*13b40*/  LDL.LU R0, [R1+0x7c] ;  /* 0x00007c0001007983 */ /* 0x002f260000300800 */
[----:B--2---:R0:W-:Y:S04]  /*13b50*/  STS.U16 [R2+0x10000], R28 ;  /* 0x0100001c02007388 */ /* 0x0041e80000000400 */
[----:B0-----:R-:W2:Y:S01]  /*13b60*/  LDL.LU R28, [R1+0x78] ;  /* 0x00007800011c7983 */ /* 0x001ea20000300800 */
        /* <DEDUP_REMOVED lines=15> */
[----:B------:R0:W-:Y:S04]  /*13c60*/  STS.U16 [R2+0x10400], R21 ;  /* 0x0104001502007388 */ /* 0x0001e80000000400 */
[----:B------:R-:W2:Y:S04]  /*13c70*/  LDL.LU R20, [R1+0x38] ;  /* 0x0000380001147983 */ /* 0x000ea80000300800 */
[----:B------:R1:W-:Y:S04]  /*13c80*/  STS.U16 [R2+0x10800], R22 ;  /* 0x0108001602007388 */ /* 0x0003e80000000400 */
[----:B------:R1:W-:Y:S04]  /*13c90*/  STS.U16 [R2+0x10c00], R23 ;  /* 0x010c001702007388 */ /* 0x0003e80000000400 */
[----:B------:R3:W-:Y:S04]  /*13ca0*/  STS.U16 [R2+0x11000], R24 ;  /* 0x0110001802007388 */ /* 0x0007e80000000400 */
[----:B------:R4:W-:Y:S04]  /*13cb0*/  STS.U16 [R2+0x11400], R25 ;  /* 0x0114001902007388 */ /* 0x0009e80000000400 */
[----:B0-----:R-:W2:Y:S01]  /*13cc0*/  LDL.LU R21, [R1+0x34] ;  /* 0x0000340001157983 */ /* 0x001ea20000300800 */
[----:B-1----:R-:W2:Y:S02]  /*13cd0*/  LDL.LU R22, [R1+0x30] ;  /* 0x0000300001167983 */ /* 0x002ea40000300800 */
[----:B------:R-:W2:Y:S02]  /*13ce0*/  LDL.LU R23, [R1+0x2c] ;  /* 0x00002c0001177983 */ /* 0x000ea40000300800 */
[----:B------:R-:W2:Y:S01]  /*13cf0*/  LDL.LU R4, [R1+0x28] ;  /* 0x0000280001047983 */ /* 0x000ea20000300800 */
[----:B---3--:R-:W3:Y:S01]  /*13d00*/  LDL.LU R24, [R1+0x24] ;  /* 0x0000240001187983 */ /* 0x008ee20000300800 */
[----:B----4-:R-:W4:Y:S03]  /*13d10*/  LDL.LU R25, [R1+0x20] ;  /* 0x0000200001197983 */ /* 0x010f260000300800 */
[----:B------:R0:W-:Y:S04]  /*13d20*/  STS.U16 [R2+0x11800], R26 ;  /* 0x0118001a02007388 */ /* 0x0001e80000000400 */
[----:B------:R1:W-:Y:S04]  /*13d30*/  STS.U16 [R2+0x11c00], R27 ;  /* 0x011c001b02007388 */ /* 0x0003e80000000400 */
[----:B------:R1:W-:Y:S04]  /*13d40*/  STS.U16 [R2+0x12000], R0 ;  /* 0x0120000002007388 */ /* 0x0003e80000000400 */
[----:B0-----:R-:W3:Y:S01]  /*13d50*/  LDL.LU R26, [R1+0xa8] ;  /* 0x0000a800011a7983 */ /* 0x001ee20000300800 */
[----:B-1----:R-:W3:Y:S02]  /*13d60*/  LDL.LU R27, [R1+0x1c] ;  /* 0x00001c00011b7983 */ /* 0x002ee40000300800 */
[----:B------:R-:W3:Y:S01]  /*13d70*/  LDL.LU R0, [R1+0x18] ;  /* 0x0000180001007983 */ /* 0x000ee20000300800 */
[----:B--2---:R0:W-:Y:S04]  /*13d80*/  STS.U16 [R2+0x12400], R28 ;  /* 0x0124001c02007388 */ /* 0x0041e80000000400 */
[----:B0-----:R-:W2:Y:S01]  /*13d90*/  LDL.LU R28, [R1+0x14] ;  /* 0x00001400011c7983 */ /* 0x001ea20000300800 */
[----:B------:R-:W2:Y:S02]  /*13da0*/  LDL.LU R5, [R1+0xc] ;  /* 0x00000c0001057983 */ /* 0x000ea40000300800 */
[----:B------:R-:W2:Y:S01]  /*13db0*/  LDL.LU R29, [R1+0x8] ;  /* 0x00000800011d7983 */ /* 0x000ea20000300800 */
[----:B------:R0:W-:Y:S04]  /*13dc0*/  STS.U16 [R2+0x12800], R3 ;  /* 0x0128000302007388 */ /* 0x0001e80000000400 */
[----:B------:R1:W-:Y:S04]  /*13dd0*/  STS.U16 [R2+0x12c00], R6 ;  /* 0x012c000602007388 */ /* 0x0003e80000000400 */
        /* <DEDUP_REMOVED lines=8> */
[----:B------:R-:W2:Y:S01]  /*13e60*/  LDL.LU R9, [R1+0x36ac] ;  /* 0x0036ac0001097983 */ /* 0x000ea20000300800 */
[----:B------:R-:W2:Y:S03]  /*13e70*/  LDL.LU R10, [R1+0x36a8] ;  /* 0x0036a800010a7983 */ /* 0x000ea60000300800 */
        /* <DEDUP_REMOVED lines=8> */
[----:B----4-:R-:W4:Y:S02]  /*13f00*/  LDL.LU R13, [R1+0x369c] ;  /* 0x00369c00010d7983 */ /* 0x010f240000300800 */
[----:B------:R-:W4:Y:S01]  /*13f10*/  LDL.LU R14, [R1+0x3698] ;  /* 0x00369800010e7983 */ /* 0x000f220000300800 */
[----:B---3--:R-:W3:Y:S01]  /*13f20*/  LDL.LU R15, [R1+0x3694] ;  /* 0x00369400010f7983 */ /* 0x008ee20000300800 */
[----:B------:R-:W3:Y:S03]  /*13f30*/  LDL.LU R16, [R1+0x3690] ;  /* 0x0036900001107983 */ /* 0x000ee60000300800 */
[----:B------:R0:W-:Y:S04]  /*13f40*/  STS.U16 [R2+0x15800], R17 ;  /* 0x0158001102007388 */ /* 0x0001e80000000400 */
[----:B------:R1:W-:Y:S04]  /*13f50*/  STS.U16 [R2+0x15c00], R18 ;  /* 0x015c001202007388 */ /* 0x0003e80000000400 */
[----:B------:R1:W-:Y:S04]  /*13f60*/  STS.U16 [R2+0x16000], R19 ;  /* 0x0160001302007388 */ /* 0x0003e80000000400 */
[----:B------:R1:W-:Y:S04]  /*13f70*/  STS.U16 [R2+0x16400], R20 ;  /* 0x0164001402007388 */ /* 0x0003e80000000400 */
[----:B------:R1:W-:Y:S04]  /*13f80*/  STS.U16 [R2+0x16800], R21 ;  /* 0x0168001502007388 */ /* 0x0003e80000000400 */
[----:B------:R1:W-:Y:S04]  /*13f90*/  STS.U16 [R2+0x16c00], R22 ;  /* 0x016c001602007388 */ /* 0x0003e80000000400 */
[----:B------:R1:W-:Y:S04]  /*13fa0*/  STS.U16 [R2+0x17400], R4 ;  /* 0x0174000402007388 */ /* 0x0003e80000000400 */
[----:B0-----:R-:W3:Y:S01]  /*13fb0*/  LDL.LU R17, [R1+0x368c] ;  /* 0x00368c0001117983 */ /* 0x001ee20000300800 */
[----:B-1----:R-:W3:Y:S02]  /*13fc0*/  LDL.LU R18, [R1+0x3688] ;  /* 0x0036880001127983 */ /* 0x002ee40000300800 */
[----:B------:R-:W3:Y:S02]  /*13fd0*/  LDL.LU R19, [R1+0x3684] ;  /* 0x0036840001137983 */ /* 0x000ee40000300800 */
[----:B------:R-:W3:Y:S01]  /*13fe0*/  LDL.LU R20, [R1+0x3680] ;  /* 0x0036800001147983 */ /* 0x000ee20000300800 */
[----:B------:R-:W3:Y:S01]  /*13ff0*/  LDL.LU R21, [R1+0x367c] ;  /* 0x00367c0001157983 */ /* 0x000ee20000300800 */
[----:B------:R-:W3:Y:S03]  /*14000*/  LDL.LU R22, [R1+0x3678] ;  /* 0x0036780001167983 */ /* 0x000ee60000300800 */
[----:B------:R0:W-:Y:S01]  /*14010*/  STS.U16 [R2+0x17000], R23 ;  /* 0x0170001702007388 */ /* 0x0001e20000000400 */
[----:B------:R-:W-:-:S03]  /*14020*/  LOP3.LUT R4, R2, 0x40, RZ, 0x3c, !PT ;  /* 0x0000004002047812 */ /* 0x000fc600078e3cff */
[----:B------:R1:W-:Y:S04]  /*14030*/  STS.U16 [R2+0x17800], R24 ;  /* 0x0178001802007388 */ /* 0x0003e80000000400 */
[----:B------:R1:W-:Y:S01]  /*14040*/  STS.U16 [R2+0x17c00], R25 ;  /* 0x017c001902007388 */ /* 0x0003e20000000400 */
[----:B------:R-:W-:Y:S02]  /*14050*/  STS.U16 [R4+0x17e00], R26 ;  /* 0x017e001a04007388 */ /* 0x000fe40000000400 */
[----:B------:R-:W-:Y:S01]  /*14060*/  STS.U16 [R4+0x10200], R27 ;  /* 0x0102001b04007388 */ /* 0x000fe20000000400 */
[----:B0-----:R-:W3:Y:S01]  /*14070*/  LDL.LU R23, [R1+0x3674] ;  /* 0x0036740001177983 */ /* 0x001ee20000300800 */
[----:B-1----:R-:W3:Y:S02]  /*14080*/  LDL.LU R24, [R1+0x3670] ;  /* 0x0036700001187983 */ /* 0x002ee40000300800 */
[----:B------:R-:W3:Y:S02]  /*14090*/  LDL.LU R25, [R1+0x366c] ;  /* 0x00366c0001197983 */ /* 0x000ee40000300800 */
[----:B------:R0:W-:Y:S01]  /*140a0*/  STL [R1+0x128c], R2 ;  /* 0x00128c0201007387 */ /* 0x0001e20000100800 */
[----:B------:R1:W-:Y:S04]  /*140b0*/  STS.U16 [R4+0x10600], R0 ;  /* 0x0106000004007388 */ /* 0x0003e80000000400 */
[----:B0-----:R-:W3:Y:S01]  /*140c0*/  LDL.LU R2, [R1+0x10] ;  /* 0x0000100001027983 */ /* 0x001ee20000300800 */
[----:B------:R-:W4:Y:S02]  /*140d0*/  LDL.LU R26, [R1+0x3668] ;  /* 0x00366800011a7983 */ /* 0x000f240000300800 */
[----:B------:R-:W4:Y:S02]  /*140e0*/  LDL.LU R27, [R1+0x3664] ;  /* 0x00366400011b7983 */ /* 0x000f240000300800 */
[----:B-1----:R-:W4:Y:S01]  /*140f0*/  LDL.LU R0, [R1+0x3660] ;  /* 0x0036600001007983 */ /* 0x002f220000300800 */
[----:B--2---:R0:W-:Y:S04]  /*14100*/  STS.U16 [R4+0x10a00], R28 ;  /* 0x010a001c04007388 */ /* 0x0041e80000000400 */
[----:B0-----:R-:W2:Y:S04]  /*14110*/  LDL.LU R28, [R1+0x365c] ;  /* 0x00365c00011c7983 */ /* 0x001ea80000300800 */
[----:B---3--:R-:W-:Y:S01]  /*14120*/  STS.U16 [R4+0x10e00], R2 ;  /* 0x010e000204007388 */ /* 0x008fe20000000400 */
[----:B------:R-:W-:Y:S02]  /*14130*/  STS.U16 [R4+0x11200], R5 ;  /* 0x0112000504007388 */ /* 0x000fe40000000400 */
[----:B------:R-:W-:Y:S01]  /*14140*/  STS.U16 [R4+0x11600], R29 ;  /* 0x0116001d04007388 */ /* 0x000fe20000000400 */
[----:B--2---:R0:W-:Y:S01]  /*14150*/  STS.U16 [R4+0x11a00], R28 ;  /* 0x011a001c04007388 */ /* 0x0041e20000000400 */
[----:B----4-:R1:W-:Y:S03]  /*14160*/  STS.U16 [R4+0x11e00], R0 ;  /* 0x011e000004007388 */ /* 0x0103e60000000400 */
[----:B0-----:R-:W2:Y:S01]  /*14170*/  LDL.LU R28, [R1+0x3658] ;  /* 0x00365800011c7983 */ /* 0x001ea20000300800 */
[----:B-1----:R-:W3:Y:S02]  /*14180*/  LDL R0, [R1+0xc50] ;  /* 0x000c500001007983 */ /* 0x002ee40000100800 */
        /* <DEDUP_REMOVED lines=23> */
[----:B------:R-:W-:Y:S06]  /*14300*/  BAR.SYNC.DEFER_BLOCKING 0x0 ;  /* 0x0000000000007b1d */ /* 0x000fec0000010000 */
[----:B--2---:R-:W-:Y:S04]  /*14310*/  LDSM.16.MT88.4 R16, [R28] ;  /* 0x000000001c10783b */ /* 0x004fe80000004200 */
[----:B---3--:R-:W0:Y:S04]  /*14320*/  LDSM.16.M88.4 R8, [R0+0x10000] ;  /* 0x010000000008783b */ /* 0x008e280000000200 */
[----:B------:R-:W-:Y:S04]  /*14330*/  LDSM.16.M88.4 R12, [R0+0x12000] ;  /* 0x01200000000c783b */ /* 0x000fe80000000200 */
[----:B------:R-:W-:Y:S04]  /*14340*/  LDSM.16.M88.4 R24, [R0+0x14000] ;  /* 0x014000000018783b */ /* 0x000fe80000000200 */
[----:B0-----:R-:W-:Y:S01]  /*14350*/  STL.64 [R1+0xb0], R8 ;  /* 0x0000b00801007387 */ /* 0x001fe20000100a00 */
[----:B------:R-:W-:-:S02]  /*14360*/  IMAD.MOV.U32 R5, RZ, RZ, R8 ;  /* 0x000000ffff057224 */ /* 0x000fc400078e0008 */
[----:B------:R-:W-:Y:S02]  /*14370*/  STL.64 [R1+0xb8], R10 ;  /* 0x0000b80a01007387 */ /* 0x000fe40000100a00 */
[----:B------:R-:W-:Y:S02]  /*14380*/  IMAD.MOV.U32 R4, RZ, RZ, R9 ;  /* 0x000000ffff047224 */ /* 0x000fe400078e0009 */
[----:B------:R-:W0:Y:S04]  /*14390*/  LDSM.16.M88.4 R8, [R0+0x10800] ;  /* 0x010800000008783b */ /* 0x000e280000000200 */
[----:B0-----:R-:W-:Y:S01]  /*143a0*/  STL.64 [R1+0xa0], R8 ;  /* 0x0000a00801007387 */ /* 0x001fe20000100a00 */
[----:B------:R-:W-:Y:S02]  /*143b0*/  IMAD.MOV.U32 R3, RZ, RZ, R8 ;  /* 0x000000ffff037224 */ /* 0x000fe400078e0008 */
[----:B------:R-:W-:Y:S02]  /*143c0*/  STL.64 [R1+0xa8], R10 ;  /* 0x0000a80a01007387 */ /* 0x000fe40000100a00 */
[----:B------:R-:W-:-:S02]  /*143d0*/  IMAD.MOV.U32 R2, RZ, RZ, R9 ;  /* 0x000000ffff027224 */ /* 0x000fc400078e0009 */
[----:B------:R-:W0:Y:S04]  /*143e0*/  LDSM.16.M88.4 R8, [R0+0x11000] ;  /* 0x011000000008783b */ /* 0x000e280000000200 */
[----:B0-----:R-:W-:Y:S01]  /*143f0*/  STL.64 [R1+0x90], R8 ;  /* 0x0000900801007387 */ /* 0x001fe20000100a00 */
[----:B------:R-:W-:Y:S02]  /*14400*/  IMAD.MOV.U32 R7, RZ, RZ, R8 ;  /* 0x000000ffff077224 */ /* 0x000fe400078e0008 */
[----:B------:R-:W-:Y:S02]  /*14410*/  STL.64 [R1+0x98], R10 ;  /* 0x0000980a01007387 */ /* 0x000fe40000100a00 */
[----:B------:R-:W-:Y:S02]  /*14420*/  IMAD.MOV.U32 R6, RZ, RZ, R9 ;  /* 0x000000ffff067224 */ /* 0x000fe400078e0009 */
[----:B------:R-:W0:Y:S04]  /*14430*/  LDSM.16.M88.4 R8, [R0+0x11800] ;  /* 0x011800000008783b */ /* 0x000e280000000200 */
[----:B0-----:R-:W-:Y:S01]  /*14440*/  STL.64 [R1+0x80], R8 ;  /* 0x0000800801007387 */ /* 0x001fe20000100a00 */
[----:B------:R-:W-:-:S02]  /*14450*/  IMAD.MOV.U32 R21, RZ, RZ, R8 ;  /* 0x000000ffff157224 */ /* 0x000fc400078e0008 */
[----:B------:R-:W-:Y:S02]  /*14460*/  STL.64 [R1+0x88], R10 ;  /* 0x0000880a01007387 */ /* 0x000fe40000100a00 */
[----:B------:R-:W-:Y:S02]  /*14470*/  IMAD.MOV.U32 R20, RZ, RZ, R9 ;  /* 0x000000ffff147224 */ /* 0x000fe400078e0009 */
[----:B------:R-:W0:Y:S04]  /*14480*/  LDSM.16.M88.4 R8, [R0+0x12800] ;  /* 0x012800000008783b */ /* 0x000e280000000200 */
[----:B------:R-:W-:Y:S01]  /*14490*/  STL.64 [R1+0x70], R12 ;  /* 0x0000700c01007387 */ /* 0x000fe20000100a00 */
[----:B------:R-:W-:Y:S02]  /*144a0*/  STL.64 [R1+0x78], R14 ;  /* 0x0000780e01007387 */ /* 0x000fe40000100a00 */
[----:B------:R-:W1:Y:S01]  /*144b0*/  LDSM.16.M88.4 R12, [R0+0x13000] ;  /* 0x01300000000c783b */ /* 0x000e620000000200 */
[----:B0-----:R-:W-:Y:S03]  /*144c0*/  STL.64 [R1+0x60], R8 ;  /* 0x0000600801007387 */ /* 0x001fe60000100a00 */
[----:B------:R-:W-:-:S02]  /*144d0*/  IMAD.MOV.U32 R23, RZ, RZ, R8 ;  /* 0x000000ffff177224 */ /* 0x000fc400078e0008 */
[----:B------:R-:W-:Y:S02]  /*144e0*/  STL.64 [R1+0x68], R10 ;  /* 0x0000680a01007387 */ /* 0x000fe40000100a00 */
[----:B------:R-:W-:Y:S02]  /*144f0*/  IMAD.MOV.U32 R22, RZ, RZ, R9 ;  /* 0x000000ffff167224 */ /* 0x000fe400078e0009 */
[----:B------:R-:W0:Y:S04]  /*14500*/  LDSM.16.M88.4 R8, [R0+0x13800] ;  /* 0x013800000008783b */ /* 0x000e280000000200 */
[----:B-1----:R-:W-:Y:S01]  /*14510*/  STL.64 [R1+0x50], R12 ;  /* 0x0000500c01007387 */ /* 0x002fe20000100a00 */
[----:B------:R-:W-:Y:S02]  /*14520*/  STL.64 [R1+0x58], R14 ;  /* 0x0000580e01007387 */ /* 0x000fe40000100a00 */
[----:B------:R-:W-:Y:S01]  /*14530*/  LDSM.16.M88.4 R12, [R0+0x14800] ;  /* 0x01480000000c783b */ /* 0x000fe20000000200 */
[----:B0-----:R-:W-:Y:S03]  /*14540*/  STL.64 [R1+0x40], R8 ;  /* 0x0000400801007387 */ /* 0x001fe60000100a00 */
[----:B------:R-:W-:Y:S02]  /*14550*/  STL.64 [R1+0x48], R10 ;  /* 0x0000480a01007387 */ /* 0x000fe40000100a00 */
[----:B------:R-:W0:Y:S04]  /*14560*/  LDSM.16.M88.4 R8, [R0+0x15000] ;  /* 0x015000000008783b */ /* 0x000e280000000200 */
[----:B------:R-:W-:Y:S01]  /*14570*/  STL.64 [R1+0x30], R24 ;  /* 0x0000301801007387 */ /* 0x000fe20000100a00 */
[----:B------:R-:W-:Y:S02]  /*14580*/  STL.64 [R1+0x38], R26 ;  /* 0x0000381a01007387 */ /* 0x000fe40000100a00 */
[----:B------:R-:W-:Y:S02]  /*14590*/  LDSM.16.M88.4 R24, [R0+0x17800] ;  /* 0x017800000018783b */ /* 0x000fe40000000200 */
[----:B0-----:R-:W-:Y:S02]  /*145a0*/  STL.64 [R1+0x10], R8 ;  /* 0x0000100801007387 */ /* 0x001fe40000100a00 */
[----:B------:R-:W-:Y:S02]  /*145b0*/  STL.64 [R1+0x20], R12 ;  /* 0x0000200c01007387 */ /* 0x000fe40000100a00 */
[----:B------:R-:W-:Y:S02]  /*145c0*/  STL.64 [R1+0x28], R14 ;  /* 0x0000280e01007387 */ /* 0x000fe40000100a00 */
[----:B------:R-:W-:Y:S02]  /*145d0*/  STL.64 [R1+0x18], R10 ;  /* 0x0000180a01007387 */ /* 0x000fe40000100a00 */
[----:B------:R-:W-:Y:S01]  /*145e0*/  IMAD.MOV.U32 R29, RZ, RZ, R9 ;  /* 0x000000ffff1d7224 */ /* 0x000fe200078e0009 */
[----:B------:R-:W0:Y:S04]  /*145f0*/  LDSM.16.M88.4 R12, [R0+0x16000] ;  /* 0x01600000000c783b */ /* 0x000e280000000200 */
[----:B------:R-:W1:Y:S04]  /*14600*/  LDSM.16.M88.4 R8, [R0+0x15800] ;  /* 0x015800000008783b */ /* 0x000e680000000200 */
[----:B0-----:R-:W-:Y:S01]  /*14610*/  STL [R1+0x2eb4], R14 ;  /* 0x002eb40e01007387 */ /* 0x001fe20000100800 */
[----:B-1----:R-:W-:Y:S02]  /*14620*/  STL.64 [R1], R8 ;  /* 0x0000000801007387 */ /* 0x002fe40000100a00 */
[----:B------:R-:W-:Y:S02]  /*14630*/  STL.64 [R1+0x8], R10 ;  /* 0x0000080a01007387 */ /* 0x000fe40000100a00 */
[----:B------:R-:W0:Y:S04]  /*14640*/  LDSM.16.M88.4 R8, [R0+0x16800] ;  /* 0x016800000008783b */ /* 0x000e280000000200 */
[----:B------:R-:W-:Y:S01]  /*14650*/  STL [R1+0x2eb0], R15 ;  /* 0x002eb00f01007387 */ /* 0x000fe20000100800 */
[----:B------:R1:W-:Y:S02]  /*14660*/  STL.64 [R1+0x35e0], R12 ;  /* 0x0035e00c01007387 */ /* 0x0003e40000100a00 */
[----:B-1----:R-:W-:-:S02]  /*14670*/  IMAD.MOV.U32 R12, RZ, RZ, R21 ;  /* 0x000000ffff0c7224 */ /* 0x002fc400078e0015 */
[----:B------:R-:W-:Y:S01]  /*14680*/  IMAD.MOV.U32 R13, RZ, RZ, R20 ;  /* 0x000000ffff0d7224 */ /* 0x000fe200078e0014 */
[----:B0-----:R-:W-:Y:S01]  /*14690*/  STL [R1+0x3494], R11 ;  /* 0x0034940b01007387 */ /* 0x001fe20000100800 */
[----:B------:R-:W-:Y:S02]  /*146a0*/  STL [R1+0x35c0], R10 ;  /* 0x0035c00a01007387 */ /* 0x000fe40000100800 */
[----:B------:R-:W-:Y:S02]  /*146b0*/  STL.64 [R1+0x35b8], R8 ;  /* 0x0035b80801007387 */ /* 0x000fe40000100a00 */
[----:B------:R0:W-:Y:S02]  /*146c0*/  STL.64 [R1+0x3638], R12 ;  /* 0x0036380c01007387 */ /* 0x0001e40000100a00 */
[----:B0-----:R-:W-:Y:S02]  /*146d0*/  IMAD.MOV.U32 R12, RZ, RZ, R7 ;  /* 0x000000ffff0c7224 */ /* 0x001fe400078e0007 */
[----:B------:R-:W-:-:S02]  /*146e0*/  IMAD.MOV.U32 R13, RZ, RZ, R6 ;  /* 0x000000ffff0d7224 */ /* 0x000fc400078e0006 */
[----:B------:R-:W-:Y:S02]  /*146f0*/  IMAD.MOV.U32 R8, RZ, RZ, R23 ;  /* 0x000000ffff087224 */ /* 0x000fe400078e0017 */
[----:B------:R-:W-:Y:S02]  /*14700*/  IMAD.MOV.U32 R9, RZ, RZ, R22 ;  /* 0x000000ffff097224 */ /* 0x000fe400078e0016 */
[----:B------:R-:W-:Y:S04]  /*14710*/  LDSM.16.MT88.4 R20, [R28+0x80] ;  /* 0x000080001c14783b */ /* 0x000fe80000004200 */
[----:B------:R0:W-:Y:S04]  /*14720*/  STL.64 [R1+0x3650], R12 ;  /* 0x0036500c01007387 */ /* 0x0001e80000100a00 */
[----:B0-----:R-:W2:Y:S01]  /*14730*/  LDL.LU.64 R12, [R1+0xc30] ;  /* 0x000c3000010c7983 */ /* 0x001ea20000300a00 */
[----:B------:R-:W2:Y:S02]  /*14740*/  LDL.LU.64 R14, [R1+0xc38] ;  /* 0x000c3800010e7983 */ /* 0x000ea40000300a00 */
[----:B------:R0:W-:Y:S02]  /*14750*/  STL.64 [R1+0x3618], R8 ;  /* 0x0036180801007387 */ /* 0x0001e40000100a00 */
[----:B0-----:R-:W3:Y:S04]  /*14760*/  LDL.64 R8, [R1+0x70] ;  /* 0x0000700001087983 */ /* 0x001ee80000100a00 */
[----:B---3--:R0:W-:Y:S02]  /*14770*/  STL.64 [R1+0x3630], R8 ;  /* 0x0036300801007387 */ /* 0x0081e40000100a00 */
[----:B0-----:R-:W-:-:S02]  /*14780*/  IMAD.MOV.U32 R8, RZ, RZ, R5 ;  /* 0x000000ffff087224 */ /* 0x001fc400078e0005 */
[----:B------:R-:W-:Y:S02]  /*14790*/  IMAD.MOV.U32 R9, RZ, RZ, R4 ;  /* 0x000000ffff097224 */ /* 0x000fe400078e0004 */
[----:B------:R-:W0:Y:S04]  /*147a0*/  LDSM.16.M88.4 R4, [R0+0x17000] ;  /* 0x017000000004783b */ /* 0x000e280000000200 */
[----:B0-----:R-:W-:Y:S01]  /*147b0*/  STL [R1+0x2df4], R6 ;  /* 0x002df40601007387 */ /* 0x001fe20000100800 */
[----:B------:R-:W-:Y:S02]  /*147c0*/  STL [R1+0x2df0], R7 ;  /* 0x002df00701007387 */ /* 0x000fe40000100800 */
[----:B------:R0:W-:Y:S02]  /*147d0*/  STL.64 [R1+0x35d8], R4 ;  /* 0x0035d80401007387 */ /* 0x0001e40000100a00 */
[----:B0-----:R-:W3:Y:S04]  /*147e0*/  LDL.64 R4, [R1+0x30] ;  /* 0x0000300001047983 */ /* 0x001ee80000100a00 */
[----:B---3--:R0:W-:Y:S04]  /*147f0*/  STL.64 [R1+0x35e8], R4 ;  /* 0x0035e80401007387 */ /* 0x0081e80000100a00 */
[----:B0-----:R-:W3:Y:S04]  /*14800*/  LDL.64 R4, [R1+0x40] ;  /* 0x0000400001047983 */ /* 0x001ee80000100a00 */
[----:B---3--:R0:W-:Y:S04]  /*14810*/  STL.64 [R1+0x35f8], R4 ;  /* 0x0035f80401007387 */ /* 0x0081e80000100a00 */
[----:B0-----:R-:W3:Y:S01]  /*14820*/  LDL.64 R4, [R1+0x50] ;  /* 0x0000500001047983 */ /* 0x001ee20000100a00 */
[----:B--2---:R-:W-:Y:S03]  /*14830*/  HMMA.16816.F32 R8, R16, R8, R12 ;  /* 0x000000081008723c */ /* 0x004fe6000000180c */
[----:B---3--:R-:W-:Y:S01]  /*14840*/  STL.64 [R1+0x3610], R4 ;  /* 0x0036100401007387 */ /* 0x008fe20000100a00 */
[----:B------:R-:W-:Y:S02]  /*14850*/  STL.64 [R1+0x3590], R22 ;  /* 0x0035901601007387 */ /* 0x000fe40000100a00 */
[----:B------:R0:W-:Y:S02]  /*14860*/  STL.64 [R1+0x3588], R20 ;  /* 0x0035881401007387 */ /* 0x0001e40000100a00 */
[----:B0-----:R-:W2:Y:S04]  /*14870*/  LDL.64 R20, [R1+0x20] ;  /* 0x0000200001147983 */ /* 0x001ea80000100a00 */
[----:B--2---:R0:W-:Y:S04]  /*14880*/  STL.64 [R1+0x35f0], R20 ;  /* 0x0035f01401007387 */ /* 0x0041e80000100a00 */
[----:B0-----:R-:W2:Y:S01]  /*14890*/  LDL.LU.64 R20, [R1+0xc20] ;  /* 0x000c200001147983 */ /* 0x001ea20000300a00 */
[----:B------:R-:W2:Y:S02]  /*148a0*/  LDL.LU.64 R22, [R1+0xc28] ;  /* 0x000c280001167983 */ /* 0x000ea40000300a00 */
[----:B------:R-:W3:Y:S04]  /*148b0*/  LDL.LU.64 R12, [R1+0x3650] ;  /* 0x00365000010c7983 */ /* 0x000ee80000300a00 */
[----:B------:R0:W-:Y:S01]  /*148c0*/  STL.64 [R1+0xad0], R8 ;  /* 0x000ad00801007387 */ /* 0x0001e20000100a00 */
[----:B------:R1:W-:Y:S04]  /*148d0*/  STL.64 [R1+0xad8], R10 ;  /* 0x000ad80a01007387 */ /* 0x0003e80000100a00 */
[----:B0-----:R-:W4:Y:S01]  /*148e0*/  LDL.LU.64 R8, [R1+0xc00] ;  /* 0x000c000001087983 */ /* 0x001f220000300a00 */
[----:B-1----:R-:W3:Y:S02]  /*148f0*/  LDL.LU.64 R10, [R1+0xc08] ;  /* 0x000c0800010a7983 */ /* 0x002ee40000300a00 */
[----:B------:R-:W-:-:S02]  /*14900*/  IMAD.MOV.U32 R4, RZ, RZ, R3 ;  /* 0x000000ffff047224 */ /* 0x000fc400078e0003 */
[----:B------:R-:W-:-:S07]  /*14910*/  IMAD.MOV.U32 R5, RZ, RZ, R2 ;  /* 0x000000ffff057224 */ /* 0x000fce00078e0002 */
[C---:B--2---:R-:W-:Y:S01]  /*14920*/  HMMA.16816.F32 R20, R16.reuse, R4, R20 ;  /* 0x000000041014723c */ /* 0x044fe20000001814 */
[----:B---3--:R-:W-:Y:S01]  /*14930*/  STL.64 [R1+0x3648], R10 ;  /* 0x0036480a01007387 */ /* 0x008fe20000100a00 */
[----:B----4-:R0:W-:Y:S03]  /*14940*/  STL.64 [R1+0x3640], R8 ;  /* 0x0036400801007387 */ /* 0x0101e60000100a00 */
[----:B0-----:R-:W2:Y:S01]  /*14950*/  LDL.LU.64 R8, [R1+0xc10] ;  /* 0x000c100001087983 */ /* 0x001ea20000300a00 */
[----:B------:R-:W2:Y:S02]  /*14960*/  LDL.LU.64 R10, [R1+0xc18] ;  /* 0x000c1800010a7983 */ /* 0x000ea40000300a00 */
[----:B------:R-:W3:Y:S02]  /*14970*/  LDL.LU.64 R4, [R1+0x4c0] ;  /* 0x0004c00001047983 */ /* 0x000ee40000300a00 */
[----:B------:R-:W4:Y:S11]  /*14980*/  LDL.LU.64 R6, [R1+0x4c8] ;  /* 0x0004c80001067983 */ /* 0x000f360000300a00 */
[----:B------:R-:W-:Y:S02]  /*14990*/  @!UPT UIADD3 URZ, URZ, URZ, URZ ;  /* 0x0000003f3f3ff290 */ /* 0x000fe4000fffe03f */
[----:B------:R-:W-:Y:S01]  /*149a0*/  STL.64 [R1+0x220], R20 ;  /* 0x0002201401007387 */ /* 0x000fe20000100a00 */
[----:B------:R-:W-:Y:S03]  /*149b0*/  STL.64 [R1+0x228], R22 ;  /* 0x0002281601007387 */ /* 0x000fe60000100a00 */
[----:B----4-:R-:W-:Y:S01]  /*149c0*/  STL.64 [R1+0x3628], R6 ;  /* 0x0036280601007387 */ /* 0x010fe20000100a00 */
[----:B---3--:R0:W-:Y:S03]  /*149d0*/  STL.64 [R1+0x3620], R4 ;  /* 0x0036200401007387 */ /* 0x0081e60000100a00 */
[----:B0-----:R-:W3:Y:S01]  /*149e0*/  LDL.LU.64 R4, [R1+0x4a0] ;  /* 0x0004a00001047983 */ /* 0x001ee20000300a00 */
[----:B------:R-:W3:Y:S02]  /*149f0*/  LDL.LU.64 R6, [R1+0x4a8] ;  /* 0x0004a80001067983 */ /* 0x000ee40000300a00 */
[----:B------:R-:W4:Y:S02]  /*14a00*/  LDL.LU.64 R20, [R1+0x500] ;  /* 0x0005000001147983 */ /* 0x000f240000300a00 */
[----:B------:R-:W3:Y:S01]  /*14a10*/  LDL.LU.64 R22, [R1+0x508] ;  /* 0x0005080001167983 */ /* 0x000ee20000300a00 */
[C---:B--2---:R-:W-:Y:S01]  /*14a20*/  HMMA.16816.F32 R12, R16.reuse, R12, R8 ;  /* 0x0000000c100c723c */ /* 0x044fe20000001808 */
[----:B---3--:R-:W-:Y:S01]  /*14a30*/  STL.64 [R1+0x3608], R22 ;  /* 0x0036081601007387 */ /* 0x008fe20000100a00 */
[----:B----4-:R0:W-:Y:S03]  /*14a40*/  STL.64 [R1+0x3600], R20 ;  /* 0x0036001401007387 */ /* 0x0101e60000100a00 */
[----:B0-----:R-:W2:Y:S01]  /*14a50*/  LDL.LU.64 R20, [R1+0x4e0] ;  /* 0x0004e00001147983 */ /* 0x001ea20000300a00 */
[----:B------:R-:W2:Y:S02]  /*14a60*/  LDL.LU.64 R22, [R1+0x4e8] ;  /* 0x0004e80001167983 */ /* 0x000ea40000300a00 */
[----:B------:R-:W-:Y:S02]  /*14a70*/  STL.64 [R1+0xd0], R24 ;  /* 0x0000d01801007387 */ /* 0x000fe40000100a00 */
[----:B------:R-:W-:Y:S01]  /*14a80*/  STL.64 [R1+0xd8], R26 ;  /* 0x0000d81a01007387 */ /* 0x000fe20000100a00 */
[----:B------:R-:W3:Y:S01]  /*14a90*/  LDL.LU.64 R10, [R1+0x3648] ;  /* 0x00364800010a7983 */ /* 0x000ee20000300a00 */
[----:B------:R-:W3:Y:S11]  /*14aa0*/  LDL.LU.64 R8, [R1+0x3640] ;  /* 0x0036400001087983 */ /* 0x000ef60000300a00 */
[----:B------:R0:W-:Y:S02]  /*14ab0*/  STL.64 [R1+0x200], R12 ;  /* 0x0002000c01007387 */ /* 0x0001e40000100a00 */
[----:B------:R3:W-:Y:S01]  /*14ac0*/  STL.64 [R1+0x208], R14 ;  /* 0x0002080e01007387 */ /* 0x0007e20000100a00 */
[----:B0-----:R-:W3:Y:S02]  /*14ad0*/  LDL.LU.64 R12, [R1+0x3638] ;  /* 0x00363800010c7983 */ /* 0x001ee40000300a00 */
[C---:B---3--:R-:W-:Y:S02]  /*14ae0*/  HMMA.16816.F32 R12, R16.reuse, R12, R8 ;  /* 0x0000000c100c723c */ /* 0x048fe40000001808 */
[----:B------:R-:W3:Y:S11]  /*14af0*/  LDL.LU.64 R8, [R1+0x3630] ;  /* 0x0036300001087983 */ /* 0x000ef60000300a00 */
[----:B------:R-:W-:Y:S11]  /*14b00*/  @!UPT UIADD3 URZ, URZ, URZ, URZ ;  /* 0x0000003f3f3ff290 */ /* 0x000ff6000fffe03f */
[----:B------:R-:W-:Y:S02]  /*14b10*/  IMAD.MOV.U32 R0, RZ, RZ, R15 ;  /* 0x000000ffff007224 */ /* 0x000fe400078e000f */
[----:B------:R-:W-:Y:S01]  /*14b20*/  IMAD.MOV.U32 R3, RZ, RZ, R14 ;  /* 0x000000ffff037224 */ /* 0x000fe200078e000e */
[----:B------:R0:W-:Y:S04]  /*14b30*/  STL.64 [R1+0x1f0], R12 ;  /* 0x0001f00c01007387 */ /* 0x0001e80000100a00 */
[----:B0-----:R-:W4:Y:S01]  /*14b40*/  LDL.LU.64 R12, [R1+0x520] ;  /* 0x00052000010c7983 */ /* 0x001f220000300a00 */
[----:B------:R-:W4:Y:S02]  /*14b50*/  LDL.LU.64 R14, [R1+0x528] ;  /* 0x00052800010e7983 */ /* 0x000f240000300a00 */
[----:B------:R-:W-:Y:S02]  /*14b60*/  STL [R1+0x2fbc], R0 ;  /* 0x002fbc0001007387 */ /* 0x000fe40000100800 */
[----:B------:R-:W-:Y:S01]  /*14b70*/  STL [R1+0x2fb8], R3 ;  /* 0x002fb80301007387 */ /* 0x000fe20000100800 */
[C---:B---3--:R-:W-:Y:S01]  /*14b80*/  HMMA.16816.F32 R4, R16.reuse, R8, R4 ;  /* 0x000000081004723c */ /* 0x048fe20000001804 */
[----:B------:R-:W-:Y:S11]  /*14b90*/  IMAD.MOV.U32 R27, RZ, RZ, R9 ;  /* 0x000000ffff1b7224 */ /* 0x000ff600078e0009 */
[----:B------:R-:W-:Y:S11]  /*14ba0*/  @!UPT UIADD3 URZ, URZ, URZ, URZ ;  /* 0x0000003f3f3ff290 */ /* 0x000ff6000fffe03f */
[----:B------:R-:W-:Y:S01]  /*14bb0*/  STL.64 [R1+0x1e0], R4 ;  /* 0x0001e00401007387 */ /* 0x000fe20000100a00 */
[----:B------:R0:W-:Y:S03]  /*14bc0*/  STL.64 [R1+0x1e8], R6 ;  /* 0x0001e80601007387 */ /* 0x0001e60000100a00 */
[----:B0-----:R-:W3:Y:S01]  /*14bd0*/  LDL.LU.64 R6, [R1+0x3628] ;  /* 0x0036280001067983 */ /* 0x001ee20000300a00 */
[----:B------:R-:W3:Y:S02]  /*14be0*/  LDL.LU.64 R4, [R1+0x3620] ;  /* 0x0036200001047983 */ /* 0x000ee40000300a00 */
[----:B------:R-:W3:Y:S02]  /*14bf0*/  LDL.LU.64 R8, [R1+0x3618] ;  /* 0x0036180001087983 */ /* 0x000ee40000300a00 */
[----:B------:R-:W-:Y:S01]  /*14c00*/  STL [R1+0x3558], R27 ;  /* 0x0035581b01007387 */ /* 0x000fe20000100800 */
[C---:B---3--:R-:W-:Y:S01]  /*14c10*/  HMMA.16816.F32 R8, R16.reuse, R8, R4 ;  /* 0x000000081008723c */ /* 0x048fe20000001804 */
[----:B------:R-:W2:Y:S11]  /*14c20*/  LDL.LU.64 R4, [R1+0x3610] ;  /* 0x0036100001047983 */ /* 0x000eb60000300a00 */
[----:B------:R-:W-:Y:S11]  /*14c30*/  @!UPT UIADD3 URZ, URZ, URZ, URZ ;  /* 0x0000003f3f3ff290 */ /* 0x000ff6000fffe03f */
[----:B------:R0:W-:Y:S01]  /*14c40*/  STL.64 [R1+0x1d0], R8 ;  /* 0x0001d00801007387 */ /* 0x0001e20000100a00 */
[----:B------:R1:W-:Y:S03]  /*14c50*/  STL.64 [R1+0x1d8], R10 ;  /* 0x0001d80a01007387 */ /* 0x0003e60000100a00 */
[----:B0-----:R-:W3:Y:S01]  /*14c60*/  LDL.LU.64 R8, [R1+0x540] ;  /* 0x0005400001087983 */ /* 0x001ee20000300a00 */
[----:B-1----:R-:W3:Y:S01]  /*14c70*/  LDL.LU.64 R10, [R1+0x548] ;  /* 0x00054800010a7983 */ /* 0x002ee20000300a00 */
[C---:B--2---:R-:W-:Y:S01]  /*14c80*/  HMMA.16816.F32 R20, R16.reuse, R4, R20 ;  /* 0x000000041014723c */ /* 0x044fe20000001814 */
[----:B------:R-:W-:Y:S11]  /*14c90*/  IMAD.MOV.U32 R27, RZ, RZ, R4 ;  /* 0x000000ffff1b7224 */ /* 0x000ff600078e0004 */
[----:B------:R-:W-:Y:S11]  /*14ca0*/  @!UPT UIADD3 URZ, URZ, URZ, URZ ;  /* 0x0000003f3f3ff290 */ /* 0x000ff6000fffe03f */
[----:B------:R-:W-:Y:S01]  /*14cb0*/  STL.64 [R1+0x3e0], R20 ;  /* 0x0003e01401007387 */ /* 0x000fe20000100a00 */
[----:B------:R0:W-:Y:S03]  /*14cc0*/  STL.64 [R1+0x3e8], R22 ;  /* 0x0003e81601007387 */ /* 0x0001e60000100a00 */
[----:B0-----:R-:W2:Y:S01]  /*14cd0*/  LDL.LU.64 R22, [R1+0x3608] ;  /* 0x0036080001167983 */ /* 0x001ea20000300a00 */
[----:B------:R-:W2:Y:S02]  /*14ce0*/  LDL.LU.64 R20, [R1+0x3600] ;  /* 0x0036000001147983 */ /* 0x000ea40000300a00 */
[----:B------:R-:W2:Y:S02]  /*14cf0*/  LDL.LU.64 R4, [R1+0x35f8] ;  /* 0x0035f80001047983 */ /* 0x000ea40000300a00 */
[----:B--2---:R-:W-:Y:S01]  /*14d00*/  HMMA.16816.F32 R20, R16, R4, R20 ;  /* 0x000000041014723c */ /* 0x004fe20000001814 */
[----:B------:R-:W-:-:S02]  /*14d10*/  IMAD.MOV.U32 R2, RZ, RZ, R4 ;  /* 0x000000ffff027224 */ /* 0x000fc400078e0004 */
[----:B------:R-:W-:Y:S11]  /*14d20*/  IMAD.MOV.U32 R0, RZ, RZ, R5 ;  /* 0x000000ffff007224 */ /* 0x000ff600078e0005 */
[----:B------:R-:W-:Y:S09]  /*14d30*/  @!UPT UIADD3 URZ, URZ, URZ, URZ ;  /* 0x0000003f3f3ff290 */ /* 0x000ff2000fffe03f */
[----:B------:R0:W-:Y:S01]  /*14d40*/  STL.64 [R1+0x3d0], R20 ;  /* 0x0003d01401007387 */ /* 0x0001e20000100a00 */
[----:B------:R-:W-:Y:S03]  /*14d50*/  STL.64 [R1+0x3d8], R22 ;  /* 0x0003d81601007387 */ /* 0x000fe60000100a00 */
[----:B0-----:R-:W3:Y:S01]  /*14d60*/  LDL.LU.64 R20, [R1+0x35f0] ;  /* 0x0035f00001147983 */ /* 0x001ee20000300a00 */
[----:B------:R-:W4:Y:S02]  /*14d70*/  LDL.LU.64 R4, [R1+0x35e8] ;  /* 0x0035e80001047983 */ /* 0x000f240000300a00 */
[----:B------:R-:W-:Y:S02]  /*14d80*/  STL [R1+0x3574], R0 ;  /* 0x0035740001007387 */ /* 0x000fe40000100800 */
[----:B------:R-:W-:Y:S01]  /*14d90*/  STL [R1+0x3570], R2 ;  /* 0x0035700201007387 */ /* 0x000fe20000100800 */
[C---:B----4-:R-:W-:Y:S08]  /*14da0*/  HMMA.16816.F32 R12, R16.reuse, R4, R12 ;  /* 0x00000004100c723c */ /* 0x050ff0000000180c */
[----:B---3--:R-:W-:Y:S01]  /*14db0*/  HMMA.16816.F32 R8, R16, R20, R8 ;  /* 0x000000141008723c */ /* 0x008fe20000001808 */
[----:B------:R-:W-:-:S02]  /*14dc0*/  IMAD.MOV.U32 R26, RZ, RZ, R4 ;  /* 0x000000ffff1a7224 */ /* 0x000fc400078e0004 */
[----:B------:R-:W-:Y:S11]  /*14dd0*/  IMAD.MOV.U32 R3, RZ, RZ, R5 ;  /* 0x000000ffff037224 */ /* 0x000ff600078e0005 */
[----:B------:R-:W-:Y:S01]  /*14de0*/  @!UPT UIADD3 URZ, URZ, URZ, URZ ;  /* 0x0000003f3f3ff290 */ /* 0x000fe2000fffe03f */
[----:B------:R0:W-:Y:S01]  /*14df0*/  STL.64 [R1+0x3c0], R12 ;  /* 0x0003c00c01007387 */ /* 0x0001e20000100a00 */
[----:B------:R-:W-:Y:S03]  /*14e00*/  STL.64 [R1+0x3c8], R14 ;  /* 0x0003c80e01007387 */ /* 0x000fe60000100a00 */
[----:B0-----:R-:W2:Y:S01]  /*14e10*/  LDL.LU.64 R12, [R1+0x35e0] ;  /* 0x0035e000010c7983 */ /* 0x001ea20000300a00 */
[----:B------:R-:W3:Y:S02]  /*14e20*/  LDL.LU.64 R4, [R1+0x550] ;  /* 0x0005500001047983 */ /* 0x000ee40000300a00 */
[----:B------:R-:W3:Y:S02]  /*14e30*/  LDL.LU.64 R6, [R1+0x558] ;  /* 0x0005580001067983 */ /* 0x000ee40000300a00 */
[----:B------:R-:W-:Y:S01]  /*14e40*/  STL.64 [R1+0x35a0], R26 ;  /* 0x0035a01a01007387 */ /* 0x000fe20000100a00 */
[----:B------:R0:W-:Y:S04]  /*14e50*/  STL.64 [R1+0x3598], R24 ;  /* 0x0035981801007387 */ /* 0x0001e80000100a00 */
[----:B0-----:R-:W3:Y:S01]  /*14e60*/  LDL R24, [R1+0x10] ;  /* 0x0000100001187983 */ /* 0x001ee20000100800 */
[----:B------:R-:W-:-:S02]  /*14e70*/  IMAD.MOV.U32 R0, RZ, RZ, R20 ;  /* 0x000000ffff007224 */ /* 0x000fc400078e0014 */
[----:B------:R-:W-:Y:S02]  /*14e80*/  IMAD.MOV.U32 R2, RZ, RZ, R21 ;  /* 0x000000ffff027224 */ /* 0x000fe400078e0015 */
[----:B------:R0:W-:Y:S01]  /*14e90*/  STL.64 [R1+0x3b0], R8 ;  /* 0x0003b00801007387 */ /* 0x0001e20000100a00 */
[----:B------:R-:W4:Y:S01]  /*14ea0*/  LDL.LU.64 R20, [R1+0x5b0] ;  /* 0x0005b00001147983 */ /* 0x000f220000300a00 */
[----:B------:R-:W4:Y:S02]  /*14eb0*/  LDL.LU.64 R22, [R1+0x5b8] ;  /* 0x0005b80001167983 */ /* 0x000f240000300a00 */
[----:B------:R-:W-:Y:S02]  /*14ec0*/  IMAD.MOV.U32 R14, RZ, RZ, R10 ;  /* 0x000000ffff0e7224 */ /* 0x000fe400078e000a */
[----:B------:R-:W-:Y:S01]  /*14ed0*/  IMAD.MOV.U32 R15, RZ, RZ, R11 ;  /* 0x000000ffff0f7224 */ /* 0x000fe200078e000b */
[----:B0-----:R-:W2:Y:S01]  /*14ee0*/  LDL.LU.64 R8, [R1+0x5c0] ;  /* 0x0005c00001087983 */ /* 0x001ea20000300a00 */
[----:B------:R-:W2:Y:S02]  /*14ef0*/  LDL.LU.64 R10, [R1+0x5c8] ;  /* 0x0005c800010a7983 */ /* 0x000ea40000300a00 */
[----:B------:R-:W-:-:S07]  /*14f00*/  IMAD.MOV.U32 R25, RZ, RZ, R29 ;  /* 0x000000ffff197224 */ /* 0x000fce00078e001d */
[C---:B---3--:R-:W-:Y:S01]  /*14f10*/  HMMA.16816.F32 R24, R16.reuse, R24, R4 ;  /* 0x000000181018723c */ /* 0x048fe20000001804 */
[----:B--2---:R-:W-:Y:S01]  /*14f20*/  STL.64 [R1+0x35d0], R10 ;  /* 0x0035d00a01007387 */ /* 0x004fe20000100a00 */
[----:B------:R0:W-:Y:S03]  /*14f30*/  STL.64 [R1+0x35c8], R8 ;  /* 0x0035c80801007387 */ /* 0x0001e60000100a00 */
[----:B0-----:R-:W4:Y:S01]  /*14f40*/  LDL.64 R8, [R1] ;  /* 0x0000000001087983 */ /* 0x001f220000100a00 */
[----:B------:R-:W-:Y:S02]  /*14f50*/  STL [R1+0x2ebc], R15 ;  /* 0x002ebc0f01007387 */ /* 0x000fe40000100800 */
[----:B------:R-:W-:Y:S02]  /*14f60*/  STL [R1+0x2eb8], R14 ;  /* 0x002eb80e01007387 */ /* 0x000fe40000100800 */
[----:B------:R-:W2:Y:S11]  /*14f70*/  LDL.LU.64 R4, [R1+0x35d8] ;  /* 0x0035d80001047983 */ /* 0x000eb60000300a00 */
[----:B------:R-:W-:Y:S02]  /*14f80*/  @!UPT UIADD3 URZ, URZ, URZ, URZ ;  /* 0x0000003f3f3ff290 */ /* 0x000fe4000fffe03f */
[----:B------:R0:W-:Y:S01]  /*14f90*/  STL.64 [R1+0x3a0], R24 ;  /* 0x0003a01801007387 */ /* 0x0001e20000100a00 */
[----:B------:R1:W-:Y:S03]  /*14fa0*/  STL.64 [R1+0x3a8], R26 ;  /* 0x0003a81a01007387 */ /* 0x0003e60000100a00 */
[----:B0-----:R-:W3:Y:S01]  /*14fb0*/  LDL.LU.64 R24, [R1+0x630] ;  /* 0x0006300001187983 */ /* 0x001ee20000300a00 */
[----:B-1----:R-:W2:Y:S01]  /*14fc0*/  LDL.LU.64 R26, [R1+0x638] ;  /* 0x00063800011a7983 */ /* 0x002ea20000300a00 */
[----:B----4-:R-:W-:Y:S01]  /*14fd0*/  HMMA.16816.F32 R20, R16, R8, R20 ;  /* 0x000000081014723c */ /* 0x010fe20000001814 */
[----:B------:R-:W-:Y:S02]  /*14fe0*/  IMAD.MOV.U32 R7, RZ, RZ, R8 ;  /* 0x000000ffff077224 */ /* 0x000fe400078e0008 */
[----:B------:R-:W-:Y:S01]  /*14ff0*/  IMAD.MOV.U32 R6, RZ, RZ, R9 ;  /* 0x000000ffff067224 */ /* 0x000fe200078e0009 */
[----:B--2---:R-:W-:Y:S01]  /*15000*/  STL.64 [R1+0x35b0], R26 ;  /* 0x0035b01a01007387 */ /* 0x004fe20000100a00 */
[----:B---3--:R0:W-:Y:S03]  /*15010*/  STL.64 [R1+0x35a8], R24 ;  /* 0x0035a81801007387 */ /* 0x0081e60000100a00 */
[----:B0-----:R-:W2:Y:S01]  /*15020*/  LDL.LU.64 R24, [R1+0x5f0] ;  /* 0x0005f00001187983 */ /* 0x001ea20000300a00 */
[----:B------:R-:W2:Y:S02]  /*15030*/  LDL.LU.64 R26, [R1+0x5f8] ;  /* 0x0005f800011a7983 */ /* 0x000ea40000300a00 */
[----:B------:R-:W3:Y:S02]  /*15040*/  LDL.LU.64 R10, [R1+0x35d0] ;  /* 0x0035d000010a7983 */ /* 0x000ee40000300a00 */
[----:B------:R-:W3:Y:S10]  /*15050*/  LDL.LU.64 R8, [R1+0x35c8] ;  /* 0x0035c80001087983 */ /* 0x000ef40000300a00 */
[----:B------:R0:W-:Y:S01]  /*15060*/  STL.64 [R1+0x390], R20 ;  /* 0x0003901401007387 */ /* 0x0001e20000100a00 */
[----:B------:R-:W-:-:S02]  /*15070*/  IMAD.MOV.U32 R15, RZ, RZ, R22 ;  /* 0x000000ffff0f7224 */ /* 0x000fc400078e0016 */
[----:B------:R-:W-:Y:S01]  /*15080*/  IMAD.MOV.U32 R14, RZ, RZ, R23 ;  /* 0x000000ffff0e7224 */ /* 0x000fe200078e0017 */
[----:B0-----:R-:W4:Y:S01]  /*15090*/  LDL.LU.64 R20, [R1+0x600] ;  /* 0x0006000001147983 */ /* 0x001f220000300a00 */
[----:B------:R-:W4:Y:S01]  /*150a0*/  LDL.LU.64 R22, [R1+0x608] ;  /* 0x0006080001167983 */ /* 0x000f220000300a00 */
[C---:B---3--:R-:W-:Y:S11]  /*150b0*/  HMMA.16816.F32 R8, R16.reuse, R12, R8 ;  /* 0x0000000c1008723c */ /* 0x048ff60000001808 */
[----:B------:R-:W-:Y:S11]  /*150c0*/  @!UPT UIADD3 URZ, URZ, URZ, URZ ;  /* 0x0000003f3f3ff290 */ /* 0x000ff6000fffe03f */
[----:B------:R-:W-:Y:S01]  /*150d0*/  @!UPT UIADD3 URZ, URZ, URZ, URZ ;  /* 0x0000003f3f3ff290 */ /* 0x000fe2000fffe03f */
[----:B------:R-:W-:Y:S01]  /*150e0*/  STL.64 [R1+0x380], R8 ;  /* 0x0003800801007387 */ /* 0x000fe20000100a00 */
[----:B------:R0:W-:Y:S03]  /*150f0*/  STL.64 [R1+0x388], R10 ;  /* 0x0003880a01007387 */ /* 0x0001e60000100a00 */
[----:B0-----:R-:W3:Y:S01]  /*15100*/  LDL.LU R10, [R1+0x35c0] ;  /* 0x0035c000010a7983 */ /* 0x001ee20000300800 */
[----:B------:R-:W2:Y:S02]  /*15110*/  LDL.LU.64 R8, [R1+0x35b8] ;  /* 0x0035b80001087983 */ /* 0x000ea40000300a00 */
[----:B------:R-:W-:Y:S02]  /*15120*/  STL.64 [R1+0x34a0], R14 ;  /* 0x0034a00e01007387 */ /* 0x000fe40000100a00 */
[----:B------:R0:W-:Y:S02]  /*15130*/  STL.64 [R1+0x3498], R12 ;  /* 0x0034980c01007387 */ /* 0x0001e40000100a00 */
[----:B0-----:R-:W3:Y:S01]  /*15140*/  LDL.64 R12, [R1+0xb0] ;  /* 0x0000b000010c7983 */ /* 0x001ee20000100a00 */
[C---:B--2---:R-:W-:Y:S11]  /*15150*/  HMMA.16816.F32 R24, R16.reuse, R8, R24 ;  /* 0x000000081018723c */ /* 0x044ff60000001818 */
[----:B------:R-:W-:Y:S11]  /*15160*/  @!UPT UIADD3 URZ, URZ, URZ, URZ ;  /* 0x0000003f3f3ff290 */ /* 0x000ff6000fffe03f */
[----:B------:R-:W-:Y:S01]  /*15170*/  @!UPT UIADD3 URZ, URZ, URZ, URZ ;  /* 0x0000003f3f3ff290 */ /* 0x000fe2000fffe03f */
[----:B------:R-:W-:Y:S01]  /*15180*/  STL.64 [R1+0x370], R24 ;  /* 0x0003701801007387 */ /* 0x000fe20000100a00 */
[----:B------:R0:W-:Y:S03]  /*15190*/  STL.64 [R1+0x378], R26 ;  /* 0x0003781a01007387 */ /* 0x0001e60000100a00 */
[----:B0-----:R-:W2:Y:S01]  /*151a0*/  LDL.LU.64 R26, [R1+0x35b0] ;  /* 0x0035b000011a7983 */ /* 0x001ea20000300a00 */
[----:B------:R-:W2:Y:S02]  /*151b0*/  LDL.LU.64 R24, [R1+0x35a8] ;  /* 0x0035a80001187983 */ /* 0x000ea40000300a00 */
[----:B---3--:R-:W-:Y:S02]  /*151c0*/  STL [R1+0x3580], R10 ;  /* 0x0035800a01007387 */ /* 0x008fe40000100800 */
[----:B------:R0:W-:Y:S02]  /*151d0*/  STL.64 [R1+0x3578], R8 ;  /* 0x0035780801007387 */ /* 0x0001e40000100a00 */
[----:B0-----:R-:W3:Y:S01]  /*151e0*/  LDL.LU.64 R8, [R1+0xbf0] ;  /* 0x000bf00001087983 */ /* 0x001ee20000300a00 */
[----:B------:R-:W3:Y:S01]  /*151f0*/  LDL.LU.64 R10, [R1+0xbf8] ;  /* 0x000bf800010a7983 */ /* 0x000ee20000300a00 */
[C---:B--2---:R-:W-:Y:S11]  /*15200*/  HMMA.16816.F32 R24, R16.reuse, R4, R24 ;  /* 0x000000041018723c */ /* 0x044ff60000001818 */
[----:B------:R-:W-:Y:S11]  /*15210*/  @!UPT UIADD3 URZ, URZ, URZ, URZ ;  /* 0x0000003f3f3ff290 */ /* 0x000ff6000fffe03f */
[----:B------:R-:W-:Y:S01]  /*15220*/  @!UPT UIADD3 URZ, URZ, URZ, URZ ;  /* 0x0000003f3f3ff290 */ /* 0x000fe2000fffe03f */
[----:B------:R-:W-:Y:S01]  /*15230*/  STL.64 [R1+0x360], R24 ;  /* 0x0003601801007387 */ /* 0x000fe20000100a00 */
[----:B------:R0:W-:Y:S03]  /*15240*/  STL.64 [R1+0x368], R26 ;  /* 0x0003681a01007387 */ /* 0x0001e60000100a00 */
[----:B0-----:R-:W2:Y:S01]  /*15250*/  LDL.LU.64 R26, [R1+0x35a0] ;  /* 0x0035a000011a7983 */ /* 0x001ea20000300a00 */
[----:B------:R-:W4:Y:S02]  /*15260*/  LDL.LU.64 R24, [R1+0x3598] ;  /* 0x0035980001187983 */ /* 0x000f240000300a00 */
[----:B------:R-:W-:Y:S02]  /*15270*/  STL [R1+0x3490], R4 ;  /* 0x0034900401007387 */ /* 0x000fe40000100800 */
[----:B------:R-:W-:Y:S01]  /*15280*/  STL [R1+0x348c], R5 ;  /* 0x00348c0501007387 */ /* 0x000fe20000100800 */
[----:B----4-:R-:W-:Y:S01]  /*15290*/  HMMA.16816.F32 R16, R16, R24, R20 ;  /* 0x000000181010723c */ /* 0x010fe20000001814 */
[----:B------:R-:W3:Y:S01]  /*152a0*/  LDL.LU.64 R22, [R1+0x3590] ;  /* 0x0035900001167983 */ /* 0x000ee20000300a00 */
[----:B------:R-:W3:Y:S02]  /*152b0*/  LDL.LU.64 R20, [R1+0x3588] ;  /* 0x0035880001147983 */ /* 0x000ee40000300a00 */
[----:B--2---:R-:W-:Y:S02]  /*152c0*/  STL.64 [R1+0x3568], R26 ;  /* 0x0035681a01007387 */ /* 0x004fe40000100a00 */
[----:B------:R0:W-:Y:S11]  /*152d0*/  STL.64 [R1+0x3560], R24 ;  /* 0x0035601801007387 */ /* 0x0001f60000100a00 */
[----:B------:R-:W-:Y:S06]  /*152e0*/  @!UPT UIADD3 URZ, URZ, URZ, URZ ;  /* 0x0000003f3f3ff290 */ /* 0x000fec000fffe03f */
[----:B------:R-:W-:Y:S01]  /*152f0*/  STL.64 [R1+0x1c0], R16 ;  /* 0x0001c01001007387 */ /* 0x000fe20000100a00 */
[----:B------:R-:W-:Y:S02]  /*15300*/  STL.64 [R1+0x1c8], R18 ;  /* 0x0001c81201007387 */ /* 0x000fe40000100a00 */
[----:B------:R-:W1:Y:S04]  /*15310*/  LDSM.16.MT88.4 R16, [R28+0x100] ;  /* 0x000100001c10783b */ /* 0x000e680000004200 */
[----:B0-----:R-:W2:Y:S01]  /*15320*/  LDL.LU.64 R24, [R1+0xbe0] ;  /* 0x000be00001187983 */ /* 0x001ea20000300a00 */
[----:B------:R-:W2:Y:S01]  /*15330*/  LDL.LU.64 R26, [R1+0xbe8] ;  /* 0x000be800011a7983 */ /* 0x000ea20000300a00 */
[----:B------:R-:W-:Y:S02]  /*15340*/  IMAD.MOV.U32 R5, RZ, RZ, R12 ;  /* 0x000000ffff057224 */ /* 0x000fe400078e000c */
[----:B------:R-:W-:Y:S01]  /*15350*/  IMAD.MOV.U32 R29, RZ, RZ, R13 ;  /* 0x000000ffff1d7224 */ /* 0x000fe200078e000d */
[----:B-1----:R-:W-:Y:S01]  /*15360*/  STL.64 [R1+0x3478], R18 ;  /* 0x0034781201007387 */ /* 0x002fe20000100a00 */
[----:B------:R0:W-:Y:S03]  /*15370*/  STL.64 [R1+0x3470], R16 ;  /* 0x0034701001007387 */ /* 0x0001e60000100a00 */
[----:B0-----:R-:W4:Y:S01]  /*15380*/  LDL.64 R16, [R1+0x80] ;  /* 0x0000800001107983 */ /* 0x001f220000100a00 */
[----:B---3--:R-:W-:Y:S07]  /*15390*/  HMMA.16816.F32 R8, R20, R12, R8 ;  /* 0x0000000c1408723c */ /* 0x008fee0000001808 */
[----:B------:R-:W-:-:S02]  /*153a0*/  IMAD.MOV.U32 R12, RZ, RZ, R7 ;  /* 0x000000ffff0c7224 */ /* 0x000fc400078e0007 */
[----:B------:R-:W-:Y:S11]  /*153b0*/  IMAD.MOV.U32 R13, RZ, RZ, R6 ;  /* 0x000000ffff0d7224 */ /* 0x000ff600078e0006 */
[----:B------:R-:W-:Y:S03]  /*153c0*/  @!UPT UIADD3 URZ, URZ, URZ, URZ ;  /* 0x0000003f3f3ff290 */ /* 0x000fe6000fffe03f */
[----:B------:R-:W-:Y:S01]  /*153d0*/  STL.64 [R1+0x1b0], R8 ;  /* 0x0001b00801007387 */ /* 0x000fe20000100a00 */
[----:B------:R0:W-:Y:S03]  /*153e0*/  STL.64 [R1+0x1b8], R10 ;  /* 0x0001b80a01007387 */ /* 0x0001e60000100a00 */
[----:B0-----:R-:W3:Y:S01]  /*153f0*/  LDL.LU R10, [R1+0x3580] ;  /* 0x00358000010a7983 */ /* 0x001ee20000300800 */
[----:B------:R-:W2:Y:S02]  /*15400*/  LDL.LU.64 R8, [R1+0x3578] ;  /* 0x0035780001087983 */ /* 0x000ea40000300a00 */
[----:B------:R0:W-:Y:S02]  /*15410*/  STL.64 [R1+0x34b8], R12 ;  /* 0x0034b80c01007387 */ /* 0x0001e40000100a00 */
[----:B0-----:R-:W2:Y:S02]  /*15420*/  LDL.64 R12, [R1+0xa0] ;  /* 0x0000a000010c7983 */ /* 0x001ea40000100a00 */
[----:B--2---:R-:W-:Y:S01]  /*15430*/  HMMA.16816.F32 R24, R20, R12, R24 ;  /* 0x0000000c1418723c */ /* 0x004fe20000001818 */
[----:B------:R-:W-:-:S02]  /*15440*/  IMAD.MOV.U32 R11, RZ, RZ, R12 ;  /* 0x000000ffff0b7224 */ /* 0x000fc400078e000c */
[----:B------:R-:W-:Y:S11]  /*15450*/  IMAD.MOV.U32 R4, RZ, RZ, R13 ;  /* 0x000000ffff047224 */ /* 0x000ff600078e000d */
[----:B------:R-:W-:Y:S09]  /*15460*/  @!UPT UIADD3 URZ, URZ, URZ, URZ ;  /* 0x0000003f3f3ff290 */ /* 0x000ff2000fffe03f */
[----:B------:R0:W-:Y:S01]  /*15470*/  STL.64 [R1+0x1a0], R24 ;  /* 0x0001a01801007387 */ /* 0x0001e20000100a00 */
[----:B------:R-:W-:Y:S02]  /*15480*/  IMAD.MOV.U32 R6, RZ, RZ, R26 ;  /* 0x000000ffff067224 */ /* 0x000fe400078e001a */
[----:B------:R-:W-:Y:S01]  /*15490*/  IMAD.MOV.U32 R7, RZ, RZ, R27 ;  /* 0x000000ffff077224 */ /* 0x000fe200078e001b */
[----:B0-----:R-:W2:Y:S01]  /*154a0*/  LDL.LU.64 R24, [R1+0xbd0] ;  /* 0x000bd00001187983 */ /* 0x001ea20000300a00 */
[----:B------:R-:W2:Y:S02]  /*154b0*/  LDL.LU.64 R26, [R1+0xbd8] ;  /* 0x000bd800011a7983 */ /* 0x000ea40000300a00 */
[----:B------:R-:W2:Y:S02]  /*154c0*/  LDL.64 R12, [R1+0x10] ;  /* 0x00001000010c7983 */ /* 0x000ea40000100a00 */
[----:B--2---:R0:W-:Y:S02]  /*154d0*/  STL.64 [R1+0x34d0], R12 ;  /* 0x0034d00c01007387 */ /* 0x0041e40000100a00 */
[----:B0-----:R-:W-:-:S02]  /*154e0*/  IMAD.MOV.U32 R12, RZ, RZ, R0 ;  /* 0x000000ffff0c7224 */ /* 0x001fc400078e0000 */
[----:B------:R-:W-:Y:S01]  /*154f0*/  IMAD.MOV.U32 R13, RZ, RZ, R2 ;  /* 0x000000ffff0d7224 */ /* 0x000fe200078e0002 */
[----:B------:R-:W2:Y:S01]  /*15500*/  LDL.LU R0, [R1+0x3574] ;  /* 0x0035740001007983 */ /* 0x000ea20000300800 */
[----:B------:R-:W2:Y:S03]  /*15510*/  LDL.LU R2, [R1+0x3570] ;  /* 0x0035700001027983 */ /* 0x000ea60000300800 */
[----:B------:R0:W-:Y:S04]  /*15520*/  STL.64 [R1+0x34e8], R12 ;  /* 0x0034e80c01007387 */ /* 0x0001e80000100a00 */
[----:B0-----:R-:W2:Y:S04]  /*15530*/  LDL R12, [R1+0x90] ;  /* 0x00009000010c7983 */ /* 0x001ea80000100800 */
[----:B------:R-:W2:Y:S01]  /*15540*/  LDL R13, [R1+0x94] ;  /* 0x00009400010d7983 */ /* 0x000ea20000100800 */
[----:B---3--:R-:W-:Y:S02]  /*15550*/  STL.64 [R1+0x34b0], R10 ;  /* 0x0034b00a01007387 */ /* 0x008fe40000100a00 */
[----:B------:R0:W-:Y:S02]  /*15560*/  STL.64 [R1+0x34a8], R8 ;  /* 0x0034a80801007387 */ /* 0x0001e40000100a00 */
[----:B0-----:R-:W4:Y:S01]  /*15570*/  LDL.LU.64 R8, [R1+0xbc0] ;  /* 0x000bc00001087983 */ /* 0x001f220000300a00 */
[----:B------:R-:W4:Y:S02]  /*15580*/  LDL.LU.64 R10, [R1+0xbc8] ;  /* 0x000bc800010a7983 */ /* 0x000f240000300a00 */
[----:B------:R-:W-:Y:S02]  /*15590*/  STL [R1+0x2dfc], R7 ;  /* 0x002dfc0701007387 */ /* 0x000fe40000100800 */
[----:B------:R-:W-:Y:S01]  /*155a0*/  STL [R1+0x2df8], R6 ;  /* 0x002df80601007387 */ /* 0x000fe20000100800 */
[C---:B--2---:R-:W-:Y:S01]  /*155b0*/  HMMA.16816.F32 R12, R20.reuse, R12, R24 ;  /* 0x0000000c140c723c */ /* 0x044fe20000001818 */
[----:B------:R-:W2:Y:S01]  /*155c0*/  LDL.LU.64 R26, [R1+0x3568] ;  /* 0x00356800011a7983 */ /* 0x000ea20000300a00 */
[----:B------:R-:W3:Y:S06]  /*155d0*/  LDL.LU.64 R24, [R1+0x3560] ;  /* 0x0035600001187983 */ /* 0x000eec0000300a00 */
[----:B----4-:R-:W-:Y:S11]  /*155e0*/  HMMA.16816.F32 R8, R20, R16, R8 ;  /* 0x000000101408723c */ /* 0x010ff60000001808 */
[----:B------:R-:W-:Y:S04]  /*155f0*/  @!UPT UIADD3 URZ, URZ, URZ, URZ ;  /* 0x0000003f3f3ff290 */ /* 0x000fe8000fffe03f */
[----:B------:R0:W-:Y:S01]  /*15600*/  STL.64 [R1+0x190], R12 ;  /* 0x0001900c01007387 */ /* 0x0001e20000100a00 */
[----:B------:R-:W-:Y:S02]  /*15610*/  STL.64 [R1+0x198], R14 ;  /* 0x0001980e01007387 */ /* 0x000fe40000100a00 */
[----:B0-----:R-:W-:Y:S02]  /*15620*/  IMAD.MOV.U32 R13, RZ, RZ, R3 ;  /* 0x000000ffff0d7224 */ /* 0x001fe400078e0003 */
[----:B--2---:R-:W-:-:S05]  /*15630*/  IMAD.MOV.U32 R12, RZ, RZ, R26 ;  /* 0x000000ffff0c7224 */ /* 0x004fca00078e001a */
[----:B------:R0:W-:Y:S01]  /*15640*/  STL.64 [R1+0x3500], R12 ;  /* 0x0035000c01007387 */ /* 0x0001e20000100a00 */
[----:B------:R-:W-:Y:S03]  /*15650*/  STL.64 [R1+0x180], R8 ;  /* 0x0001800801007387 */ /* 0x000fe60000100a00 */
[----:B0-----:R-:W2:Y:S01]  /*15660*/  LDL.LU.64 R12, [R1+0x6c0] ;  /* 0x0006c000010c7983 */ /* 0x001ea20000300a00 */
[----:B------:R-:W4:Y:S03]  /*15670*/  LDL.LU.64 R14, [R1+0x6c8] ;  /* 0x0006c800010e7983 */ /* 0x000f260000300a00 */
[----:B----4-:R-:W-:Y:S01]  /*15680*/  STL.64 [R1+0x3510], R14 ;  /* 0x0035100e01007387 */ /* 0x010fe20000100a00 */
[----:B--2---:R0:W-:Y:S02]  /*15690*/  STL.64 [R1+0x3508], R12 ;  /* 0x0035080c01007387 */ /* 0x0041e40000100a00 */
[----:B0-----:R-:W-:-:S02]  /*156a0*/  IMAD.MOV.U32 R12, RZ, RZ, R27 ;  /* 0x000000ffff0c7224 */ /* 0x001fc400078e001b */
[----:B------:R-:W2:Y:S01]  /*156b0*/  LDL.LU R27, [R1+0x3558] ;  /* 0x00355800011b7983 */ /* 0x000ea20000300800 */
[----:B------:R-:W4:Y:S03]  /*156c0*/  LDL R13, [R1+0x54] ;  /* 0x00005400010d7983 */ /* 0x000f260000100800 */
[----:B----4-:R0:W-:Y:S04]  /*156d0*/  STL.64 [R1+0x3528], R12 ;  /* 0x0035280c01007387 */ /* 0x0101e80000100a00 */
[----:B0-----:R-:W4:Y:S04]  /*156e0*/  LDL R12, [R1+0x60] ;  /* 0x00006000010c7983 */ /* 0x001f280000100800 */
[----:B------:R-:W4:Y:S01]  /*156f0*/  LDL R13, [R1+0x64] ;  /* 0x00006400010d7983 */ /* 0x000f220000100800 */
[----:B------:R-:W-:-:S02]  /*15700*/  IMAD.MOV.U32 R7, RZ, RZ, R10 ;  /* 0x000000ffff077224 */ /* 0x000fc400078e000a */
[----:B------:R-:W-:Y:S01]  /*15710*/  IMAD.MOV.U32 R6, RZ, RZ, R11 ;  /* 0x000000ffff067224 */ /* 0x000fe200078e000b */
[----:B----4-:R0:W-:Y:S04]  /*15720*/  STL.64 [R1+0x3540], R12 ;  /* 0x0035400c01007387 */ /* 0x0101e80000100a00 */
[----:B0-----:R-:W4:Y:S01]  /*15730*/  LDL R12, [R1+0x70] ;  /* 0x00007000010c7983 */ /* 0x001f220000100800 */
[----:B------:R-:W2:Y:S02]  /*15740*/  LDL.LU.64 R8, [R1+0x720] ;  /* 0x0007200001087983 */ /* 0x000ea40000300a00 */
[----:B------:R-:W2:Y:S02]  /*15750*/  LDL.LU.64 R10, [R1+0x728] ;  /* 0x00072800010a7983 */ /* 0x000ea40000300a00 */
[----:B--2---:R-:W-:Y:S01]  /*15760*/  STL.64 [R1+0x34c8], R10 ;  /* 0x0034c80a01007387 */ /* 0x004fe20000100a00 */
[----:B------:R0:W-:Y:S03]  /*15770*/  STL.64 [R1+0x34c0], R8 ;  /* 0x0034c00801007387 */ /* 0x0001e60000100a00 */
[----:B0-----:R-:W2:Y:S01]  /*15780*/  LDL.LU.64 R8, [R1+0x710] ;  /* 0x0007100001087983 */ /* 0x001ea20000300a00 */
[----:B------:R-:W2:Y:S03]  /*15790*/  LDL.LU.64 R10, [R1+0x718] ;  /* 0x00071800010a7983 */ /* 0x000ea60000300a00 */
        /* <DEDUP_REMOVED lines=15> */
[----:B------:R-:W2:Y:S02]  /*15890*/  LDL.LU.64 R10, [R1+0x658] ;  /* 0x00065800010a7983 */ /* 0x000ea40000300a00 */
[----:B------:R-:W-:Y:S01]  /*158a0*/  IMAD.MOV.U32 R13, RZ, RZ, R27 ;  /* 0x000000ffff0d7224 */ /* 0x000fe200078e001b */
[----:B--2---:R-:W-:Y:S01]  /*158b0*/  STL.64 [R1+0x3550], R10 ;  /* 0x0035500a01007387 */ /* 0x004fe20000100a00 */
[----:B------:R0:W-:Y:S03]  /*158c0*/  STL.64 [R1+0x3548], R8 ;  /* 0x0035480801007387 */ /* 0x0001e60000100a00 */
[----:B0-----:R-:W4:Y:S01]  /*158d0*/  LDL.LU.64 R8, [R1+0x640] ;  /* 0x0006400001087983 */ /* 0x001f220000300a00 */
[----:B------:R-:W4:Y:S02]  /*158e0*/  LDL.LU.64 R10, [R1+0x648] ;  /* 0x00064800010a7983 */ /* 0x000f240000300a00 */
[----:B------:R-:W-:-:S02]  /*158f0*/  IMAD.MOV.U32 R26, RZ, RZ, R16 ;  /* 0x000000ffff1a7224 */ /* 0x000fc400078e0010 */
[----:B------:R-:W-:Y:S02]  /*15900*/  IMAD.MOV.U32 R3, RZ, RZ, R17 ;  /* 0x000000ffff037224 */ /* 0x000fe400078e0011 */
[----:B------:R-:W2:Y:S01]  /*15910*/  LDL.LU.64 R16, [R1+0x730] ;  /* 0x0007300001107983 */ /* 0x000ea20000300a00 */
[----:B------:R-:W2:Y:S02]  /*15920*/  LDL.LU.64 R18, [R1+0x738] ;  /* 0x0007380001127983 */ /* 0x000ea40000300a00 */
[----:B------:R-:W-:Y:S02]  /*15930*/  STL [R1+0x3488], R26 ;  /* 0x0034881a01007387 */ /* 0x000fe40000100800 */
[----:B---3--:R-:W-:Y:S01]  /*15940*/  STL.64 [R1+0x3480], R24 ;  /* 0x0034801801007387 */ /* 0x008fe20000100a00 */
[----:B------:R-:W-:Y:S01]  /*15950*/  STL [R1+0x2e04], R6 ;  /* 0x002e040601007387 */ /* 0x000fe20000100800 */
[----:B------:R-:W-:Y:S01]  /*15960*/  STL [R1+0x2e00], R7 ;  /* 0x002e000701007387 */ /* 0x000fe20000100800 */
[C---:B----4-:R-:W-:Y:S02]  /*15970*/  HMMA.16816.F32 R12, R20.reuse, R12, R8 ;  /* 0x0000000c140c723c */ /* 0x050fe40000001808 */
[----:B------:R-:W3:Y:S01]  /*15980*/  LDL.LU.64 R10, [R1+0x3550] ;  /* 0x00355000010a7983 */ /* 0x000ee20000300a00 */
[----:B------:R-:W3:Y:S11]  /*15990*/  LDL.LU.64 R8, [R1+0x3548] ;  /* 0x0035480001087983 */ /* 0x000ef60000300a00 */
[----:B------:R-:W-:Y:S09]  /*159a0*/  @!UPT UIADD3 URZ, URZ, URZ, URZ ;  /* 0x0000003f3f3ff290 */ /* 0x000ff2000fffe03f */
[----:B------:R0:W-:Y:S01]  /*159b0*/  STL.64 [R1+0x170], R12 ;  /* 0x0001700c01007387 */ /* 0x0001e20000100a00 */
[----:B------:R3:W-:Y:S03]  /*159c0*/  STL.64 [R1+0x178], R14 ;  /* 0x0001780e01007387 */ /* 0x0007e60000100a00 */
[----:B0-----:R-:W3:Y:S02]  /*159d0*/  LDL.LU.64 R12, [R1+0x3540] ;  /* 0x00354000010c7983 */ /* 0x001ee40000300a00 */
[C---:B---3--:R-:W-:Y:S02]  /*159e0*/  HMMA.16816.F32 R12, R20.reuse, R12, R8 ;  /* 0x0000000c140c723c */ /* 0x048fe40000001808 */
[----:B------:R-:W3:Y:S01]  /*159f0*/  LDL.LU.64 R10, [R1+0x3538] ;  /* 0x00353800010a7983 */ /* 0x000ee20000300a00 */
[----:B------:R-:W3:Y:S11]  /*15a00*/  LDL.LU.64 R8, [R1+0x3530] ;  /* 0x0035300001087983 */ /* 0x000ef60000300a00 */
[----:B------:R-:W-:Y:S09]  /*15a10*/  @!UPT UIADD3 URZ, URZ, URZ, URZ ;  /* 0x0000003f3f3ff290 */ /* 0x000ff2000fffe03f */
[----:B------:R0:W-:Y:S01]  /*15a20*/  STL.64 [R1+0x160], R12 ;  /* 0x0001600c01007387 */ /* 0x0001e20000100a00 */
[----:B------:R3:W-:Y:S03]  /*15a30*/  STL.64 [R1+0x168], R14 ;  /* 0x0001680e01007387 */ /* 0x0007e60000100a00 */
[----:B0-----:R-:W3:Y:S02]  /*15a40*/  LDL.LU.64 R12, [R1+0x3528] ;  /* 0x00352800010c7983 */ /* 0x001ee40000300a00 */
[----:B---3--:R-:W-:Y:S02]  /*15a50*/  HMMA.16816.F32 R12, R20, R12, R8 ;  /* 0x0000000c140c723c */ /* 0x008fe40000001808 */
[----:B------:R-:W3:Y:S01]  /*15a60*/  LDL.LU.64 R10, [R1+0x3520] ;  /* 0x00352000010a7983 */ /* 0x000ee20000300a00 */
[----:B------:R-:W3:Y:S11]  /*15a70*/  LDL.LU.64 R8, [R1+0x3518] ;  /* 0x0035180001087983 */ /* 0x000ef60000300a00 */
[----:B------:R-:W-:Y:S09]  /*15a80*/  @!UPT UIADD3 URZ, URZ, URZ, URZ ;  /* 0x0000003f3f3ff290 */ /* 0x000ff2000fffe03f */
[----:B------:R0:W-:Y:S01]  /*15a90*/  STL.64 [R1+0x350], R12 ;  /* 0x0003500c01007387 */ /* 0x0001e20000100a00 */
[----:B------:R-:W-:Y:S02]  /*15aa0*/  IMAD.MOV.U32 R6, RZ, RZ, R14 ;  /* 0x000000ffff067224 */ /* 0x000fe400078e000e */
[----:B------:R-:W-:Y:S02]  /*15ab0*/  IMAD.MOV.U32 R7, RZ, RZ, R15 ;  /* 0x000000ffff077224 */ /* 0x000fe400078e000f */
[----:B------:R-:W4:Y:S04]  /*15ac0*/  LDL.LU.64 R14, [R1+0x3510] ;  /* 0x00351000010e7983 */ /* 0x000f280000300a00 */
[----:B0-----:R-:W4:Y:S01]  /*15ad0*/  LDL.LU.64 R12, [R1+0x3508] ;  /* 0x00350800010c7983 */ /* 0x001f220000300a00 */
[----:B------:R-:W-:-:S02]  /*15ae0*/  IMAD.MOV.U32 R24, RZ, RZ, R2 ;  /* 0x000000ffff187224 */ /* 0x000fc400078e0002 */
[----:B------:R-:W-:Y:S02]  /*15af0*/  IMAD.MOV.U32 R25, RZ, RZ, R0 ;  /* 0x000000ffff197224 */ /* 0x000fe400078e0000 */
[----:B------:R-:W-:Y:S01]  /*15b00*/  STL [R1+0x2e0c], R7 ;  /* 0x002e0c0701007387 */ /* 0x000fe20000100800 */
[----:B------:R-:W-:Y:S04]  /*15b10*/  STL [R1+0x2e08], R6 ;  /* 0x002e080601007387 */ /* 0x000fe80000100800 */
[C---:B----4-:R-:W-:Y:S01]  /*15b20*/  HMMA.16816.F32 R24, R20.reuse, R24, R12 ;  /* 0x000000181418723c */ /* 0x050fe2000000180c */
[----:B------:R-:W3:Y:S11]  /*15b30*/  LDL.LU.64 R12, [R1+0x3500] ;  /* 0x00350000010c7983 */ /* 0x000ef60000300a00 */
[----:B------:R-:W-:Y:S11]  /*15b40*/  @!UPT UIADD3 URZ, URZ, URZ, URZ ;  /* 0x0000003f3f3ff290 */ /* 0x000ff6000fffe03f */
[----:B------:R0:W-:Y:S01]  /*15b50*/  STL.64 [R1+0x340], R24 ;  /* 0x0003401801007387 */ /* 0x0001e20000100a00 */
[----:B------:R1:W-:Y:S03]  /*15b60*/  STL.64 [R1+0x348], R26 ;  /* 0x0003481a01007387 */ /* 0x0003e60000100a00 */
[----:B0-----:R-:W4:Y:S01]  /*15b70*/  LDL.LU.64 R24, [R1+0x740] ;  /* 0x0007400001187983 */ /* 0x001f220000300a00 */
[----:B-1----:R-:W4:Y:S01]  /*15b80*/  LDL.LU.64 R26, [R1+0x748] ;  /* 0x00074800011a7983 */ /* 0x002f220000300a00 */
[C---:B---3--:R-:W-:Y:S02]  /*15b90*/  HMMA.16816.F32 R12, R20.reuse, R12, R8 ;  /* 0x0000000c140c723c */ /* 0x048fe40000001808 */
        /* <DEDUP_REMOVED lines=11> */
[----:B------:R-:W-:Y:S03]  /*15c50*/  STL.64 [R1+0x328], R14 ;  /* 0x0003280e01007387 */ /* 0x000fe60000100a00 */
[----:B0-----:R-:W3:Y:S02]  /*15c60*/  LDL.LU.64 R12, [R1+0x34d0] ;  /* 0x0034d000010c7983 */ /* 0x001ee40000300a00 */
[C---:B---3--:R-:W-:Y:S01]  /*15c70*/  HMMA.16816.F32 R8, R20.reuse, R12, R8 ;  /* 0x0000000c1408723c */ /* 0x048fe20000001808 */
[----:B------:R-:W-:Y:S02]  /*15c80*/  IMAD.MOV.U32 R2, RZ, RZ, R12 ;  /* 0x000000ffff027224 */ /* 0x000fe400078e000c */
[----:B------:R-:W-:Y:S11]  /*15c90*/  IMAD.MOV.U32 R0, RZ, RZ, R13 ;  /* 0x000000ffff007224 */ /* 0x000ff600078e000d */
[----:B------:R-:W-:Y:S09]  /*15ca0*/  @!UPT UIADD3 URZ, URZ, URZ, URZ ;  /* 0x0000003f3f3ff290 */ /* 0x000ff2000fffe03f */
[----:B------:R-:W-:Y:S01]  /*15cb0*/  STL.64 [R1+0x310], R8 ;  /* 0x0003100801007387 */ /* 0x000fe20000100a00 */
[----:B------:R0:W-:Y:S03]  /*15cc0*/  STL.64 [R1+0x318], R10 ;  /* 0x0003180a01007387 */ /* 0x0001e60000100a00 */
[----:B0-----:R-:W3:Y:S01]  /*15cd0*/  LDL.LU.64 R10, [R1+0x34c8] ;  /* 0x0034c800010a7983 */ /* 0x001ee20000300a00 */
[----:B------:R-:W3:Y:S02]  /*15ce0*/  LDL.LU.64 R8, [R1+0x34c0] ;  /* 0x0034c00001087983 */ /* 0x000ee40000300a00 */
[----:B------:R-:W3:Y:S02]  /*15cf0*/  LDL.LU.64 R12, [R1+0x34b8] ;  /* 0x0034b800010c7983 */ /* 0x000ee40000300a00 */
[C---:B---3--:R-:W-:Y:S01]  /*15d00*/  HMMA.16816.F32 R12, R20.reuse, R12, R8 ;  /* 0x0000000c140c723c */ /* 0x048fe20000001808 */
[----:B------:R-:W3:Y:S01]  /*15d10*/  LDL.LU.64 R10, [R1+0x34b0] ;  /* 0x0034b000010a7983 */ /* 0x000ee20000300a00 */
[----:B------:R-:W4:Y:S11]  /*15d20*/  LDL.LU.64 R8, [R1+0x34a8] ;  /* 0x0034a80001087983 */ /* 0x000f360000300a00 */
[----:B------:R-:W-:Y:S10]  /*15d30*/  @!UPT UIADD3 URZ, URZ, URZ, URZ ;  /* 0x0000003f3f3ff290 */ /* 0x000ff4000fffe03f */
[----:B------:R-:W-:Y:S01]  /*15d40*/  STL.64 [R1+0x300], R12 ;  /* 0x0003000c01007387 */ /* 0x000fe20000100a00 */
[----:B------:R0:W-:Y:S03]  /*15d50*/  STL.64 [R1+0x308], R14 ;  /* 0x0003080e01007387 */ /* 0x0001e60000100a00 */
[----:B0-----:R-:W2:Y:S01]  /*15d60*/  LDL.LU.64 R14, [R1+0x34a0] ;  /* 0x0034a000010e7983 */ /* 0x001ea20000300a00 */
[----:B------:R-:W2:Y:S02]  /*15d70*/  LDL.LU.64 R12, [R1+0x3498] ;  /* 0x00349800010c7983 */ /* 0x000ea40000300a00 */
[----:B--2---:R-:W-:Y:S11]  /*15d80*/  HMMA.16816.F32 R16, R20, R12, R16 ;  /* 0x0000000c1410723c */ /* 0x004ff60000001810 */
[----:B------:R-:W-:Y:S11]  /*15d90*/  @!UPT UIADD3 URZ, URZ, URZ, URZ ;  /* 0x0000003f3f3ff290 */ /* 0x000ff6000fffe03f */
[----:B------:R-:W-:Y:S01]  /*15da0*/  @!UPT UIADD3 URZ, URZ, URZ, URZ ;  /* 0x0000003f3f3ff290 */ /* 0x000fe2000fffe03f */
[----:B------:R0:W-:Y:S01]  /*15db0*/  STL.64 [R1+0x2e0], R16 ;  /* 0x0002e01001007387 */ /* 0x0001e20000100a00 */
[----:B------:R1:W-:Y:S03]  /*15dc0*/  STL.64 [R1+0x2e8], R18 ;  /* 0x0002e81201007387 */ /* 0x0003e60000100a00 */
[----:B0-----:R-:W2:Y:S01]  /*15dd0*/  LDL.LU.64 R16, [R1+0x760] ;  /* 0x0007600001107983 */ /* 0x001ea20000300a00 */
[----:B-1----:R-:W2:Y:S02]  /*15de0*/  LDL.LU.64 R18, [R1+0x768] ;  /* 0x0007680001127983 */ /* 0x002ea40000300a00 */
[----:B------:R-:W-:Y:S02]  /*15df0*/  STL.64 [R1+0x33b8], R14 ;  /* 0x0033b80e01007387 */ /* 0x000fe40000100a00 */
[----:B------:R3:W-:Y:S02]  /*15e00*/  STL.64 [R1+0x33b0], R12 ;  /* 0x0033b00c01007387 */ /* 0x0007e40000100a00 */
[----:B---3--:R-:W-:-:S02]  /*15e10*/  IMAD.MOV.U32 R12, RZ, RZ, R11 ;  /* 0x000000ffff0c7224 */ /* 0x008fc400078e000b */
[----:B------:R-:W3:Y:S01]  /*15e20*/  LDL.LU R11, [R1+0x3494] ;  /* 0x00349400010b7983 */ /* 0x000ee20000300800 */
[C---:B----4-:R-:W-:Y:S01]  /*15e30*/  HMMA.16816.F32 R24, R20.reuse, R8, R24 ;  /* 0x000000081418723c */ /* 0x050fe20000001818 */
[----:B------:R-:W-:Y:S02]  /*15e40*/  IMAD.MOV.U32 R13, RZ, RZ, R4 ;  /* 0x000000ffff0d7224 */ /* 0x000fe400078e0004 */
[----:B------:R-:W4:Y:S03]  /*15e50*/  LDL.LU R4, [R1+0x3490] ;  /* 0x0034900001047983 */ /* 0x000f260000300800 */
[----:B------:R0:W-:Y:S02]  /*15e60*/  STL.64 [R1+0x3460], R12 ;  /* 0x0034600c01007387 */ /* 0x0001e40000100a00 */
[----:B0-----:R-:W-:Y:S02]  /*15e70*/  IMAD.MOV.U32 R12, RZ, RZ, R5 ;  /* 0x000000ffff0c7224 */ /* 0x001fe400078e0005 */
[----:B------:R-:W4:Y:S11]  /*15e80*/  LDL.LU R5, [R1+0x348c] ;  /* 0x00348c0001057983 */ /* 0x000f360000300800 */
[----:B------:R-:W-:Y:S02]  /*15e90*/  @!UPT UIADD3 URZ, URZ, URZ, URZ ;  /* 0x0000003f3f3ff290 */ /* 0x000fe4000fffe03f */
[----:B------:R-:W-:Y:S01]  /*15ea0*/  STL.64 [R1+0x2d0], R24 ;  /* 0x0002d01801007387 */ /* 0x000fe20000100a00 */
[----:B------:R0:W-:Y:S03]  /*15eb0*/  STL.64 [R1+0x2d8], R26 ;  /* 0x0002d81a01007387 */ /* 0x0001e60000100a00 */
[----:B0-----:R-:W2:Y:S01]  /*15ec0*/  LDL.LU R26, [R1+0x3488] ;  /* 0x00348800011a7983 */ /* 0x001ea20000300800 */
[----:B------:R-:W2:Y:S03]  /*15ed0*/  LDL.LU.64 R24, [R1+0x3480] ;  /* 0x0034800001187983 */ /* 0x000ea60000300a00 */
[----:B---3--:R-:W-:Y:S01]  /*15ee0*/  STL.64 [R1+0x33a8], R10 ;  /* 0x0033a80a01007387 */ /* 0x008fe20000100a00 */
[----:B------:R0:W-:Y:S03]  /*15ef0*/  STL.64 [R1+0x33a0], R8 ;  /* 0x0033a00801007387 */ /* 0x0001e60000100a00 */
[----:B0-----:R-:W3:Y:S04]  /*15f00*/  LDL.64 R8, [R1+0x90] ;  /* 0x0000900001087983 */ /* 0x001ee80000100a00 */
[----:B---3--:R0:W-:Y:S04]  /*15f10*/  STL.64 [R1+0x3458], R8 ;  /* 0x0034580801007387 */ /* 0x0081e80000100a00 */
[----:B0-----:R-:W3:Y:S01]  /*15f20*/  LDL.LU.64 R8, [R1+0x770] ;  /* 0x0007700001087983 */ /* 0x001ee20000300a00 */
[----:B------:R-:W3:Y:S02]  /*15f30*/  LDL.LU.64 R10, [R1+0x778] ;  /* 0x00077800010a7983 */ /* 0x000ee40000300a00 */
[----:B----4-:R0:W-:Y:S01]  /*15f40*/  STL.64 [R1+0x3468], R4 ;  /* 0x0034680401007387 */ /* 0x0101e20000100a00 */
[C---:B---3--:R-:W-:Y:S08]  /*15f50*/  HMMA.16816.F32 R8, R20.reuse, R4, R8 ;  /* 0x000000041408723c */ /* 0x048ff00000001808 */
[----:B--2---:R-:W-:Y:S01]  /*15f60*/  HMMA.16816.F32 R20, R20, R24, R16 ;  /* 0x000000181414723c */ /* 0x004fe20000001810 */
[----:B0-----:R-:W2:Y:S11]  /*15f70*/  LDL.LU.64 R4, [R1+0xbb0] ;  /* 0x000bb00001047983 */ /* 0x001eb60000300a00 */
[----:B------:R-:W-:Y:S03]  /*15f80*/  @!UPT UIADD3 URZ, URZ, URZ, URZ ;  /* 0x0000003f3f3ff290 */ /* 0x000fe6000fffe03f */
[----:B------:R0:W-:Y:S01]  /*15f90*/  STL.64 [R1+0x2c0], R8 ;  /* 0x0002c00801007387 */ /* 0x0001e20000100a00 */
[----:B------:R1:W-:Y:S02]  /*15fa0*/  STL.64 [R1+0x2c8], R10 ;  /* 0x0002c80a01007387 */ /* 0x0003e40000100a00 */
[----:B------:R-:W2:Y:S01]  /*15fb0*/  LDL.LU.64 R6, [R1+0xbb8] ;  /* 0x000bb80001067983 */ /* 0x000ea20000300a00 */
[----:B0-----:R-:W3:Y:S01]  /*15fc0*/  LDL.LU.64 R8, [R1+0xba0] ;  /* 0x000ba00001087983 */ /* 0x001ee20000300a00 */
[----:B-1----:R-:W3:Y:S02]  /*15fd0*/  LDL.LU.64 R10, [R1+0xba8] ;  /* 0x000ba800010a7983 */ /* 0x002ee40000300a00 */
[----:B------:R-:W2:Y:S02]  /*15fe0*/  LDL.LU.64 R18, [R1+0x3478] ;  /* 0x0034780001127983 */ /* 0x000ea40000300a00 */
[----:B------:R-:W2:Y:S01]  /*15ff0*/  LDL.LU.64 R16, [R1+0x3470] ;  /* 0x0034700001107983 */ /* 0x000ea20000300a00 */
[----:B------:R-:W-:Y:S01]  /*16000*/  STL.64 [R1+0x150], R20 ;  /* 0x0001501401007387 */ /* 0x000fe20000100a00 */
[----:B------:R-:W-:Y:S02]  /*16010*/  STL.64 [R1+0x158], R22 ;  /* 0x0001581601007387 */ /* 0x000fe40000100a00 */
[----:B------:R-:W0:Y:S02]  /*16020*/  LDSM.16.MT88.4 R20, [R28+0x180] ;  /* 0x000180001c14783b */ /* 0x000e240000004200 */
[----:B0-----:R-:W-:Y:S02]  /*16030*/  STL [R1+0x3380], R20 ;  /* 0x0033801401007387 */ /* 0x001fe40000100800 */
[----:B------:R0:W-:Y:S02]  /*16040*/  STL [R1+0x337c], R21 ;  /* 0x00337c1501007387 */ /* 0x0001e40000100800 */
[----:B------:R-:W-:Y:S02]  /*16050*/  STL [R1+0x3378], R22 ;  /* 0x0033781601007387 */ /* 0x000fe40000100800 */
[----:B------:R-:W-:Y:S01]  /*16060*/  STL [R1+0x3374], R23 ;  /* 0x0033741701007387 */ /* 0x000fe20000100800 */
[----:B0-----:R-:W4:Y:S04]  /*16070*/  LDL.64 R20, [R1+0x50] ;  /* 0x0000500001147983 */ /* 0x001f280000100a00 */
[----:B----4-:R0:W-:Y:S04]  /*16080*/  STL.64 [R1+0x3418], R20 ;  /* 0x0034181401007387 */ /* 0x0101e80000100a00 */
[----:B0-----:R-:W4:Y:S01]  /*16090*/  LDL.64 R20, [R1+0x60] ;  /* 0x0000600001147983 */ /* 0x001f220000100a00 */
[----:B------:R-:W-:-:S07]  /*160a0*/  IMAD.MOV.U32 R13, RZ, RZ, R29 ;  /* 0x000000ffff0d7224 */ /* 0x000fce00078e001d */
[C---:B--2---:R-:W-:Y:S01]  /*160b0*/  HMMA.16816.F32 R12, R16.reuse, R12, R4 ;  /* 0x0000000c100c723c */ /* 0x044fe20000001804 */
[----:B----4-:R0:W-:Y:S04]  /*160c0*/  STL.64 [R1+0x3428], R20 ;  /* 0x0034281401007387 */ /* 0x0101e80000100a00 */
[----:B0-----:R-:W2:Y:S04]  /*160d0*/  LDL.64 R20, [R1+0x70] ;  /* 0x0000700001147983 */ /* 0x001ea80000100a00 */
[----:B--2---:R-:W-:Y:S01]  /*160e0*/  STL.64 [R1+0x3440], R20 ;  /* 0x0034401401007387 */ /* 0x004fe20000100a00 */
[----:B------:R-:W-:Y:S02]  /*160f0*/  STL [R1+0x3370], R28 ;  /* 0x0033701c01007387 */ /* 0x000fe40000100800 */
[----:B------:R-:W2:Y:S11]  /*16100*/  LDL.LU.64 R4, [R1+0x3468] ;  /* 0x0034680001047983 */ /* 0x000eb60000300a00 */
[----:B------:R0:W-:Y:S01]  /*16110*/  STL.64 [R1+0x140], R12 ;  /* 0x0001400c01007387 */ /* 0x0001e20000100a00 */
[----:B------:R3:W-:Y:S04]  /*16120*/  STL.64 [R1+0x148], R14 ;  /* 0x0001480e01007387 */ /* 0x0007e80000100a00 */
[----:B0-----:R-:W3:Y:S02]  /*16130*/  LDL.LU.64 R12, [R1+0x3460] ;  /* 0x00346000010c7983 */ /* 0x001ee40000300a00 */
[----:B---3--:R-:W-:Y:S02]  /*16140*/  HMMA.16816.F32 R12, R16, R12, R8 ;  /* 0x0000000c100c723c */ /* 0x008fe40000001808 */
[----:B------:R-:W3:Y:S11]  /*16150*/  LDL.LU.64 R8, [R1+0x3458] ;  /* 0x0034580001087983 */ /* 0x000ef60000300a00 */
[----:B------:R-:W-:Y:S10]  /*16160*/  @!UPT UIADD3 URZ, URZ, URZ, URZ ;  /* 0x0000003f3f3ff290 */ /* 0x000ff4000fffe03f */
[----:B------:R0:W-:Y:S01]  /*16170*/  STL.64 [R1+0x130], R12 ;  /* 0x0001300c01007387 */ /* 0x0001e20000100a00 */
[----:B------:R-:W-:Y:S03]  /*16180*/  STL.64 [R1+0x138], R14 ;  /* 0x0001380e01007387 */ /* 0x000fe60000100a00 */
[----:B0-----:R-:W4:Y:S04]  /*16190*/  LDL.64 R12, [R1] ;  /* 0x00000000010c7983 */ /* 0x001f280000100a00 */
[----:B----4-:R0:W-:Y:S04]  /*161a0*/  STL.64 [R1+0x33d0], R12 ;  /* 0x0033d00c01007387 */ /* 0x0101e80000100a00 */
[----:B0-----:R-:W4:Y:S01]  /*161b0*/  LDL.LU.64 R12, [R1+0xb90] ;  /* 0x000b9000010c7983 */ /* 0x001f220000300a00 */
[----:B------:R-:W4:Y:S02]  /*161c0*/  LDL.LU.64 R14, [R1+0xb98] ;  /* 0x000b9800010e7983 */ /* 0x000f240000300a00 */
[----:B------:R-:W-:-:S02]  /*161d0*/  IMAD.MOV.U32 R20, RZ, RZ, R26 ;  /* 0x000000ffff147224 */ /* 0x000fc400078e001a */
[----:B---3--:R-:W-:Y:S02]  /*161e0*/  IMAD.MOV.U32 R26, RZ, RZ, R8 ;  /* 0x000000ffff1a7224 */ /* 0x008fe400078e0008 */
[----:B------:R-:W-:Y:S01]  /*161f0*/  IMAD.MOV.U32 R7, RZ, RZ, R9 ;  /* 0x000000ffff077224 */ /* 0x000fe200078e0009 */
[----:B----4-:R-:W-:Y:S11]  /*16200*/  HMMA.16816.F32 R12, R16, R8, R12 ;  /* 0x00000008100c723c */ /* 0x010ff6000000180c */
[----:B------:R-:W-:Y:S11]  /*16210*/  @!UPT UIADD3 URZ, URZ, URZ, URZ ;  /* 0x0000003f3f3ff290 */ /* 0x000ff6000fffe03f */
[----:B------:R-:W-:Y:S01]  /*16220*/  @!UPT UIADD3 URZ, URZ, URZ, URZ ;  /* 0x0000003f3f3ff290 */ /* 0x000fe2000fffe03f */
[----:B------:R-:W-:Y:S01]  /*16230*/  STL.64 [R1+0x120], R12 ;  /* 0x0001200c01007387 */ /* 0x000fe20000100a00 */
[----:B------:R-:W-:Y:S02]  /*16240*/  STL.64 [R1+0x128], R14 ;  /* 0x0001280e01007387 */ /* 0x000fe40000100a00 */
[----:B------:R-:W3:Y:S02]  /*16250*/  LDL.64 R8, [R1+0x40] ;  /* 0x0000400001087983 */ /* 0x000ee40000100a00 */
[----:B---3--:R0:W-:Y:S04]  /*16260*/  STL.64 [R1+0x3420], R8 ;  /* 0x0034200801007387 */ /* 0x0081e80000100a00 */
[----:B0-----:R-:W3:Y:S01]  /*16270*/  LDL.LU.64 R8, [R1+0xac0] ;  /* 0x000ac00001087983 */ /* 0x001ee20000300a00 */
[----:B------:R-:W4:Y:S03]  /*16280*/  LDL.LU.64 R10, [R1+0xac8] ;  /* 0x000ac800010a7983 */ /* 0x000f260000300a00 */
[----:B----4-:R-:W-:Y:S01]  /*16290*/  STL.64 [R1+0x3438], R10 ;  /* 0x0034380a01007387 */ /* 0x010fe20000100a00 */
[----:B---3--:R0:W-:Y:S03]  /*162a0*/  STL.64 [R1+0x3430], R8 ;  /* 0x0034300801007387 */ /* 0x0081e60000100a00 */
[----:B0-----:R-:W3:Y:S01]  /*162b0*/  LDL.LU.64 R8, [R1+0xae0] ;  /* 0x000ae00001087983 */ /* 0x001ee20000300a00 */
[----:B------:R-:W4:Y:S02]  /*162c0*/  LDL.LU.64 R10, [R1+0xae8] ;  /* 0x000ae800010a7983 */ /* 0x000f240000300a00 */
[----:B------:R-:W-:-:S02]  /*162d0*/  IMAD.MOV.U32 R12, RZ, RZ, R2 ;  /* 0x000000ffff0c7224 */ /* 0x000fc400078e0002 */
[----:B------:R-:W-:Y:S02]  /*162e0*/  IMAD.MOV.U32 R13, RZ, RZ, R0 ;  /* 0x000000ffff0d7224 */ /* 0x000fe400078e0000 */
[----:B------:R-:W-:Y:S01]  /*162f0*/  IMAD.MOV.U32 R21, RZ, RZ, R3 ;  /* 0x000000ffff157224 */ /* 0x000fe200078e0003 */
[----:B----4-:R-:W-:Y:S01]  /*16300*/  STL.64 [R1+0x3450], R10 ;  /* 0x0034500a01007387 */ /* 0x010fe20000100a00 */
[----:B---3--:R0:W-:Y:S03]  /*16310*/  STL.64 [R1+0x3448], R8 ;  /* 0x0034480801007387 */ /* 0x0081e60000100a00 */
[----:B0-----:R-:W3:Y:S01]  /*16320*/  LDL.LU.64 R8, [R1+0xb80] ;  /* 0x000b800001087983 */ /* 0x001ee20000300a00 */
[----:B------:R-:W3:Y:S02]  /*16330*/  LDL.LU.64 R10, [R1+0xb88] ;  /* 0x000b8800010a7983 */ /* 0x000ee40000300a00 */
[----:B------:R0:W-:Y:S02]  /*16340*/  STL.64 [R1+0x33e8], R12 ;  /* 0x0033e80c01007387 */ /* 0x0001e40000100a00 */
[----:B0-----:R-:W4:Y:S01]  /*16350*/  LDL.64 R12, [R1+0x20] ;  /* 0x00002000010c7983 */ /* 0x001f220000100a00 */
[C---:B---3--:R-:W-:Y:S03]  /*16360*/  HMMA.16816.F32 R20, R16.reuse, R20, R8 ;  /* 0x000000141014723c */ /* 0x048fe60000001808 */
[----:B----4-:R0:W-:Y:S04]  /*16370*/  STL.64 [R1+0x3400], R12 ;  /* 0x0034000c01007387 */ /* 0x0101e80000100a00 */
[----:B0-----:R-:W3:Y:S01]  /*16380*/  LDL.64 R12, [R1+0x30] ;  /* 0x00003000010c7983 */ /* 0x001ee20000100a00 */
[----:B------:R-:W-:Y:S02]  /*16390*/  STL [R1+0x3388], R7 ;  /* 0x0033880701007387 */ /* 0x000fe40000100800 */
[----:B------:R-:W-:Y:S02]  /*163a0*/  STL [R1+0x3384], R26 ;  /* 0x0033841a01007387 */ /* 0x000fe40000100800 */
[----:B------:R-:W4:Y:S01]  /*163b0*/  LDL.LU.64 R10, [R1+0x3450] ;  /* 0x00345000010a7983 */ /* 0x000f220000300a00 */
[----:B------:R-:W4:Y:S10]  /*163c0*/  LDL.LU.64 R8, [R1+0x3448] ;  /* 0x0034480001087983 */ /* 0x000f340000300a00 */
[----:B------:R0:W-:Y:S02]  /*163d0*/  STL.64 [R1+0x110], R20 ;  /* 0x0001101401007387 */ /* 0x0001e40000100a00 */
[----:B------:R-:W-:Y:S01]  /*163e0*/  STL.64 [R1+0x118], R22 ;  /* 0x0001181601007387 */ /* 0x000fe20000100a00 */
[----:B0-----:R-:W4:Y:S02]  /*163f0*/  LDL.LU.64 R20, [R1+0x3440] ;  /* 0x0034400001147983 */ /* 0x001f240000300a00 */
[----:B----4-:R-:W-:Y:S01]  /*16400*/  HMMA.16816.F32 R8, R16, R20, R8 ;  /* 0x000000141008723c */ /* 0x010fe20000001808 */
[----:B------:R-:W-:-:S02]  /*16410*/  IMAD.MOV.U32 R2, RZ, RZ, R20 ;  /* 0x000000ffff027224 */ /* 0x000fc400078e0014 */
[----:B------:R-:W-:Y:S11]  /*16420*/  IMAD.MOV.U32 R0, RZ, RZ, R21 ;  /* 0x000000ffff007224 */ /* 0x000ff600078e0015 */
[----:B------:R-:W-:Y:S09]  /*16430*/  @!UPT UIADD3 URZ, URZ, URZ, URZ ;  /* 0x0000003f3f3ff290 */ /* 0x000ff2000fffe03f */
[----:B------:R-:W-:Y:S01]  /*16440*/  STL.64 [R1+0x100], R8 ;  /* 0x0001000801007387 */ /* 0x000fe20000100a00 */
[----:B------:R0:W-:Y:S03]  /*16450*/  STL.64 [R1+0x108], R10 ;  /* 0x0001080a01007387 */ /* 0x0001e60000100a00 */
[----:B0-----:R-:W4:Y:S01]  /*16460*/  LDL.LU.64 R10, [R1+0x3438] ;  /* 0x00343800010a7983 */ /* 0x001f220000300a00 */
[----:B------:R-:W4:Y:S02]  /*16470*/  LDL.LU.64 R8, [R1+0x3430] ;  /* 0x0034300001087983 */ /* 0x000f240000300a00 */
[----:B------:R-:W4:Y:S02]  /*16480*/  LDL.LU.64 R20, [R1+0x3428] ;  /* 0x0034280001147983 */ /* 0x000f240000300a00 */
[----:B------:R-:W-:Y:S01]  /*16490*/  STL [R1+0x338c], R2 ;  /* 0x00338c0201007387 */ /* 0x000fe20000100800 */
[----:B----4-:R-:W-:Y:S01]  /*164a0*/  HMMA.16816.F32 R8, R16, R20, R8 ;  /* 0x000000141008723c */ /* 0x010fe20000001808 */
[----:B------:R-:W-:-:S02]  /*164b0*/  IMAD.MOV.U32 R6, RZ, RZ, R20 ;  /* 0x000000ffff067224 */ /* 0x000fc400078e0014 */
[----:B------:R-:W-:Y:S11]  /*164c0*/  IMAD.MOV.U32 R3, RZ, RZ, R21 ;  /* 0x000000ffff037224 */ /* 0x000ff600078e0015 */
[----:B------:R-:W-:Y:S09]  /*164d0*/  @!UPT UIADD3 URZ, URZ, URZ, URZ ;  /* 0x0000003f3f3ff290 */ /* 0x000ff2000fffe03f */
[----:B------:R0:W-:Y:S01]  /*164e0*/  STL.64 [R1+0xf0], R8 ;  /* 0x0000f00801007387 */ /* 0x0001e20000100a00 */
[----:B------:R-:W-:Y:S03]  /*164f0*/  STL.64 [R1+0xf8], R10 ;  /* 0x0000f80a01007387 */ /* 0x000fe60000100a00 */
[----:B0-----:R-:W4:Y:S01]  /*16500*/  LDL.LU.64 R8, [R1+0x3420] ;  /* 0x0034200001087983 */ /* 0x001f220000300a00 */
[----:B------:R-:W3:Y:S02]  /*16510*/  LDL.LU.64 R20, [R1+0x3418] ;  /* 0x0034180001147983 */ /* 0x000ee40000300a00 */
[----:B------:R-:W-:Y:S02]  /*16520*/  STL [R1+0x33c8], R6 ;  /* 0x0033c80601007387 */ /* 0x000fe40000100800 */
[----:B--2---:R0:W-:Y:S02]  /*16530*/  STL.64 [R1+0x33c0], R4 ;  /* 0x0033c00401007387 */ /* 0x0041e40000100a00 */
[----:B0-----:R-:W3:Y:S01]  /*16540*/  LDL.LU.64 R4, [R1+0xab0] ;  /* 0x000ab00001047983 */ /* 0x001ee20000300a00 */
[----:B------:R-:W3:Y:S02]  /*16550*/  LDL.LU.64 R6, [R1+0xab8] ;  /* 0x000ab80001067983 */ /* 0x000ee40000300a00 */
[----:B---3--:R-:W-:Y:S01]  /*16560*/  HMMA.16816.F32 R4, R16, R20, R4 ;  /* 0x000000141004723c */ /* 0x008fe20000001804 */
[----:B------:R-:W-:-:S02]  /*16570*/  IMAD.MOV.U32 R27, RZ, RZ, R21 ;  /* 0x000000ffff1b7224 */ /* 0x000fc400078e0015 */
[----:B------:R-:W-:Y:S11]  /*16580*/  IMAD.MOV.U32 R29, RZ, RZ, R20 ;  /* 0x000000ffff1d7224 */ /* 0x000ff600078e0014 */
[----:B------:R-:W-:Y:S09]  /*16590*/  @!UPT UIADD3 URZ, URZ, URZ, URZ ;  /* 0x0000003f3f3ff290 */ /* 0x000ff2000fffe03f */
[----:B------:R-:W-:Y:S01]  /*165a0*/  STL.64 [R1+0x2b0], R4 ;  /* 0x0002b00401007387 */ /* 0x000fe20000100a00 */
[----:B------:R-:W-:Y:S02]  /*165b0*/  STL.64 [R1+0x2b8], R6 ;  /* 0x0002b80601007387 */ /* 0x000fe40000100a00 */
[----:B------:R-:W4:Y:S02]  /*165c0*/  LDL.LU.64 R20, [R1+0xaa0] ;  /* 0x000aa00001147983 */ /* 0x000f240000300a00 */
[----:B------:R-:W4:Y:S01]  /*165d0*/  LDL.LU.64 R22, [R1+0xaa8] ;  /* 0x000aa80001167983 */ /* 0x000f220000300a00 */
[----:B------:R-:W-:Y:S01]  /*165e0*/  STL [R1+0x33f8], R27 ;  /* 0x0033f81b01007387 */ /* 0x000fe20000100800 */
[----:B------:R0:W-:Y:S03]  /*165f0*/  STL.64 [R1+0x33f0], R24 ;  /* 0x0033f01801007387 */ /* 0x0001e60000100a00 */
[----:B0-----:R-:W2:Y:S01]  /*16600*/  LDL.LU.64 R24, [R1+0xa80] ;  /* 0x000a800001187983 */ /* 0x001ea20000300a00 */
[----:B------:R-:W3:Y:S03]  /*16610*/  LDL.LU.64 R26, [R1+0xa88] ;  /* 0x000a8800011a7983 */ /* 0x000ee60000300a00 */
[----:B---3--:R-:W-:Y:S01]  /*16620*/  STL.64 [R1+0x3410], R26 ;  /* 0x0034101a01007387 */ /* 0x008fe20000100a00 */
[----:B--2---:R0:W-:Y:S03]  /*16630*/  STL.64 [R1+0x3408], R24 ;  /* 0x0034081801007387 */ /* 0x0041e60000100a00 */
[----:B0-----:R-:W2:Y:S01]  /*16640*/  LDL.LU.64 R24, [R1+0xa90] ;  /* 0x000a900001187983 */ /* 0x001ea20000300a00 */
[----:B------:R-:W2:Y:S02]  /*16650*/  LDL.LU.64 R26, [R1+0xa98] ;  /* 0x000a9800011a7983 */ /* 0x000ea40000300a00 */
[----:B------:R-:W3:Y:S02]  /*16660*/  LDL.LU.64 R4, [R1+0xa60] ;  /* 0x000a600001047983 */ /* 0x000ee40000300a00 */
[----:B------:R-:W3:Y:S01]  /*16670*/  LDL.LU.64 R6, [R1+0xa68] ;  /* 0x000a680001067983 */ /* 0x000ee20000300a00 */
[----:B----4-:R-:W-:Y:S01]  /*16680*/  HMMA.16816.F32 R20, R16, R8, R20 ;  /* 0x000000081014723c */ /* 0x010fe20000001814 */
[----:B------:R-:W-:-:S07]  /*16690*/  IMAD.MOV.U32 R28, RZ, RZ, R9 ;  /* 0x000000ffff1c7224 */ /* 0x000fce00078e0009 */
[----:B--2---:R-:W-:Y:S01]  /*166a0*/  HMMA.16816.F32 R24, R16, R12, R24 ;  /* 0x0000000c1018723c */ /* 0x004fe20000001818 */
[----:B---3--:R-:W-:Y:S01]  /*166b0*/  STL.64 [R1+0x33e0], R6 ;  /* 0x0033e00601007387 */ /* 0x008fe20000100a00 */
[----:B------:R0:W-:Y:S03]  /*166c0*/  STL.64 [R1+0x33d8], R4 ;  /* 0x0033d80401007387 */ /* 0x0001e60000100a00 */
[----:B0-----:R-:W2:Y:S01]  /*166d0*/  LDL.LU.64 R4, [R1+0xa70] ;  /* 0x000a700001047983 */ /* 0x001ea20000300a00 */
[----:B------:R-:W2:Y:S09]  /*166e0*/  LDL.LU.64 R6, [R1+0xa78] ;  /* 0x000a780001067983 */ /* 0x000eb20000300a00 */
[----:B------:R-:W-:Y:S02]  /*166f0*/  STL.64 [R1+0x2a0], R20 ;  /* 0x0002a01401007387 */ /* 0x000fe40000100a00 */
[----:B------:R0:W-:Y:S02]  /*16700*/  STL.64 [R1+0x2a8], R22 ;  /* 0x0002a81601007387 */ /* 0x0001e40000100a00 */
[----:B0-----:R-:W-:-:S02]  /*16710*/  IMAD.MOV.U32 R23, RZ, RZ, R8 ;  /* 0x000000ffff177224 */ /* 0x001fc400078e0008 */
[----:B------:R-:W3:Y:S01]  /*16720*/  LDL.LU.64 R8, [R1+0xa50] ;  /* 0x000a500001087983 */ /* 0x000ee20000300a00 */
[----:B------:R-:W3:Y:S02]  /*16730*/  LDL.LU.64 R10, [R1+0xa58] ;  /* 0x000a5800010a7983 */ /* 0x000ee40000300a00 */
[----:B------:R-:W-:Y:S02]  /*16740*/  STL.64 [R1+0x290], R24 ;  /* 0x0002901801007387 */ /* 0x000fe40000100a00 */
[----:B------:R0:W-:Y:S02]  /*16750*/  STL.64 [R1+0x298], R26 ;  /* 0x0002981a01007387 */ /* 0x0001e40000100a00 */
[----:B------:R-:W-:Y:S02]  /*16760*/  IMAD.MOV.U32 R21, RZ, RZ, R12 ;  /* 0x000000ffff157224 */ /* 0x000fe400078e000c */
[----:B------:R-:W-:Y:S01]  /*16770*/  IMAD.MOV.U32 R22, RZ, RZ, R13 ;  /* 0x000000ffff167224 */ /* 0x000fe200078e000d */
[----:B0-----:R-:W4:Y:S01]  /*16780*/  LDL.LU.64 R26, [R1+0x3410] ;  /* 0x00341000011a7983 */ /* 0x001f220000300a00 */
[----:B------:R-:W4:Y:S02]  /*16790*/  LDL.LU.64 R24, [R1+0x3408] ;  /* 0x0034080001187983 */ /* 0x000f240000300a00 */
[----:B------:R-:W4:Y:S02]  /*167a0*/  LDL.LU.64 R12, [R1+0x3400] ;  /* 0x00340000010c7983 */ /* 0x000f240000300a00 */
[C---:B----4-:R-:W-:Y:S01]  /*167b0*/  HMMA.16816.F32 R24, R16.reuse, R12, R24 ;  /* 0x0000000c1018723c */ /* 0x050fe20000001818 */
[----:B------:R-:W-:Y:S11]  /*167c0*/  IMAD.MOV.U32 R20, RZ, RZ, R13 ;  /* 0x000000ffff147224 */ /* 0x000ff600078e000d */
[----:B------:R-:W-:Y:S11]  /*167d0*/  @!UPT UIADD3 URZ, URZ, URZ, URZ ;  /* 0x0000003f3f3ff290 */ /* 0x000ff6000fffe03f */
[----:B------:R-:W-:Y:S01]  /*167e0*/  STL.64 [R1+0x280], R24 ;  /* 0x0002801801007387 */ /* 0x000fe20000100a00 */
[----:B------:R0:W-:Y:S03]  /*167f0*/  STL.64 [R1+0x288], R26 ;  /* 0x0002881a01007387 */ /* 0x0001e60000100a00 */
[----:B0-----:R-:W4:Y:S01]  /*16800*/  LDL.LU R27, [R1+0x33f8] ;  /* 0x0033f800011b7983 */ /* 0x001f220000300800 */
[----:B------:R-:W2:Y:S02]  /*16810*/  LDL.LU.64 R24, [R1+0x33f0] ;  /* 0x0033f00001187983 */ /* 0x000ea40000300a00 */
[----:B------:R-:W-:Y:S02]  /*16820*/  IMAD.MOV.U32 R26, RZ, RZ, R12 ;  /* 0x000000ffff1a7224 */ /* 0x000fe400078e000c */
[----:B------:R-:W2:Y:S02]  /*16830*/  LDL.LU.64 R12, [R1+0x33e8] ;  /* 0x0033e800010c7983 */ /* 0x000ea40000300a00 */
[C---:B--2---:R-:W-:Y:S02]  /*16840*/  HMMA.16816.F32 R12, R16.reuse, R12, R4 ;  /* 0x0000000c100c723c */ /* 0x044fe40000001804 */
[----:B----4-:R-:W-:Y:S01]  /*16850*/  STL.64 [R1+0x3398], R26 ;  /* 0x0033981a01007387 */ /* 0x010fe20000100a00 */
[----:B------:R0:W-:Y:S03]  /*16860*/  STL.64 [R1+0x3390], R24 ;  /* 0x0033901801007387 */ /* 0x0001e60000100a00 */
[----:B0-----:R-:W2:Y:S01]  /*16870*/  LDL.LU.64 R24, [R1+0xa40] ;  /* 0x000a400001187983 */ /* 0x001ea20000300a00 */
[----:B------:R-:W2:Y:S02]  /*16880*/  LDL.LU.64 R26, [R1+0xa48] ;  /* 0x000a4800011a7983 */ /* 0x000ea40000300a00 */
[----:B------:R-:W4:Y:S02]  /*16890*/  LDL.LU.64 R6, [R1+0x33e0] ;  /* 0x0033e00001067983 */ /* 0x000f240000300a00 */
[----:B------:R-:W4:Y:S11]  /*168a0*/  LDL.LU.64 R4, [R1+0x33d8] ;  /* 0x0033d80001047983 */ /* 0x000f360000300a00 */
[----:B------:R-:W-:Y:S01]  /*168b0*/  @!UPT UIADD3 URZ, URZ, URZ, URZ ;  /* 0x0000003f3f3ff290 */ /* 0x000fe2000fffe03f */
[----:B------:R0:W-:Y:S01]  /*168c0*/  STL.64 [R1+0x270], R12 ;  /* 0x0002700c01007387 */ /* 0x0001e20000100a00 */
[----:B------:R-:W-:Y:S03]  /*168d0*/  STL.64 [R1+0x278], R14 ;  /* 0x0002780e01007387 */ /* 0x000fe60000100a00 */
[----:B0-----:R-:W4:Y:S02]  /*168e0*/  LDL.LU.64 R12, [R1+0x33d0] ;  /* 0x0033d000010c7983 */ /* 0x001f240000300a00 */
        /* <DEDUP_REMOVED lines=8> */
[----:B------:R-:W2:Y:S01]  /*16970*/  LDL.LU.64 R14, [R1+0x33b8] ;  /* 0x0033b800010e7983 */ /* 0x000ea20000300a00 */
[----:B------:R-:W3:Y:S02]  /*16980*/  LDL.LU.64 R12, [R1+0x33b0] ;  /* 0x0033b000010c7983 */ /* 0x000ee40000300a00 */
[C---:B---3--:R-:W-:Y:S11]  /*16990*/  HMMA.16816.F32 R8, R16.reuse, R12, R8 ;  /* 0x0000000c1008723c */ /* 0x048ff60000001808 */
[----:B------:R-:W-:Y:S11]  /*169a0*/  @!UPT UIADD3 URZ, URZ, URZ, URZ ;  /* 0x0000003f3f3ff290 */ /* 0x000ff6000fffe03f */
[----:B------:R-:W-:Y:S01]  /*169b0*/  @!UPT UIADD3 URZ, URZ, URZ, URZ ;  /* 0x0000003f3f3ff290 */ /* 0x000fe2000fffe03f */
[----:B------:R-:W-:Y:S01]  /*169c0*/  STL.64 [R1+0x250], R8 ;  /* 0x0002500801007387 */ /* 0x000fe20000100a00 */
[----:B------:R0:W-:Y:S03]  /*169d0*/  STL.64 [R1+0x258], R10 ;  /* 0x0002580a01007387 */ /* 0x0001e60000100a00 */
[----:B0-----:R-:W3:Y:S01]  /*169e0*/  LDL.LU.64 R10, [R1+0x33a8] ;  /* 0x0033a800010a7983 */ /* 0x001ee20000300a00 */
[----:B------:R-:W3:Y:S02]  /*169f0*/  LDL.LU.64 R8, [R1+0x33a0] ;  /* 0x0033a00001087983 */ /* 0x000ee40000300a00 */
[----:B--2---:R-:W-:Y:S02]  /*16a00*/  STL.64 [R1+0x32c8], R14 ;  /* 0x0032c80e01007387 */ /* 0x004fe40000100a00 */
[----:B------:R0:W-:Y:S02]  /*16a10*/  STL.64 [R1+0x32c0], R12 ;  /* 0x0032c00c01007387 */ /* 0x0001e40000100a00 */
[----:B0-----:R-:W2:Y:S01]  /*16a20*/  LDL.LU.64 R12, [R1+0x8d0] ;  /* 0x0008d000010c7983 */ /* 0x001ea20000300a00 */
[----:B------:R-:W2:Y:S01]  /*16a30*/  LDL.LU.64 R14, [R1+0x8d8] ;  /* 0x0008d800010e7983 */ /* 0x000ea20000300a00 */
[C---:B---3--:R-:W-:Y:S11]  /*16a40*/  HMMA.16816.F32 R24, R16.reuse, R8, R24 ;  /* 0x000000081018723c */ /* 0x048ff60000001818 */
[----:B------:R-:W-:Y:S11]  /*16a50*/  @!UPT UIADD3 URZ, URZ, URZ, URZ ;  /* 0x0000003f3f3ff290 */ /* 0x000ff6000fffe03f */
[----:B------:R-:W-:Y:S01]  /*16a60*/  @!UPT UIADD3 URZ, URZ, URZ, URZ ;  /* 0x0000003f3f3ff290 */ /* 0x000fe2000fffe03f */
[----:B------:R-:W-:Y:S01]  /*16a70*/  STL.64 [R1+0x240], R24 ;  /* 0x0002401801007387 */ /* 0x000fe20000100a00 */
[----:B------:R0:W-:Y:S03]  /*16a80*/  STL.64 [R1+0x248], R26 ;  /* 0x0002481a01007387 */ /* 0x0001e60000100a00 */
[----:B0-----:R-:W3:Y:S01]  /*16a90*/  LDL.LU.64 R26, [R1+0x3398] ;  /* 0x00339800011a7983 */ /* 0x001ee20000300a00 */
[----:B------:R-:W2:Y:S02]  /*16aa0*/  LDL.LU.64 R24, [R1+0x3390] ;  /* 0x0033900001187983 */ /* 0x000ea40000300a00 */
[----:B------:R-:W-:Y:S02]  /*16ab0*/  STL.64 [R1+0x32b8], R10 ;  /* 0x0032b80a01007387 */ /* 0x000fe40000100a00 */
[----:B------:R0:W-:Y:S02]  /*16ac0*/  STL.64 [R1+0x32b0], R8 ;  /* 0x0032b00801007387 */ /* 0x0001e40000100a00 */
[----:B0-----:R-:W2:Y:S01]  /*16ad0*/  LDL.LU.64 R8, [R1+0xa30] ;  /* 0x000a300001087983 */ /* 0x001ea20000300a00 */
[----:B------:R-:W2:Y:S02]  /*16ae0*/  LDL.LU.64 R10, [R1+0xa38] ;  /* 0x000a3800010a7983 */ /* 0x000ea40000300a00 */
[C---:B--2---:R-:W-:Y:S08]  /*16af0*/  HMMA.16816.F32 R8, R16.reuse, R4, R8 ;  /* 0x000000041008723c */ /* 0x044ff00000001808 */
[----:B------:R-:W-:Y:S07]  /*16b00*/  HMMA.16816.F32 R16, R16, R24, R12 ;  /* 0x000000181010723c */ /* 0x000fee000000180c */
[----:B------:R-:W-:-:S02]  /*16b10*/  IMAD.MOV.U32 R12, RZ, RZ, R2 ;  /* 0x000000ffff0c7224 */ /* 0x000fc400078e0002 */
[----:B------:R-:W-:-:S06]  /*16b20*/  IMAD.MOV.U32 R13, RZ, RZ, R7 ;  /* 0x000000ffff0d7224 */ /* 0x000fcc00078e0007 */
[----:B------:R0:W-:Y:S01]  /*16b30*/  STL.64 [R1+0x230], R8 ;  /* 0x0002300801007387 */ /* 0x0001e20000100a00 */
[----:B------:R-:W-:Y:S03]  /*16b40*/  STL.64 [R1+0x238], R10 ;  /* 0x0002380a01007387 */ /* 0x000fe60000100a00 */
[----:B0-----:R-:W2:Y:S01]  /*16b50*/  LDL.64 R8, [R1+0xb0] ;  /* 0x0000b00001087983 */ /* 0x001ea20000100a00 */
[----:B------:R3:W-:Y:S02]  /*16b60*/  STL.64 [R1+0x32a0], R4 ;  /* 0x0032a00401007387 */ /* 0x0007e40000100a00 */
[----:B------:R-:W2:Y:S02]  /*16b70*/  LDL.LU R2, [R1+0x338c] ;  /* 0x00338c0001027983 */ /* 0x000ea40000300800 */
[----:B------:R-:W-:Y:S01]  /*16b80*/  STL.64 [R1+0xe0], R16 ;  /* 0x0000e01001007387 */ /* 0x000fe20000100a00 */
[----:B------:R-:W-:Y:S01]  /*16b90*/  STL.64 [R1+0xe8], R18 ;  /* 0x0000e81201007387 */ /* 0x000fe20000100a00 */
[----:B------:R-:W2:Y:S02]  /*16ba0*/  LDL.LU R7, [R1+0x3388] ;  /* 0x0033880001077983 */ /* 0x000ea40000300800 */
[----:B---3--:R-:W-:-:S02]  /*16bb0*/  IMAD.MOV.U32 R4, RZ, RZ, R26 ;  /* 0x000000ffff047224 */ /* 0x008fc400078e001a */
[----:B------:R-:W-:Y:S01]  /*16bc0*/  IMAD.MOV.U32 R5, RZ, RZ, R20 ;  /* 0x000000ffff057224 */ /* 0x000fe200078e0014 */
[----:B------:R-:W3:Y:S01]  /*16bd0*/  LDL.LU R26, [R1+0x3384] ;  /* 0x00338400011a7983 */ /* 0x000ee20000300800 */
[----:B------:R-:W4:Y:S03]  /*16be0*/  LDL.LU R20, [R1+0x3380] ;  /* 0x0033800001147983 */ /* 0x000f260000300800 */
[----:B------:R0:W-:Y:S02]  /*16bf0*/  STL.64 [R1+0x32f0], R4 ;  /* 0x0032f00401007387 */ /* 0x0001e40000100a00 */
[----:B0-----:R-:W-:Y:S02]  /*16c00*/  IMAD.MOV.U32 R4, RZ, RZ, R21 ;  /* 0x000000ffff047224 */ /* 0x001fe400078e0015 */
[----:B------:R-:W-:Y:S01]  /*16c10*/  IMAD.MOV.U32 R5, RZ, RZ, R22 ;  /* 0x000000ffff057224 */ /* 0x000fe200078e0016 */
[----:B------:R-:W4:Y:S01]  /*16c20*/  LDL.LU R21, [R1+0x337c] ;  /* 0x00337c0001157983 */ /* 0x000f220000300800 */
[----:B------:R-:W4:Y:S03]  /*16c30*/  LDL.LU R22, [R1+0x3378] ;  /* 0x0033780001167983 */ /* 0x000f260000300800 */
[----:B------:R0:W-:Y:S02]  /*16c40*/  STL.64 [R1+0x3308], R4 ;  /* 0x0033080401007387 */ /* 0x0001e40000100a00 */
[----:B0-----:R-:W-:-:S02]  /*16c50*/  IMAD.MOV.U32 R4, RZ, RZ, R23 ;  /* 0x000000ffff047224 */ /* 0x001fc400078e0017 */
[----:B------:R-:W-:Y:S01]  /*16c60*/  IMAD.MOV.U32 R5, RZ, RZ, R28 ;  /* 0x000000ffff057224 */ /* 0x000fe200078e001c */
[----:B------:R-:W4:Y:S01]  /*16c70*/  LDL.LU R23, [R1+0x3374] ;  /* 0x0033740001177983 */ /* 0x000f220000300800 */
[----:B------:R-:W4:Y:S03]  /*16c80*/  LDL.LU R28, [R1+0x3370] ;  /* 0x00337000011c7983 */ /* 0x000f260000300800 */
[----:B------:R0:W-:Y:S02]  /*16c90*/  STL.64 [R1+0x3320], R4 ;  /* 0x0033200401007387 */ /* 0x0001e40000100a00 */
[----:B0-----:R-:W-:Y:S02]  /*16ca0*/  IMAD.MOV.U32 R4, RZ, RZ, R29 ;  /* 0x000000ffff047224 */ /* 0x001fe400078e001d */
[----:B------:R-:W-:-:S05]  /*16cb0*/  IMAD.MOV.U32 R5, RZ, RZ, R27 ;  /* 0x000000ffff057224 */ /* 0x000fca00078e001b */
[----:B------:R-:W-:Y:S01]  /*16cc0*/  STL.64 [R1+0x3338], R4 ;  /* 0x0033380401007387 */ /* 0x000fe20000100a00 */
[----:B------:R2:W-:Y:S02]  /*16cd0*/  STL.64 [R1+0x32e0], R12 ;  /* 0x0032e00c01007387 */ /* 0x0005e40000100a00 */
[----:B--2---:R-:W-:Y:S02]  /*16ce0*/  IMAD.MOV.U32 R13, RZ, RZ, R7 ;  /* 0x000000ffff0d7224 */ /* 0x004fe400078e0007 */
[----:B---3--:R-:W-:-:S05]  /*16cf0*/  IMAD.MOV.U32 R12, RZ, RZ, R26 ;  /* 0x000000ffff0c7224 */ /* 0x008fca00078e001a */
[----:B------:R0:W-:Y:S04]  /*16d00*/  STL.64 [R1+0x3368], R12 ;  /* 0x0033680c01007387 */ /* 0x0001e80000100a00 */
[----:B0-----:R-:W2:Y:S01]  /*16d10*/  LDL.LU.64 R12, [R1+0xb60] ;  /* 0x000b6000010c7983 */ /* 0x001ea20000300a00 */
[----:B------:R-:W2:Y:S03]  /*16d20*/  LDL.LU.64 R14, [R1+0xb68] ;  /* 0x000b6800010e7983 */ /* 0x000ea60000300a00 */
[----:B----4-:R-:W0:Y:S01]  /*16d30*/  LDSM.16.MT88.4 R16, [R28+0x200] ;  /* 0x000200001c10783b */ /* 0x010e220000004200 */
[----:B------:R-:W-:Y:S02]  /*16d40*/  STL [R1+0x32ac], R24 ;  /* 0x0032ac1801007387 */ /* 0x000fe40000100800 */
[----:B------:R1:W-:Y:S02]  /*16d50*/  STL [R1+0x32a8], R25 ;  /* 0x0032a81901007387 */ /* 0x0003e40000100800 */
[----:B-1----:R-:W3:Y:S01]  /*16d60*/  LDL.LU.64 R24, [R1+0xb70] ;  /* 0x000b700001187983 */ /* 0x002ee20000300a00 */
[----:B------:R-:W3:Y:S03]  /*16d70*/  LDL.LU.64 R26, [R1+0xb78] ;  /* 0x000b7800011a7983 */ /* 0x000ee60000300a00 */
[----:B0-----:R-:W-:Y:S01]  /*16d80*/  STL.64 [R1+0x3298], R18 ;  /* 0x0032981201007387 */ /* 0x001fe20000100a00 */
[----:B------:R0:W-:Y:S03]  /*16d90*/  STL.64 [R1+0x3290], R16 ;  /* 0x0032901001007387 */ /* 0x0001e60000100a00 */
[----:B0-----:R-:W4:Y:S01]  /*16da0*/  LDL.64 R16, [R1+0x10] ;  /* 0x0000100001107983 */ /* 0x001f220000100a00 */
[----:B------:R-:W-:-:S02]  /*16db0*/  IMAD.MOV.U32 R4, RZ, RZ, R6 ;  /* 0x000000ffff047224 */ /* 0x000fc400078e0006 */
[----:B------:R-:W-:Y:S02]  /*16dc0*/  IMAD.MOV.U32 R5, RZ, RZ, R3 ;  /* 0x000000ffff057224 */ /* 0x000fe400078e0003 */
[----:B------:R-:W-:Y:S01]  /*16dd0*/  IMAD.MOV.U32 R29, RZ, RZ, R8 ;  /* 0x000000ffff1d7224 */ /* 0x000fe200078e0008 */
[C---:B---3--:R-:W-:Y:S01]  /*16de0*/  HMMA.16816.F32 R24, R20.reuse, R8, R24 ;  /* 0x000000081418723c */ /* 0x048fe20000001818 */
[----:B----4-:R0:W-:Y:S04]  /*16df0*/  STL.64 [R1+0x32e8], R16 ;  /* 0x0032e81001007387 */ /* 0x0101e80000100a00 */
[----:B0-----:R-:W3:Y:S01]  /*16e00*/  LDL.LU.64 R16, [R1+0xb50] ;  /* 0x000b500001107983 */ /* 0x001ee20000300a00 */
[----:B------:R-:W3:Y:S11]  /*16e10*/  LDL.LU.64 R18, [R1+0xb58] ;  /* 0x000b580001127983 */ /* 0x000ef60000300a00 */
[----:B------:R-:W-:Y:S06]  /*16e20*/  @!UPT UIADD3 URZ, URZ, URZ, URZ ;  /* 0x0000003f3f3ff290 */ /* 0x000fec000fffe03f */
[----:B------:R-:W-:Y:S02]  /*16e30*/  STL.64 [R1+0x400], R24 ;  /* 0x0004001801007387 */ /* 0x000fe40000100a00 */
[----:B------:R0:W-:Y:S02]  /*16e40*/  STL.64 [R1+0x408], R26 ;  /* 0x0004081a01007387 */ /* 0x0001e40000100a00 */
[----:B0-----:R-:W-:Y:S02]  /*16e50*/  IMAD.MOV.U32 R27, RZ, RZ, R9 ;  /* 0x000000ffff1b7224 */ /* 0x001fe400078e0009 */
[----:B------:R-:W4:Y:S01]  /*16e60*/  LDL.64 R8, [R1+0x80] ;  /* 0x0000800001087983 */ /* 0x000f220000100a00 */
[----:B------:R0:W-:Y:S03]  /*16e70*/  STL.64 [R1+0x3350], R4 ;  /* 0x0033500401007387 */ /* 0x0001e60000100a00 */
[----:B0-----:R-:W2:Y:S02]  /*16e80*/  LDL.64 R4, [R1+0xa0] ;  /* 0x0000a00001047983 */ /* 0x001ea40000100a00 */
[C---:B--2---:R-:W-:Y:S11]  /*16e90*/  HMMA.16816.F32 R12, R20.reuse, R4, R12 ;  /* 0x00000004140c723c */ /* 0x044ff6000000180c */
[----:B------:R-:W-:Y:S11]  /*16ea0*/  @!UPT UIADD3 URZ, URZ, URZ, URZ ;  /* 0x0000003f3f3ff290 */ /* 0x000ff6000fffe03f */
[----:B------:R-:W-:Y:S01]  /*16eb0*/  @!UPT UIADD3 URZ, URZ, URZ, URZ ;  /* 0x0000003f3f3ff290 */ /* 0x000fe2000fffe03f */
[----:B------:R0:W-:Y:S01]  /*16ec0*/  STL.64 [R1+0x430], R12 ;  /* 0x0004300c01007387 */ /* 0x0001e20000100a00 */
[----:B------:R1:W-:Y:S03]  /*16ed0*/  STL.64 [R1+0x438], R14 ;  /* 0x0004380e01007387 */ /* 0x0003e60000100a00 */
[----:B0-----:R-:W3:Y:S02]  /*16ee0*/  LDL.LU.64 R12, [R1+0x3368] ;  /* 0x00336800010c7983 */ /* 0x001ee40000300a00 */
[C---:B---3--:R-:W-:Y:S02]  /*16ef0*/  HMMA.16816.F32 R16, R20.reuse, R12, R16 ;  /* 0x0000000c1410723c */ /* 0x048fe40000001810 */
[----:B------:R-:W4:Y:S01]  /*16f00*/  LDL.LU.64 R12, [R1+0xb40] ;  /* 0x000b4000010c7983 */ /* 0x000f220000300a00 */
[----:B-1----:R-:W4:Y:S11]  /*16f10*/  LDL.LU.64 R14, [R1+0xb48] ;  /* 0x000b4800010e7983 */ /* 0x002f360000300a00 */
[----:B------:R-:W-:Y:S09]  /*16f20*/  @!UPT UIADD3 URZ, URZ, URZ, URZ ;  /* 0x0000003f3f3ff290 */ /* 0x000ff2000fffe03f */
[----:B------:R0:W-:Y:S01]  /*16f30*/  STL.64 [R1+0x450], R16 ;  /* 0x0004501001007387 */ /* 0x0001e20000100a00 */
[----:B------:R1:W-:Y:S03]  /*16f40*/  STL.64 [R1+0x458], R18 ;  /* 0x0004581201007387 */ /* 0x0003e60000100a00 */
[----:B0-----:R-:W2:Y:S01]  /*16f50*/  LDL.LU.64 R16, [R1+0x9d0] ;  /* 0x0009d00001107983 */ /* 0x001ea20000300a00 */
[----:B-1----:R-:W3:Y:S03]  /*16f60*/  LDL.LU.64 R18, [R1+0x9d8] ;  /* 0x0009d80001127983 */ /* 0x002ee60000300a00 */
[----:B---3--:R-:W-:Y:S01]  /*16f70*/  STL.64 [R1+0x3300], R18 ;  /* 0x0033001201007387 */ /* 0x008fe20000100a00 */
[----:B--2---:R0:W-:Y:S03]  /*16f80*/  STL.64 [R1+0x32f8], R16 ;  /* 0x0032f81001007387 */ /* 0x0041e60000100a00 */
[----:B0-----:R-:W2:Y:S01]  /*16f90*/  LDL.LU.64 R16, [R1+0x9e0] ;  /* 0x0009e00001107983 */ /* 0x001ea20000300a00 */
[----:B------:R-:W3:Y:S03]  /*16fa0*/  LDL.LU.64 R18, [R1+0x9e8] ;  /* 0x0009e80001127983 */ /* 0x000ee60000300a00 */
        /* <DEDUP_REMOVED lines=11> */
[----:B------:R-:W3:Y:S01]  /*17060*/  LDL.LU.64 R18, [R1+0xa18] ;  /* 0x000a180001127983 */ /* 0x000ee20000300a00 */
[----:B----4-:R-:W-:Y:S01]  /*17070*/  HMMA.16816.F32 R12, R20, R8, R12 ;  /* 0x00000008140c723c */ /* 0x010fe2000000180c */
[----:B------:R-:W-:-:S02]  /*17080*/  IMAD.MOV.U32 R24, RZ, RZ, R4 ;  /* 0x000000ffff187224 */ /* 0x000fc400078e0004 */
[----:B------:R-:W-:Y:S02]  /*17090*/  IMAD.MOV.U32 R25, RZ, RZ, R5 ;  /* 0x000000ffff197224 */ /* 0x000fe400078e0005 */
[----:B------:R-:W-:Y:S01]  /*170a0*/  IMAD.MOV.U32 R4, RZ, RZ, R2 ;  /* 0x000000ffff047224 */ /* 0x000fe200078e0002 */
[----:B---3--:R-:W-:Y:S01]  /*170b0*/  STL.64 [R1+0x3360], R18 ;  /* 0x0033601201007387 */ /* 0x008fe20000100a00 */
[----:B--2---:R0:W-:Y:S03]  /*170c0*/  STL.64 [R1+0x3358], R16 ;  /* 0x0033581001007387 */ /* 0x0041e60000100a00 */
[----:B0-----:R-:W2:Y:S01]  /*170d0*/  LDL.LU.64 R16, [R1+0xa20] ;  /* 0x000a200001107983 */ /* 0x001ea20000300a00 */
[----:B------:R-:W2:Y:S02]  /*170e0*/  LDL.LU.64 R18, [R1+0xa28] ;  /* 0x000a280001127983 */ /* 0x000ea40000300a00 */
[----:B------:R-:W-:-:S02]  /*170f0*/  IMAD.MOV.U32 R5, RZ, RZ, R0 ;  /* 0x000000ffff057224 */ /* 0x000fc400078e0000 */
[----:B------:R-:W-:-:S08]  /*17100*/  IMAD.MOV.U32 R26, RZ, RZ, R8 ;  /* 0x000000ffff1a7224 */ /* 0x000fd000078e0008 */
[----:B------:R0:W-:Y:S01]  /*17110*/  STL.64 [R1+0x470], R12 ;  /* 0x0004700c01007387 */ /* 0x0001e20000100a00 */
[----:B------:R1:W-:Y:S02]  /*17120*/  STL.64 [R1+0x478], R14 ;  /* 0x0004780e01007387 */ /* 0x0003e40000100a00 */
[----:B------:R-:W-:Y:S01]  /*17130*/  IMAD.MOV.U32 R3, RZ, RZ, R9 ;  /* 0x000000ffff037224 */ /* 0x000fe200078e0009 */
[----:B0-----:R-:W3:Y:S01]  /*17140*/  LDL.LU.64 R12, [R1+0x9c0] ;  /* 0x0009c000010c7983 */ /* 0x001ee20000300a00 */
[----:B-1----:R-:W3:Y:S02]  /*17150*/  LDL.LU.64 R14, [R1+0x9c8] ;  /* 0x0009c800010e7983 */ /* 0x002ee40000300a00 */
[----:B------:R-:W-:Y:S02]  /*17160*/  STL.64 [R1+0x32d8], R26 ;  /* 0x0032d81a01007387 */ /* 0x000fe40000100a00 */
[----:B------:R0:W-:Y:S02]  /*17170*/  STL.64 [R1+0x32d0], R24 ;  /* 0x0032d01801007387 */ /* 0x0001e40000100a00 */
[----:B0-----:R-:W4:Y:S01]  /*17180*/  LDL.LU.64 R24, [R1+0x9b0] ;  /* 0x0009b00001187983 */ /* 0x001f220000300a00 */
[----:B------:R-:W4:Y:S02]  /*17190*/  LDL.LU.64 R26, [R1+0x9b8] ;  /* 0x0009b800011a7983 */ /* 0x000f240000300a00 */
[----:B------:R-:W3:Y:S02]  /*171a0*/  LDL.LU.64 R8, [R1+0x5e0] ;  /* 0x0005e00001087983 */ /* 0x000ee40000300a00 */
[----:B------:R-:W3:Y:S01]  /*171b0*/  LDL.LU.64 R10, [R1+0x5e8] ;  /* 0x0005e800010a7983 */ /* 0x000ee20000300a00 */
[C---:B--2---:R-:W-:Y:S01]  /*171c0*/  HMMA.16816.F32 R4, R20.reuse, R4, R16 ;  /* 0x000000041404723c */ /* 0x044fe20000001810 */
[----:B------:R-:W2:Y:S01]  /*171d0*/  LDL.LU.64 R18, [R1+0x3360] ;  /* 0x0033600001127983 */ /* 0x000ea20000300a00 */
[----:B------:R-:W2:Y:S11]  /*171e0*/  LDL.LU.64 R16, [R1+0x3358] ;  /* 0x0033580001107983 */ /* 0x000eb60000300a00 */
[----:B------:R-:W-:Y:S10]  /*171f0*/  @!UPT UIADD3 URZ, URZ, URZ, URZ ;  /* 0x0000003f3f3ff290 */ /* 0x000ff4000fffe03f */
[----:B------:R0:W-:Y:S01]  /*17200*/  STL.64 [R1+0x4a0], R4 ;  /* 0x0004a00401007387 */ /* 0x0001e20000100a00 */
[----:B------:R2:W-:Y:S03]  /*17210*/  STL.64 [R1+0x4a8], R6 ;  /* 0x0004a80601007387 */ /* 0x0005e60000100a00 */
[----:B0-----:R-:W2:Y:S02]  /*17220*/  LDL.LU.64 R4, [R1+0x3350] ;  /* 0x0033500001047983 */ /* 0x001ea40000300a00 */
[C---:B--2---:R-:W-:Y:S02]  /*17230*/  HMMA.16816.F32 R4, R20.reuse, R4, R16 ;  /* 0x000000041404723c */ /* 0x044fe40000001810 */
[----:B------:R-:W2:Y:S01]  /*17240*/  LDL.LU.64 R18, [R1+0x3348] ;  /* 0x0033480001127983 */ /* 0x000ea20000300a00 */
[----:B------:R-:W2:Y:S11]  /*17250*/  LDL.LU.64 R16, [R1+0x3340] ;  /* 0x0033400001107983 */ /* 0x000eb60000300a00 */
[----:B------:R-:W-:Y:S09]  /*17260*/  @!UPT UIADD3 URZ, URZ, URZ, URZ ;  /* 0x0000003f3f3ff290 */ /* 0x000ff2000fffe03f */
        /* <DEDUP_REMOVED lines=25> */
[----:B------:R-:W3:Y:S11]  /*17400*/  LDL.LU.64 R16, [R1+0x32e8] ;  /* 0x0032e80001107983 */ /* 0x000ef60000300a00 */
[----:B------:R-:W-:Y:S10]  /*17410*/  @!UPT UIADD3 URZ, URZ, URZ, URZ ;  /* 0x0000003f3f3ff290 */ /* 0x000ff4000fffe03f */
[----:B------:R0:W-:Y:S01]  /*17420*/  STL.64 [R1+0x510], R4 ;  /* 0x0005100401007387 */ /* 0x0001e20000100a00 */
[----:B------:R1:W-:Y:S03]  /*17430*/  STL.64 [R1+0x518], R6 ;  /* 0x0005180601007387 */ /* 0x0003e60000100a00 */
[----:B0-----:R-:W2:Y:S01]  /*17440*/  LDL.LU.64 R4, [R1+0x590] ;  /* 0x0005900001047983 */ /* 0x001ea20000300a00 */
[----:B-1----:R-:W2:Y:S01]  /*17450*/  LDL.LU.64 R6, [R1+0x598] ;  /* 0x0005980001067983 */ /* 0x002ea20000300a00 */
[C---:B---3--:R-:W-:Y:S11]  /*17460*/  HMMA.16816.F32 R12, R20.reuse, R16, R12 ;  /* 0x00000010140c723c */ /* 0x048ff6000000180c */
[----:B------:R-:W-:Y:S11]  /*17470*/  @!UPT UIADD3 URZ, URZ, URZ, URZ ;  /* 0x0000003f3f3ff290 */ /* 0x000ff6000fffe03f */
[----:B------:R-:W-:Y:S01]  /*17480*/  @!UPT UIADD3 URZ, URZ, URZ, URZ ;  /* 0x0000003f3f3ff290 */ /* 0x000fe2000fffe03f */
[----:B------:R0:W-:Y:S01]  /*17490*/  STL.64 [R1+0x520], R12 ;  /* 0x0005200c01007387 */ /* 0x0001e20000100a00 */
[----:B------:R4:W-:Y:S03]  /*174a0*/  STL.64 [R1+0x528], R14 ;  /* 0x0005280e01007387 */ /* 0x0009e60000100a00 */
[----:B0-----:R-:W4:Y:S01]  /*174b0*/  LDL.LU.64 R12, [R1+0x32e0] ;  /* 0x0032e000010c7983 */ /* 0x001f220000300a00 */
[----:B------:R-:W-:Y:S02]  /*174c0*/  IMAD.MOV.U32 R2, RZ, RZ, R16 ;  /* 0x000000ffff027224 */ /* 0x000fe400078e0010 */
[----:B------:R-:W-:Y:S02]  /*174d0*/  IMAD.MOV.U32 R0, RZ, RZ, R17 ;  /* 0x000000ffff007224 */ /* 0x000fe400078e0011 */
[----:B------:R-:W3:Y:S01]  /*174e0*/  LDL.LU.64 R16, [R1+0x580] ;  /* 0x0005800001107983 */ /* 0x000ee20000300a00 */
[----:B------:R-:W3:Y:S01]  /*174f0*/  LDL.LU.64 R18, [R1+0x588] ;  /* 0x0005880001127983 */ /* 0x000ee20000300a00 */
[C---:B----4-:R-:W-:Y:S02]  /*17500*/  HMMA.16816.F32 R12, R20.reuse, R12, R24 ;  /* 0x0000000c140c723c */ /* 0x050fe40000001818 */
[----:B------:R-:W4:Y:S01]  /*17510*/  LDL.LU.64 R26, [R1+0x32d8] ;  /* 0x0032d800011a7983 */ /* 0x000f220000300a00 */
[----:B------:R-:W2:Y:S11]  /*17520*/  LDL.LU.64 R24, [R1+0x32d0] ;  /* 0x0032d00001187983 */ /* 0x000eb60000300a00 */
[----:B------:R-:W-:Y:S09]  /*17530*/  @!UPT UIADD3 URZ, URZ, URZ, URZ ;  /* 0x0000003f3f3ff290 */ /* 0x000ff2000fffe03f */
[----:B------:R-:W-:Y:S01]  /*17540*/  STL.64 [R1+0x540], R12 ;  /* 0x0005400c01007387 */ /* 0x000fe20000100a00 */
[----:B------:R0:W-:Y:S03]  /*17550*/  STL.64 [R1+0x548], R14 ;  /* 0x0005480e01007387 */ /* 0x0001e60000100a00 */
[----:B0-----:R-:W2:Y:S01]  /*17560*/  LDL.LU.64 R14, [R1+0x32c8] ;  /* 0x0032c800010e7983 */ /* 0x001ea20000300a00 */
[----:B------:R-:W2:Y:S02]  /*17570*/  LDL.LU.64 R12, [R1+0x32c0] ;  /* 0x0032c000010c7983 */ /* 0x000ea40000300a00 */
[C---:B--2---:R-:W-:Y:S11]  /*17580*/  HMMA.16816.F32 R8, R20.reuse, R12, R8 ;  /* 0x0000000c1408723c */ /* 0x044ff60000001808 */
[----:B------:R-:W-:Y:S11]  /*17590*/  @!UPT UIADD3 URZ, URZ, URZ, URZ ;  /* 0x0000003f3f3ff290 */ /* 0x000ff6000fffe03f */
[----:B------:R-:W-:Y:S01]  /*175a0*/  @!UPT UIADD3 URZ, URZ, URZ, URZ ;  /* 0x0000003f3f3ff290 */ /* 0x000fe2000fffe03f */
[----:B------:R-:W-:Y:S01]  /*175b0*/  STL.64 [R1+0x550], R8 ;  /* 0x0005500801007387 */ /* 0x000fe20000100a00 */
[----:B------:R0:W-:Y:S03]  /*175c0*/  STL.64 [R1+0x558], R10 ;  /* 0x0005580a01007387 */ /* 0x0001e60000100a00 */
[----:B0-----:R-:W2:Y:S01]  /*175d0*/  LDL.LU.64 R10, [R1+0x32b8] ;  /* 0x0032b800010a7983 */ /* 0x001ea20000300a00 */
[----:B------:R-:W2:Y:S02]  /*175e0*/  LDL.LU.64 R8, [R1+0x32b0] ;  /* 0x0032b00001087983 */ /* 0x000ea40000300a00 */
[----:B------:R-:W-:Y:S02]  /*175f0*/  STL.64 [R1+0x31f8], R14 ;  /* 0x0031f80e01007387 */ /* 0x000fe40000100a00 */
[----:B------:R0:W-:Y:S02]  /*17600*/  STL.64 [R1+0x31f0], R12 ;  /* 0x0031f00c01007387 */ /* 0x0001e40000100a00 */
[----:B0-----:R-:W3:Y:S01]  /*17610*/  LDL.64 R12, [R1+0x90] ;  /* 0x00009000010c7983 */ /* 0x001ee20000100a00 */
[----:B--2---:R-:W-:Y:S03]  /*17620*/  HMMA.16816.F32 R4, R20, R8, R4 ;  /* 0x000000081404723c */ /* 0x004fe60000001804 */
[----:B---3--:R0:W-:Y:S02]  /*17630*/  STL.64 [R1+0x3268], R12 ;  /* 0x0032680c01007387 */ /* 0x0081e40000100a00 */
[----:B0-----:R-:W-:-:S02]  /*17640*/  IMAD.MOV.U32 R12, RZ, RZ, R24 ;  /* 0x000000ffff0c7224 */ /* 0x001fc400078e0018 */
[----:B------:R-:W-:Y:S01]  /*17650*/  IMAD.MOV.U32 R13, RZ, RZ, R25 ;  /* 0x000000ffff0d7224 */ /* 0x000fe200078e0019 */
[----:B------:R-:W2:Y:S01]  /*17660*/  LDL.LU R24, [R1+0x32ac] ;  /* 0x0032ac0001187983 */ /* 0x000ea20000300800 */
[----:B------:R-:W2:Y:S03]  /*17670*/  LDL.LU R25, [R1+0x32a8] ;  /* 0x0032a80001197983 */ /* 0x000ea60000300800 */
[----:B------:R-:W-:Y:S11]  /*17680*/  STL.64 [R1+0x3278], R12 ;  /* 0x0032780c01007387 */ /* 0x000ff60000100a00 */
[----:B------:R0:W-:Y:S02]  /*17690*/  STL.64 [R1+0x560], R4 ;  /* 0x0005600401007387 */ /* 0x0001e40000100a00 */
[----:B------:R-:W-:Y:S01]  /*176a0*/  STL.64 [R1+0x568], R6 ;  /* 0x0005680601007387 */ /* 0x000fe20000100a00 */
[----:B0-----:R-:W3:Y:S01]  /*176b0*/  LDL.LU.64 R4, [R1+0x32a0] ;  /* 0x0032a00001047983 */ /* 0x001ee20000300a00 */
[----:B------:R-:W-:Y:S02]  /*176c0*/  STL.64 [R1+0x31e8], R10 ;  /* 0x0031e80a01007387 */ /* 0x000fe40000100a00 */
        /* <DEDUP_REMOVED lines=9> */
[----:B------:R-:W3:Y:S02]  /*17760*/  LDL.LU.64 R16, [R1+0x3290] ;  /* 0x0032900001107983 */ /* 0x000ee40000300a00 */
[----:B------:R0:W-:Y:S02]  /*17770*/  STL.64 [R1+0x3258], R4 ;  /* 0x0032580401007387 */ /* 0x0001e40000100a00 */
[----:B0-----:R-:W2:Y:S04]  /*17780*/  LDL.64 R4, [R1+0x70] ;  /* 0x0000700001047983 */ /* 0x001ea80000100a00 */
[----:B--2---:R0:W-:Y:S04]  /*17790*/  STL.64 [R1+0x3270], R4 ;  /* 0x0032700401007387 */ /* 0x0041e80000100a00 */
[----:B0-----:R-:W2:Y:S01]  /*177a0*/  LDL.LU.64 R4, [R1+0xb20] ;  /* 0x000b200001047983 */ /* 0x001ea20000300a00 */
[----:B------:R-:W2:Y:S01]  /*177b0*/  LDL.LU.64 R6, [R1+0xb28] ;  /* 0x000b280001067983 */ /* 0x000ea20000300a00 */
[----:B------:R-:W-:Y:S02]  /*177c0*/  HMMA.16816.F32 R20, R20, R24, R8 ;  /* 0x000000181414723c */ /* 0x000fe40000001808 */
[----:B--2---:R-:W-:Y:S01]  /*177d0*/  STL.64 [R1+0x3288], R6 ;  /* 0x0032880601007387 */ /* 0x004fe20000100a00 */
[----:B------:R0:W-:Y:S03]  /*177e0*/  STL.64 [R1+0x3280], R4 ;  /* 0x0032800401007387 */ /* 0x0001e60000100a00 */
[----:B0-----:R-:W3:Y:S01]  /*177f0*/  LDL.LU.64 R4, [R1+0xb30] ;  /* 0x000b300001047983 */ /* 0x001ee20000300a00 */
[----:B------:R-:W3:Y:S02]  /*17800*/  LDL.LU.64 R6, [R1+0xb38] ;  /* 0x000b380001067983 */ /* 0x000ee40000300a00 */
[----:B------:R-:W2:Y:S02]  /*17810*/  LDL.64 R8, [R1+0x50] ;  /* 0x0000500001087983 */ /* 0x000ea40000100a00 */
[----:B------:R-:W-:-:S02]  /*17820*/  IMAD.MOV.U32 R12, RZ, RZ, R29 ;  /* 0x000000ffff0c7224 */ /* 0x000fc400078e001d */
[----:B----4-:R-:W-:Y:S01]  /*17830*/  IMAD.MOV.U32 R13, RZ, RZ, R27 ;  /* 0x000000ffff0d7224 */ /* 0x010fe200078e001b */
[----:B--2---:R0:W-:Y:S09]  /*17840*/  STL.64 [R1+0x3260], R8 ;  /* 0x0032600801007387 */ /* 0x0041f20000100a00 */
[----:B------:R-:W-:Y:S02]  /*17850*/  STL.64 [R1+0x570], R20 ;  /* 0x0005701401007387 */ /* 0x000fe40000100a00 */
[----:B------:R-:W-:Y:S02]  /*17860*/  STL.64 [R1+0x578], R22 ;  /* 0x0005781601007387 */ /* 0x000fe40000100a00 */
[----:B------:R-:W1:Y:S01]  /*17870*/  LDSM.16.MT88.4 R20, [R28+0x280] ;  /* 0x000280001c14783b */ /* 0x000e620000004200 */
[C---:B---3--:R-:W-:Y:S03]  /*17880*/  HMMA.16816.F32 R12, R16.reuse, R12, R4 ;  /* 0x0000000c100c723c */ /* 0x048fe60000001804 */
[----:B0-----:R-:W2:Y:S01]  /*17890*/  LDL.LU.64 R8, [R1+0xb10] ;  /* 0x000b100001087983 */ /* 0x001ea20000300a00 */
[----:B------:R-:W2:Y:S02]  /*178a0*/  LDL.LU.64 R10, [R1+0xb18] ;  /* 0x000b1800010a7983 */ /* 0x000ea40000300a00 */
[----:B------:R-:W-:Y:S02]  /*178b0*/  STL [R1+0x31cc], R25 ;  /* 0x0031cc1901007387 */ /* 0x000fe40000100800 */
[----:B------:R-:W-:Y:S01]  /*178c0*/  STL [R1+0x31c8], R28 ;  /* 0x0031c81c01007387 */ /* 0x000fe20000100800 */
[----:B-1----:R-:W-:Y:S01]  /*178d0*/  STL [R1+0x31c4], R22 ;  /* 0x0031c41601007387 */ /* 0x002fe20000100800 */
[----:B------:R-:W-:Y:S02]  /*178e0*/  STL [R1+0x31c0], R23 ;  /* 0x0031c01701007387 */ /* 0x000fe40000100800 */
[----:B------:R-:W-:Y:S02]  /*178f0*/  STL.64 [R1+0x3230], R20 ;  /* 0x0032301401007387 */ /* 0x000fe40000100a00 */
[----:B------:R-:W3:Y:S01]  /*17900*/  LDL.LU.64 R6, [R1+0x3288] ;  /* 0x0032880001067983 */ /* 0x000ee20000300a00 */
[----:B------:R-:W3:Y:S08]  /*17910*/  LDL.LU.64 R4, [R1+0x3280] ;  /* 0x0032800001047983 */ /* 0x000ef00000300a00 */
[----:B------:R0:W-:Y:S02]  /*17920*/  STL.64 [R1+0x590], R12 ;  /* 0x0005900c01007387 */ /* 0x0001e40000100a00 */
[----:B------:R3:W-:Y:S01]  /*17930*/  STL.64 [R1+0x598], R14 ;  /* 0x0005980e01007387 */ /* 0x0007e20000100a00 */
[----:B0-----:R-:W3:Y:S02]  /*17940*/  LDL.LU.64 R12, [R1+0x3278] ;  /* 0x00327800010c7983 */ /* 0x001ee40000300a00 */
[C---:B---3--:R-:W-:Y:S02]  /*17950*/  HMMA.16816.F32 R12, R16.reuse, R12, R4 ;  /* 0x0000000c100c723c */ /* 0x048fe40000001804 */
[----:B------:R-:W3:Y:S11]  /*17960*/  LDL.LU.64 R4, [R1+0x3270] ;  /* 0x0032700001047983 */ /* 0x000ef60000300a00 */
[----:B------:R-:W-:Y:S10]  /*17970*/  @!UPT UIADD3 URZ, URZ, URZ, URZ ;  /* 0x0000003f3f3ff290 */ /* 0x000ff4000fffe03f */
[----:B------:R0:W-:Y:S01]  /*17980*/  STL.64 [R1+0x5b0], R12 ;  /* 0x0005b00c01007387 */ /* 0x0001e20000100a00 */
[----:B------:R-:W-:Y:S03]  /*17990*/  STL.64 [R1+0x5b8], R14 ;  /* 0x0005b80e01007387 */ /* 0x000fe60000100a00 */
[----:B0-----:R-:W2:Y:S01]  /*179a0*/  LDL.LU.64 R12, [R1+0x3268] ;  /* 0x00326800010c7983 */ /* 0x001ea20000300a00 */
[----:B------:R-:W-:Y:S01]  /*179b0*/  IMAD.MOV.U32 R20, RZ, RZ, R26 ;  /* 0x000000ffff147224 */ /* 0x000fe200078e001a */
[----:B--2---:R-:W-:Y:S01]  /*179c0*/  HMMA.16816.F32 R8, R16, R12, R8 ;  /* 0x0000000c1008723c */ /* 0x004fe20000001808 */
[----:B------:R-:W-:Y:S02]  /*179d0*/  IMAD.MOV.U32 R27, RZ, RZ, R12 ;  /* 0x000000ffff1b7224 */ /* 0x000fe400078e000c */
[----:B------:R-:W-:Y:S11]  /*179e0*/  IMAD.MOV.U32 R26, RZ, RZ, R13 ;  /* 0x000000ffff1a7224 */ /* 0x000ff600078e000d */
[----:B------:R-:W-:Y:S09]  /*179f0*/  @!UPT UIADD3 URZ, URZ, URZ, URZ ;  /* 0x0000003f3f3ff290 */ /* 0x000ff2000fffe03f */
[----:B------:R0:W-:Y:S01]  /*17a00*/  STL.64 [R1+0x5c0], R8 ;  /* 0x0005c00801007387 */ /* 0x0001e20000100a00 */
[----:B------:R1:W-:Y:S03]  /*17a10*/  STL.64 [R1+0x5c8], R10 ;  /* 0x0005c80a01007387 */ /* 0x0003e60000100a00 */
[----:B0-----:R-:W3:Y:S01]  /*17a20*/  LDL.LU.64 R8, [R1+0x9a0] ;  /* 0x0009a00001087983 */ /* 0x001ee20000300a00 */
[----:B-1----:R-:W3:Y:S02]  /*17a30*/  LDL.LU.64 R10, [R1+0x9a8] ;  /* 0x0009a800010a7983 */ /* 0x002ee40000300a00 */
[----:B------:R-:W-:Y:S02]  /*17a40*/  STL.64 [R1+0x3208], R26 ;  /* 0x0032081a01007387 */ /* 0x000fe40000100a00 */
[----:B------:R0:W-:Y:S01]  /*17a50*/  STL [R1+0x3200], R24 ;  /* 0x0032001801007387 */ /* 0x0001e20000100800 */
[----:B------:R-:W2:Y:S04]  /*17a60*/  LDL.64 R12, [R1] ;  /* 0x00000000010c7983 */ /* 0x000ea80000100a00 */
[----:B0-----:R-:W4:Y:S04]  /*17a70*/  LDL.64 R24, [R1+0x60] ;  /* 0x0000600001187983 */ /* 0x001f280000100a00 */
[----:B--2---:R0:W-:Y:S04]  /*17a80*/  STL.64 [R1+0x3210], R12 ;  /* 0x0032100c01007387 */ /* 0x0041e80000100a00 */
[----:B0-----:R-:W2:Y:S01]  /*17a90*/  LDL.LU.64 R12, [R1+0xb00] ;  /* 0x000b0000010c7983 */ /* 0x001ea20000300a00 */
[----:B------:R-:W2:Y:S02]  /*17aa0*/  LDL.LU.64 R14, [R1+0xb08] ;  /* 0x000b0800010e7983 */ /* 0x000ea40000300a00 */
[----:B------:R-:W-:-:S07]  /*17ab0*/  IMAD.MOV.U32 R21, RZ, RZ, R3 ;  /* 0x000000ffff157224 */ /* 0x000fce00078e0003 */
[----:B--2---:R-:W-:Y:S01]  /*17ac0*/  HMMA.16816.F32 R12, R16, R20, R12 ;  /* 0x00000014100c723c */ /* 0x004fe2000000180c */
[----:B------:R-:W2:Y:S01]  /*17ad0*/  LDL.LU.64 R20, [R1+0x610] ;  /* 0x0006100001147983 */ /* 0x000ea20000300a00 */
[----:B------:R-:W2:Y:S11]  /*17ae0*/  LDL.LU.64 R22, [R1+0x618] ;  /* 0x0006180001167983 */ /* 0x000eb60000300a00 */
[----:B------:R-:W-:Y:S10]  /*17af0*/  @!UPT UIADD3 URZ, URZ, URZ, URZ ;  /* 0x0000003f3f3ff290 */ /* 0x000ff4000fffe03f */
[----:B------:R0:W-:Y:S01]  /*17b00*/  STL.64 [R1+0x5e0], R12 ;  /* 0x0005e00c01007387 */ /* 0x0001e20000100a00 */
[----:B------:R-:W-:Y:S02]  /*17b10*/  STL.64 [R1+0x5e8], R14 ;  /* 0x0005e80e01007387 */ /* 0x000fe40000100a00 */
[----:B0-----:R-:W-:Y:S02]  /*17b20*/  IMAD.MOV.U32 R12, RZ, RZ, R2 ;  /* 0x000000ffff0c7224 */ /* 0x001fe400078e0002 */
[----:B------:R-:W-:-:S05]  /*17b30*/  IMAD.MOV.U32 R13, RZ, RZ, R0 ;  /* 0x000000ffff0d7224 */ /* 0x000fca00078e0000 */
[----:B------:R0:W-:Y:S04]  /*17b40*/  STL.64 [R1+0x3228], R12 ;  /* 0x0032280c01007387 */ /* 0x0001e80000100a00 */
[----:B0-----:R-:W2:Y:S04]  /*17b50*/  LDL.64 R12, [R1+0x20] ;  /* 0x00002000010c7983 */ /* 0x001ea80000100a00 */
[----:B--2---:R0:W-:Y:S04]  /*17b60*/  STL.64 [R1+0x3238], R12 ;  /* 0x0032380c01007387 */ /* 0x0041e80000100a00 */
[----:B0-----:R-:W2:Y:S01]  /*17b70*/  LDL.64 R12, [R1+0x30] ;  /* 0x00003000010c7983 */ /* 0x001ea20000100a00 */
[----:B---3--:R-:W-:Y:S03]  /*17b80*/  HMMA.16816.F32 R8, R16, R4, R8 ;  /* 0x000000041008723c */ /* 0x008fe60000001808 */
[----:B--2---:R0:W-:Y:S04]  /*17b90*/  STL.64 [R1+0x3250], R12 ;  /* 0x0032500c01007387 */ /* 0x0041e80000100a00 */
[----:B0-----:R-:W2:Y:S01]  /*17ba0*/  LDL.LU.64 R12, [R1+0x990] ;  /* 0x00099000010c7983 */ /* 0x001ea20000300a00 */
[----:B------:R-:W2:Y:S11]  /*17bb0*/  LDL.LU.64 R14, [R1+0x998] ;  /* 0x00099800010e7983 */ /* 0x000eb60000300a00 */
[----:B------:R-:W-:Y:S04]  /*17bc0*/  @!UPT UIADD3 URZ, URZ, URZ, URZ ;  /* 0x0000003f3f3ff290 */ /* 0x000fe8000fffe03f */
[----:B------:R0:W-:Y:S02]  /*17bd0*/  STL.64 [R1+0x5f0], R8 ;  /* 0x0005f00801007387 */ /* 0x0001e40000100a00 */
[----:B------:R-:W-:Y:S01]  /*17be0*/  STL.64 [R1+0x5f8], R10 ;  /* 0x0005f80a01007387 */ /* 0x000fe20000100a00 */
[----:B0-----:R-:W3:Y:S01]  /*17bf0*/  LDL.LU.64 R8, [R1+0x3260] ;  /* 0x0032600001087983 */ /* 0x001ee20000300a00 */
[----:B------:R-:W-:Y:S02]  /*17c00*/  IMAD.MOV.U32 R3, RZ, RZ, R5 ;  /* 0x000000ffff037224 */ /* 0x000fe400078e0005 */
[----:B------:R-:W-:Y:S02]  /*17c10*/  IMAD.MOV.U32 R29, RZ, RZ, R4 ;  /* 0x000000ffff1d7224 */ /* 0x000fe400078e0004 */
[----:B------:R-:W3:Y:S01]  /*17c20*/  LDL.LU.64 R4, [R1+0x3258] ;  /* 0x0032580001047983 */ /* 0x000ee20000300a00 */
[----:B------:R-:W-:Y:S02]  /*17c30*/  STL [R1+0x318c], R3 ;  /* 0x00318c0301007387 */ /* 0x000fe40000100800 */
[----:B------:R-:W-:Y:S02]  /*17c40*/  STL [R1+0x3188], R29 ;  /* 0x0031881d01007387 */ /* 0x000fe40000100800 */
[----:B----4-:R-:W-:-:S02]  /*17c50*/  IMAD.MOV.U32 R0, RZ, RZ, R25 ;  /* 0x000000ffff007224 */ /* 0x010fc400078e0019 */
[----:B------:R-:W-:Y:S01]  /*17c60*/  IMAD.MOV.U32 R2, RZ, RZ, R24 ;  /* 0x000000ffff027224 */ /* 0x000fe200078e0018 */
[C---:B--2---:R-:W-:Y:S11]  /*17c70*/  HMMA.16816.F32 R12, R16.reuse, R24, R12 ;  /* 0x00000018100c723c */ /* 0x044ff6000000180c */
[----:B------:R-:W-:Y:S11]  /*17c80*/  @!UPT UIADD3 URZ, URZ, URZ, URZ ;  /* 0x0000003f3f3ff290 */ /* 0x000ff6000fffe03f */
[----:B------:R-:W-:Y:S01]  /*17c90*/  @!UPT UIADD3 URZ, URZ, URZ, URZ ;  /* 0x0000003f3f3ff290 */ /* 0x000fe2000fffe03f */
[----:B------:R-:W-:Y:S01]  /*17ca0*/  STL.64 [R1+0x600], R12 ;  /* 0x0006000c01007387 */ /* 0x000fe20000100a00 */
[----:B------:R3:W-:Y:S02]  /*17cb0*/  STL.64 [R1+0x608], R14 ;  /* 0x0006080e01007387 */ /* 0x0007e40000100a00 */
[----:B---3--:R-:W-:Y:S01]  /*17cc0*/  HMMA.16816.F32 R12, R16, R8, R20 ;  /* 0x00000008100c723c */ /* 0x008fe20000001814 */
[----:B------:R-:W-:Y:S01]  /*17cd0*/  STL [R1+0x3194], R0 ;  /* 0x0031940001007387 */ /* 0x000fe20000100800 */
[----:B------:R-:W-:Y:S11]  /*17ce0*/  STL [R1+0x3190], R2 ;  /* 0x0031900201007387 */ /* 0x000ff60000100800 */
[----:B------:R-:W-:Y:S10]  /*17cf0*/  @!UPT UIADD3 URZ, URZ, URZ, URZ ;  /* 0x0000003f3f3ff290 */ /* 0x000ff4000fffe03f */
[----:B------:R0:W-:Y:S01]  /*17d00*/  STL.64 [R1+0x610], R12 ;  /* 0x0006100c01007387 */ /* 0x0001e20000100a00 */
[----:B------:R1:W-:Y:S03]  /*17d10*/  STL.64 [R1+0x618], R14 ;  /* 0x0006180e01007387 */ /* 0x0003e60000100a00 */
[----:B0-----:R-:W2:Y:S01]  /*17d20*/  LDL.LU.64 R12, [R1+0x980] ;  /* 0x00098000010c7983 */ /* 0x001ea20000300a00 */
[----:B-1----:R-:W2:Y:S02]  /*17d30*/  LDL.LU.64 R14, [R1+0x988] ;  /* 0x00098800010e7983 */ /* 0x002ea40000300a00 */
[----:B------:R-:W3:Y:S02]  /*17d40*/  LDL.LU.64 R20, [R1+0x960] ;  /* 0x0009600001147983 */ /* 0x000ee40000300a00 */
[----:B------:R-:W4:Y:S02]  /*17d50*/  LDL.LU.64 R22, [R1+0x968] ;  /* 0x0009680001167983 */ /* 0x000f240000300a00 */
[----:B----4-:R-:W-:Y:S01]  /*17d60*/  STL.64 [R1+0x3248], R22 ;  /* 0x0032481601007387 */ /* 0x010fe20000100a00 */
[----:B---3--:R0:W-:Y:S03]  /*17d70*/  STL.64 [R1+0x3240], R20 ;  /* 0x0032401401007387 */ /* 0x0081e60000100a00 */
[----:B0-----:R-:W3:Y:S01]  /*17d80*/  LDL.LU.64 R20, [R1+0x970] ;  /* 0x0009700001147983 */ /* 0x001ee20000300a00 */
[----:B------:R-:W3:Y:S02]  /*17d90*/  LDL.LU.64 R22, [R1+0x978] ;  /* 0x0009780001167983 */ /* 0x000ee40000300a00 */
[----:B------:R-:W4:Y:S02]  /*17da0*/  LDL.LU.64 R24, [R1+0x940] ;  /* 0x0009400001187983 */ /* 0x000f240000300a00 */
[----:B------:R-:W2:Y:S02]  /*17db0*/  LDL.LU.64 R26, [R1+0x948] ;  /* 0x00094800011a7983 */ /* 0x000ea40000300a00 */
[----:B------:R-:W-:-:S02]  /*17dc0*/  IMAD.MOV.U32 R7, RZ, RZ, R8 ;  /* 0x000000ffff077224 */ /* 0x000fc400078e0008 */
[----:B------:R-:W-:Y:S01]  /*17dd0*/  IMAD.MOV.U32 R6, RZ, RZ, R9 ;  /* 0x000000ffff067224 */ /* 0x000fe200078e0009 */
[----:B--2---:R-:W-:Y:S01]  /*17de0*/  STL.64 [R1+0x3220], R26 ;  /* 0x0032201a01007387 */ /* 0x004fe20000100a00 */
[----:B----4-:R0:W-:Y:S03]  /*17df0*/  STL.64 [R1+0x3218], R24 ;  /* 0x0032181801007387 */ /* 0x0101e60000100a00 */
[----:B0-----:R-:W2:Y:S01]  /*17e00*/  LDL.LU.64 R24, [R1+0x950] ;  /* 0x0009500001187983 */ /* 0x001ea20000300a00 */
[----:B------:R-:W2:Y:S02]  /*17e10*/  LDL.LU.64 R26, [R1+0x958] ;  /* 0x00095800011a7983 */ /* 0x000ea40000300a00 */
[----:B------:R-:W4:Y:S02]  /*17e20*/  LDL.LU.64 R8, [R1+0x930] ;  /* 0x0009300001087983 */ /* 0x000f240000300a00 */
[----:B------:R-:W4:Y:S01]  /*17e30*/  LDL.LU.64 R10, [R1+0x938] ;  /* 0x00093800010a7983 */ /* 0x000f220000300a00 */
[----:B------:R-:W-:Y:S01]  /*17e40*/  STL.64 [R1+0x31d8], R6 ;  /* 0x0031d80601007387 */ /* 0x000fe20000100a00 */
[----:B------:R0:W-:Y:S03]  /*17e50*/  STL.64 [R1+0x31d0], R4 ;  /* 0x0031d00401007387 */ /* 0x0001e60000100a00 */
[----:B0-----:R-:W2:Y:S02]  /*17e60*/  LDL.64 R4, [R1+0x40] ;  /* 0x0000400001047983 */ /* 0x001ea40000100a00 */
[C---:B--2---:R-:W-:Y:S11]  /*17e70*/  HMMA.16816.F32 R12, R16.reuse, R4, R12 ;  /* 0x00000004100c723c */ /* 0x044ff6000000180c */
[----:B------:R-:W-:Y:S11]  /*17e80*/  @!UPT UIADD3 URZ, URZ, URZ, URZ ;  /* 0x0000003f3f3ff290 */ /* 0x000ff6000fffe03f */
[----:B------:R-:W-:Y:S01]  /*17e90*/  @!UPT UIADD3 URZ, URZ, URZ, URZ ;  /* 0x0000003f3f3ff290 */ /* 0x000fe2000fffe03f */
[----:B------:R0:W-:Y:S01]  /*17ea0*/  STL.64 [R1+0x630], R12 ;  /* 0x0006300c01007387 */ /* 0x0001e20000100a00 */
[----:B------:R-:W-:Y:S03]  /*17eb0*/  STL.64 [R1+0x638], R14 ;  /* 0x0006380e01007387 */ /* 0x000fe60000100a00 */
[----:B0-----:R-:W3:Y:S01]  /*17ec0*/  LDL.LU.64 R12, [R1+0x3250] ;  /* 0x00325000010c7983 */ /* 0x001ee20000300a00 */
[----:B------:R-:W-:Y:S02]  /*17ed0*/  IMAD.MOV.U32 R0, RZ, RZ, R4 ;  /* 0x000000ffff007224 */ /* 0x000fe400078e0004 */
[----:B------:R-:W-:Y:S02]  /*17ee0*/  IMAD.MOV.U32 R2, RZ, RZ, R5 ;  /* 0x000000ffff027224 */ /* 0x000fe400078e0005 */
[----:B------:R-:W2:Y:S01]  /*17ef0*/  LDL.LU.64 R4, [R1+0x920] ;  /* 0x0009200001047983 */ /* 0x000ea20000300a00 */
[----:B------:R-:W2:Y:S01]  /*17f00*/  LDL.LU.64 R6, [R1+0x928] ;  /* 0x0009280001067983 */ /* 0x000ea20000300a00 */
[----:B---3--:R-:W-:Y:S01]  /*17f10*/  HMMA.16816.F32 R20, R16, R12, R20 ;  /* 0x0000000c1014723c */ /* 0x008fe20000001814 */
[----:B------:R-:W-:-:S02]  /*17f20*/  IMAD.MOV.U32 R3, RZ, RZ, R12 ;  /* 0x000000ffff037224 */ /* 0x000fc400078e000c */
[----:B------:R-:W-:Y:S11]  /*17f30*/  IMAD.MOV.U32 R29, RZ, RZ, R13 ;  /* 0x000000ffff1d7224 */ /* 0x000ff600078e000d */
[----:B------:R-:W-:Y:S09]  /*17f40*/  @!UPT UIADD3 URZ, URZ, URZ, URZ ;  /* 0x0000003f3f3ff290 */ /* 0x000ff2000fffe03f */
[----:B------:R-:W-:Y:S01]  /*17f50*/  STL.64 [R1+0x640], R20 ;  /* 0x0006401401007387 */ /* 0x000fe20000100a00 */
[----:B------:R0:W-:Y:S03]  /*17f60*/  STL.64 [R1+0x648], R22 ;  /* 0x0006481601007387 */ /* 0x0001e60000100a00 */
[----:B0-----:R-:W3:Y:S01]  /*17f70*/  LDL.LU.64 R22, [R1+0x3248] ;  /* 0x0032480001167983 */ /* 0x001ee20000300a00 */
[----:B------:R-:W3:Y:S02]  /*17f80*/  LDL.LU.64 R20, [R1+0x3240] ;  /* 0x0032400001147983 */ /* 0x000ee40000300a00 */
[----:B------:R-:W3:Y:S02]  /*17f90*/  LDL.LU.64 R12, [R1+0x3238] ;  /* 0x00323800010c7983 */ /* 0x000ee40000300a00 */
[C---:B---3--:R-:W-:Y:S11]  /*17fa0*/  HMMA.16816.F32 R20, R16.reuse, R12, R20 ;  /* 0x0000000c1014723c */ /* 0x048ff60000001814 */
[----:B------:R-:W-:Y:S11]  /*17fb0*/  @!UPT UIADD3 URZ, URZ, URZ, URZ ;  /* 0x0000003f3f3ff290 */ /* 0x000ff6000fffe03f */
[----:B------:R-:W-:Y:S01]  /*17fc0*/  @!UPT UIADD3 URZ, URZ, URZ, URZ ;  /* 0x0000003f3f3ff290 */ /* 0x000fe2000fffe03f */
[----:B------:R0:W-:Y:S01]  /*17fd0*/  STL.64 [R1+0x650], R20 ;  /* 0x0006501401007387 */ /* 0x0001e20000100a00 */
[----:B------:R1:W-:Y:S03]  /*17fe0*/  STL.64 [R1+0x658], R22 ;  /* 0x0006581601007387 */ /* 0x0003e60000100a00 */
[----:B0-----:R-:W3:Y:S01]  /*17ff0*/  LDL.LU.64 R20, [R1+0x3230] ;  /* 0x0032300001147983 */ /* 0x001ee20000300a00 */
[----:B-1----:R-:W-:Y:S02]  /*18000*/  IMAD.MOV.U32 R22, RZ, RZ, R12 ;  /* 0x000000ffff167224 */ /* 0x002fe400078e000c */
[----:B------:R-:W-:Y:S02]  /*18010*/  IMAD.MOV.U32 R23, RZ, RZ, R13 ;  /* 0x000000ffff177224 */ /* 0x000fe400078e000d */
[----:B------:R-:W2:Y:S02]  /*18020*/  LDL.LU.64 R12, [R1+0x3228] ;  /* 0x00322800010c7983 */ /* 0x000ea40000300a00 */
[C---:B--2---:R-:W-:Y:S02]  /*18030*/  HMMA.16816.F32 R12, R16.reuse, R12, R24 ;  /* 0x0000000c100c723c */ /* 0x044fe40000001818 */
[----:B------:R-:W2:Y:S01]  /*18040*/  LDL.LU.64 R26, [R1+0x3220] ;  /* 0x00322000011a7983 */ /* 0x000ea20000300a00 */
[----:B------:R-:W2:Y:S11]  /*18050*/  LDL.LU.64 R24, [R1+0x3218] ;  /* 0x0032180001187983 */ /* 0x000eb60000300a00 */
[----:B------:R-:W-:Y:S09]  /*18060*/  @!UPT UIADD3 URZ, URZ, URZ, URZ ;  /* 0x0000003f3f3ff290 */ /* 0x000ff2000fffe03f */
[----:B------:R0:W-:Y:S01]  /*18070*/  STL.64 [R1+0x660], R12 ;  /* 0x0006600c01007387 */ /* 0x0001e20000100a00 */
[----:B------:R-:W-:Y:S03]  /*18080*/  STL.64 [R1+0x668], R14 ;  /* 0x0006680e01007387 */ /* 0x000fe60000100a00 */
[----:B0-----:R-:W2:Y:S02]  /*18090*/  LDL.LU.64 R12, [R1+0x3210] ;  /* 0x00321000010c7983 */ /* 0x001ea40000300a00 */
[C---:B--2---:R-:W-:Y:S01]  /*180a0*/  HMMA.16816.F32 R24, R16.reuse, R12, R24 ;  /* 0x0000000c1018723c */ /* 0x044fe20000001818 */
[----:B------:R-:W-:Y:S11]  /*180b0*/  IMAD.MOV.U32 R28, RZ, RZ, R13 ;  /* 0x000000ffff1c7224 */ /* 0x000ff600078e000d */
[----:B------:R-:W-:Y:S11]  /*180c0*/  @!UPT UIADD3 URZ, URZ, URZ, URZ ;  /* 0x0000003f3f3ff290 */ /* 0x000ff6000fffe03f */
[----:B------:R-:W-:Y:S01]  /*180d0*/  STL.64 [R1+0x6c0], R24 ;  /* 0x0006c01801007387 */ /* 0x000fe20000100a00 */
[----:B------:R0:W-:Y:S03]  /*180e0*/  STL.64 [R1+0x6c8], R26 ;  /* 0x0006c81a01007387 */ /* 0x0001e60000100a00 */
[----:B0-----:R-:W2:Y:S01]  /*180f0*/  LDL.LU.64 R26, [R1+0x3208] ;  /* 0x00320800011a7983 */ /* 0x001ea20000300a00 */
[----:B------:R-:W2:Y:S02]  /*18100*/  LDL.LU R24, [R1+0x3200] ;  /* 0x0032000001187983 */ /* 0x000ea40000300800 */
[----:B------:R-:W-:Y:S02]  /*18110*/  IMAD.MOV.U32 R25, RZ, RZ, R12 ;  /* 0x000000ffff197224 */ /* 0x000fe400078e000c */
[----:B------:R-:W2:Y:S01]  /*18120*/  LDL.LU.64 R14, [R1+0x31f8] ;  /* 0x0031f800010e7983 */ /* 0x000ea20000300a00 */
[----:B------:R-:W4:Y:S02]  /*18130*/  LDL.LU.64 R12, [R1+0x31f0] ;  /* 0x0031f000010c7983 */ /* 0x000f240000300a00 */
[C---:B----4-:R-:W-:Y:S11]  /*18140*/  HMMA.16816.F32 R8, R16.reuse, R12, R8 ;  /* 0x0000000c1008723c */ /* 0x050ff60000001808 */
[----:B------:R-:W-:Y:S11]  /*18150*/  @!UPT UIADD3 URZ, URZ, URZ, URZ ;  /* 0x0000003f3f3ff290 */ /* 0x000ff6000fffe03f */
[----:B------:R-:W-:Y:S01]  /*18160*/  @!UPT UIADD3 URZ, URZ, URZ, URZ ;  /* 0x0000003f3f3ff290 */ /* 0x000fe2000fffe03f */
[----:B------:R-:W-:Y:S01]  /*18170*/  STL.64 [R1+0x6d0], R8 ;  /* 0x0006d00801007387 */ /* 0x000fe20000100a00 */
[----:B------:R0:W-:Y:S03]  /*18180*/  STL.64 [R1+0x6d8], R10 ;  /* 0x0006d80a01007387 */ /* 0x0001e60000100a00 */
[----:B0-----:R-:W4:Y:S01]  /*18190*/  LDL.LU.64 R10, [R1+0x31e8] ;  /* 0x0031e800010a7983 */ /* 0x001f220000300a00 */
        /* <DEDUP_REMOVED lines=12> */
[----:B----4-:R-:W-:Y:S02]  /*18260*/  STL.64 [R1+0x30e0], R10 ;  /* 0x0030e00a01007387 */ /* 0x010fe40000100a00 */
[----:B------:R0:W-:Y:S02]  /*18270*/  STL.64 [R1+0x30d8], R8 ;  /* 0x0030d80801007387 */ /* 0x0001e40000100a00 */
[----:B0-----:R-:W4:Y:S04]  /*18280*/  LDL.64 R8, [R1+0x80] ;  /* 0x0000800001087983 */ /* 0x001f280000100a00 */
[----:B----4-:R2:W-:Y:S02]  /*18290*/  STL.64 [R1+0x3198], R8 ;  /* 0x0031980801007387 */ /* 0x0105e40000100a00 */
[----:B--2---:R-:W-:Y:S02]  /*182a0*/  HMMA.16816.F32 R8, R16, R4, R12 ;  /* 0x000000041008723c */ /* 0x004fe4000000180c */
[----:B---3--:R-:W-:Y:S01]  /*182b0*/  STL.64 [R1+0x31a8], R6 ;  /* 0x0031a80601007387 */ /* 0x008fe20000100a00 */
[----:B------:R0:W-:Y:S04]  /*182c0*/  STL.64 [R1+0x31a0], R4 ;  /* 0x0031a00401007387 */ /* 0x0001e80000100a00 */
[----:B------:R-:W-:-:S02]  /*182d0*/  IMAD.MOV.U32 R12, RZ, RZ, R25 ;  /* 0x000000ffff0c7224 */ /* 0x000fc400078e0019 */
[----:B------:R-:W-:Y:S11]  /*182e0*/  IMAD.MOV.U32 R13, RZ, RZ, R28 ;  /* 0x000000ffff0d7224 */ /* 0x000ff600078e001c */
[----:B------:R-:W-:Y:S03]  /*182f0*/  @!UPT UIADD3 URZ, URZ, URZ, URZ ;  /* 0x0000003f3f3ff290 */ /* 0x000fe6000fffe03f */
[----:B------:R1:W-:Y:S01]  /*18300*/  STL.64 [R1+0x720], R8 ;  /* 0x0007200801007387 */ /* 0x0003e20000100a00 */
[----:B------:R2:W-:Y:S02]  /*18310*/  STL.64 [R1+0x728], R10 ;  /* 0x0007280a01007387 */ /* 0x0005e40000100a00 */
[----:B0-----:R-:W3:Y:S02]  /*18320*/  LDL R4, [R1+0xb0] ;  /* 0x0000b00001047983 */ /* 0x001ee40000100800 */
[----:B------:R-:W3:Y:S01]  /*18330*/  LDL R5, [R1+0xb4] ;  /* 0x0000b40001057983 */ /* 0x000ee20000100800 */
[----:B------:R-:W4:Y:S01]  /*18340*/  LDL.LU R25, [R1+0x31cc] ;  /* 0x0031cc0001197983 */ /* 0x000f220000300800 */
[----:B------:R-:W3:Y:S03]  /*18350*/  LDL.LU R28, [R1+0x31c8] ;  /* 0x0031c800011c7983 */ /* 0x000ee60000300800 */
[----:B-1----:R-:W3:Y:S01]  /*18360*/  LDL.LU.64 R8, [R1+0x8f0] ;  /* 0x0008f00001087983 */ /* 0x002ee20000300a00 */
[----:B--2---:R-:W2:Y:S03]  /*18370*/  LDL.LU.64 R10, [R1+0x8f8] ;  /* 0x0008f800010a7983 */ /* 0x004ea60000300a00 */
[----:B--2---:R-:W-:Y:S01]  /*18380*/  STL.64 [R1+0x31b8], R10 ;  /* 0x0031b80a01007387 */ /* 0x004fe20000100a00 */
[----:B---3--:R0:W-:Y:S03]  /*18390*/  STL.64 [R1+0x31b0], R8 ;  /* 0x0031b00801007387 */ /* 0x0081e60000100a00 */
[----:B0-----:R-:W2:Y:S01]  /*183a0*/  LDL.LU.64 R8, [R1+0xaf0] ;  /* 0x000af00001087983 */ /* 0x001ea20000300a00 */
[----:B------:R-:W2:Y:S02]  /*183b0*/  LDL.LU.64 R10, [R1+0xaf8] ;  /* 0x000af800010a7983 */ /* 0x000ea40000300a00 */
[----:B------:R0:W-:Y:S02]  /*183c0*/  STL.64 [R1+0x3108], R12 ;  /* 0x0031080c01007387 */ /* 0x0001e40000100a00 */
[----:B0-----:R-:W4:Y:S01]  /*183d0*/  LDL.LU.64 R12, [R1+0x900] ;  /* 0x00090000010c7983 */ /* 0x001f220000300a00 */
[----:B------:R-:W4:Y:S02]  /*183e0*/  LDL.LU.64 R14, [R1+0x908] ;  /* 0x00090800010e7983 */ /* 0x000f240000300a00 */
[----:B----4-:R-:W-:Y:S01]  /*183f0*/  HMMA.16816.F32 R16, R16, R24, R12 ;  /* 0x000000181010723c */ /* 0x010fe2000000180c */
[----:B------:R-:W3:Y:S04]  /*18400*/  LDL.64 R12, [R1+0x10] ;  /* 0x00001000010c7983 */ /* 0x000ee80000100a00 */
[----:B---3--:R0:W-:Y:S11]  /*18410*/  STL.64 [R1+0x3120], R12 ;  /* 0x0031200c01007387 */ /* 0x0081f60000100a00 */
[----:B------:R-:W-:Y:S07]  /*18420*/  @!UPT UIADD3 URZ, URZ, URZ, URZ ;  /* 0x0000003f3f3ff290 */ /* 0x000fee000fffe03f */
[----:B------:R-:W-:Y:S02]  /*18430*/  STL.64 [R1+0x710], R16 ;  /* 0x0007101001007387 */ /* 0x000fe40000100a00 */
[----:B------:R-:W-:Y:S02]  /*18440*/  STL.64 [R1+0x718], R18 ;  /* 0x0007181201007387 */ /* 0x000fe40000100a00 */
[----:B------:R-:W1:Y:S01]  /*18450*/  LDSM.16.MT88.4 R16, [R28+0x300] ;  /* 0x000300001c10783b */ /* 0x000e620000004200 */
[----:B0-----:R-:W-:Y:S02]  /*18460*/  IMAD.MOV.U32 R12, RZ, RZ, R22 ;  /* 0x000000ffff0c7224 */ /* 0x001fe400078e0016 */
[----:B------:R-:W-:Y:S01]  /*18470*/  IMAD.MOV.U32 R13, RZ, RZ, R23 ;  /* 0x000000ffff0d7224 */ /* 0x000fe200078e0017 */
[----:B------:R-:W2:Y:S01]  /*18480*/  LDL.LU R22, [R1+0x31c4] ;  /* 0x0031c40001167983 */ /* 0x000ea20000300800 */
[----:B------:R-:W2:Y:S03]  /*18490*/  LDL.LU R23, [R1+0x31c0] ;  /* 0x0031c00001177983 */ /* 0x000ea60000300800 */
[----:B------:R0:W-:Y:S04]  /*184a0*/  STL.64 [R1+0x3138], R12 ;  /* 0x0031380c01007387 */ /* 0x0001e80000100a00 */
[----:B0-----:R-:W3:Y:S04]  /*184b0*/  LDL R12, [R1+0xa0] ;  /* 0x0000a000010c7983 */ /* 0x001ee80000100800 */
[----:B------:R-:W3:Y:S01]  /*184c0*/  LDL R13, [R1+0xa4] ;  /* 0x0000a400010d7983 */ /* 0x000ee20000100800 */
[----:B------:R-:W-:Y:S03]  /*184d0*/  STL.64 [R1+0x30c0], R24 ;  /* 0x0030c01801007387 */ /* 0x000fe60000100a00 */
[----:B-1----:R-:W-:Y:S01]  /*184e0*/  STL.64 [R1+0x30b8], R18 ;  /* 0x0030b81201007387 */ /* 0x002fe20000100a00 */
[----:B------:R0:W-:Y:S03]  /*184f0*/  STL.64 [R1+0x30b0], R16 ;  /* 0x0030b01001007387 */ /* 0x0001e60000100a00 */
[----:B0-----:R-:W4:Y:S01]  /*18500*/  LDL.LU.64 R16, [R1+0x8c0] ;  /* 0x0008c00001107983 */ /* 0x001f220000300a00 */
[----:B------:R-:W4:Y:S01]  /*18510*/  LDL.LU.64 R18, [R1+0x8c8] ;  /* 0x0008c80001127983 */ /* 0x000f220000300a00 */
[C---:B--2---:R-:W-:Y:S02]  /*18520*/  HMMA.16816.F32 R4, R20.reuse, R4, R8 ;  /* 0x000000041404723c */ /* 0x044fe40000001808 */
[----:B------:R-:W3:Y:S01]  /*18530*/  LDL.LU.64 R10, [R1+0x31b8] ;  /* 0x0031b800010a7983 */ /* 0x000ee20000300a00 */
[----:B------:R-:W3:Y:S11]  /*18540*/  LDL.LU.64 R8, [R1+0x31b0] ;  /* 0x0031b00001087983 */ /* 0x000ef60000300a00 */
[----:B------:R-:W-:Y:S09]  /*18550*/  @!UPT UIADD3 URZ, URZ, URZ, URZ ;  /* 0x0000003f3f3ff290 */ /* 0x000ff2000fffe03f */
[----:B------:R-:W-:Y:S01]  /*18560*/  STL.64 [R1+0x900], R4 ;  /* 0x0009000401007387 */ /* 0x000fe20000100a00 */
[----:B------:R0:W-:Y:S03]  /*18570*/  STL.64 [R1+0x908], R6 ;  /* 0x0009080601007387 */ /* 0x0001e60000100a00 */
[----:B0-----:R-:W2:Y:S01]  /*18580*/  LDL.LU.64 R6, [R1+0x31a8] ;  /* 0x0031a80001067983 */ /* 0x001ea20000300a00 */
[----:B------:R-:W2:Y:S02]  /*18590*/  LDL.LU.64 R4, [R1+0x31a0] ;  /* 0x0031a00001047983 */ /* 0x000ea40000300a00 */
[----:B------:R-:W-:Y:S02]  /*185a0*/  IMAD.MOV.U32 R24, RZ, RZ, R0 ;  /* 0x000000ffff187224 */ /* 0x000fe400078e0000 */
[----:B------:R-:W-:Y:S01]  /*185b0*/  IMAD.MOV.U32 R25, RZ, RZ, R2 ;  /* 0x000000ffff197224 */ /* 0x000fe200078e0002 */
[----:B---3--:R-:W-:Y:S01]  /*185c0*/  HMMA.16816.F32 R12, R20, R12, R8 ;  /* 0x0000000c140c723c */ /* 0x008fe20000001808 */
[----:B------:R-:W4:Y:S01]  /*185d0*/  LDL.LU.64 R8, [R1+0x3198] ;  /* 0x0031980001087983 */ /* 0x000f220000300a00 */
[----:B------:R-:W3:Y:S11]  /*185e0*/  LDL.LU R0, [R1+0x3194] ;  /* 0x0031940001007983 */ /* 0x000ef60000300800 */
[----:B------:R-:W-:Y:S10]  /*185f0*/  @!UPT UIADD3 URZ, URZ, URZ, URZ ;  /* 0x0000003f3f3ff290 */ /* 0x000ff4000fffe03f */
[----:B------:R0:W-:Y:S01]  /*18600*/  STL.64 [R1+0x8f0], R12 ;  /* 0x0008f00c01007387 */ /* 0x0001e20000100a00 */
[----:B------:R-:W-:Y:S02]  /*18610*/  STL.64 [R1+0x8f8], R14 ;  /* 0x0008f80e01007387 */ /* 0x000fe40000100a00 */
[----:B------:R-:W3:Y:S02]  /*18620*/  LDL.LU R2, [R1+0x3190] ;  /* 0x0031900001027983 */ /* 0x000ee40000300800 */
[----:B------:R2:W-:Y:S02]  /*18630*/  STL.64 [R1+0x3150], R24 ;  /* 0x0031501801007387 */ /* 0x0005e40000100a00 */
[----:B0-----:R-:W-:Y:S02]  /*18640*/  IMAD.MOV.U32 R12, RZ, RZ, R3 ;  /* 0x000000ffff0c7224 */ /* 0x001fe400078e0003 */
[----:B------:R-:W-:Y:S01]  /*18650*/  IMAD.MOV.U32 R13, RZ, RZ, R29 ;  /* 0x000000ffff0d7224 */ /* 0x000fe200078e001d */
[----:B------:R-:W3:Y:S01]  /*18660*/  LDL.LU R3, [R1+0x318c] ;  /* 0x00318c0001037983 */ /* 0x000ee20000300800 */
[----:B--2---:R-:W-:-:S02]  /*18670*/  IMAD.MOV.U32 R24, RZ, RZ, R7 ;  /* 0x000000ffff187224 */ /* 0x004fc400078e0007 */
[----:B------:R-:W-:Y:S02]  /*18680*/  IMAD.MOV.U32 R25, RZ, RZ, R6 ;  /* 0x000000ffff197224 */ /* 0x000fe400078e0006 */
[----:B------:R-:W2:Y:S01]  /*18690*/  LDL.LU R29, [R1+0x3188] ;  /* 0x00318800011d7983 */ /* 0x000ea20000300800 */
[----:B------:R0:W-:Y:S02]  /*186a0*/  STL.64 [R1+0x3158], R12 ;  /* 0x0031580c01007387 */ /* 0x0001e40000100a00 */
[----:B------:R1:W-:Y:S02]  /*186b0*/  STL.64 [R1+0x3160], R24 ;  /* 0x0031601801007387 */ /* 0x0003e40000100a00 */
[----:B0-----:R-:W-:Y:S02]  /*186c0*/  IMAD.MOV.U32 R12, RZ, RZ, R27 ;  /* 0x000000ffff0c7224 */ /* 0x001fe400078e001b */
[----:B------:R-:W-:Y:S01]  /*186d0*/  IMAD.MOV.U32 R13, RZ, RZ, R26 ;  /* 0x000000ffff0d7224 */ /* 0x000fe200078e001a */
[----:B-1----:R-:W2:Y:S01]  /*186e0*/  LDL.LU.64 R24, [R1+0x8e0] ;  /* 0x0008e00001187983 */ /* 0x002ea20000300a00 */
[----:B------:R-:W2:Y:S05]  /*186f0*/  LDL.LU.64 R26, [R1+0x8e8] ;  /* 0x0008e800011a7983 */ /* 0x000eaa0000300a00 */
[C---:B--2---:R-:W-:Y:S08]  /*18700*/  HMMA.16816.F32 R24, R20.reuse, R12, R24 ;  /* 0x0000000c1418723c */ /* 0x044ff00000001818 */
[----:B----4-:R-:W-:Y:S11]  /*18710*/  HMMA.16816.F32 R12, R20, R8, R16 ;  /* 0x00000008140c723c */ /* 0x010ff60000001810 */
[----:B------:R-:W-:Y:S04]  /*18720*/  @!UPT UIADD3 URZ, URZ, URZ, URZ ;  /* 0x0000003f3f3ff290 */ /* 0x000fe8000fffe03f */
[----:B------:R0:W-:Y:S01]  /*18730*/  STL.64 [R1+0x8d0], R24 ;  /* 0x0008d01801007387 */ /* 0x0001e20000100a00 */
[----:B------:R1:W-:Y:S07]  /*18740*/  STL.64 [R1+0x8d8], R26 ;  /* 0x0008d81a01007387 */ /* 0x0003ee0000100a00 */
[----:B------:R2:W-:Y:S02]  /*18750*/  STL.64 [R1+0x8c0], R12 ;  /* 0x0008c00c01007387 */ /* 0x0005e40000100a00 */
[----:B------:R4:W-:Y:S01]  /*18760*/  STL.64 [R1+0x8c8], R14 ;  /* 0x0008c80e01007387 */ /* 0x0009e20000100a00 */
[----:B0-----:R-:W2:Y:S01]  /*18770*/  LDL.LU.64 R24, [R1+0x8a0] ;  /* 0x0008a00001187983 */ /* 0x001ea20000300a00 */
[----:B-1----:R-:W2:Y:S03]  /*18780*/  LDL.LU.64 R26, [R1+0x8a8] ;  /* 0x0008a800011a7983 */ /* 0x002ea60000300a00 */
[----:B--2---:R-:W-:Y:S01]  /*18790*/  STL.64 [R1+0x3170], R26 ;  /* 0x0031701a01007387 */ /* 0x004fe20000100a00 */
[----:B------:R-:W-:Y:S02]  /*187a0*/  STL.64 [R1+0x3168], R24 ;  /* 0x0031681801007387 */ /* 0x000fe40000100a00 */
[----:B------:R-:W2:Y:S02]  /*187b0*/  LDL.LU.64 R12, [R1+0x890] ;  /* 0x00089000010c7983 */ /* 0x000ea40000300a00 */
[----:B----4-:R-:W4:Y:S02]  /*187c0*/  LDL.LU.64 R14, [R1+0x898] ;  /* 0x00089800010e7983 */ /* 0x010f240000300a00 */
[----:B------:R-:W-:-:S02]  /*187d0*/  IMAD.MOV.U32 R7, RZ, RZ, R8 ;  /* 0x000000ffff077224 */ /* 0x000fc400078e0008 */
[----:B------:R-:W-:Y:S01]  /*187e0*/  IMAD.MOV.U32 R6, RZ, RZ, R9 ;  /* 0x000000ffff067224 */ /* 0x000fe200078e0009 */
[----:B----4-:R-:W-:Y:S01]  /*187f0*/  STL.64 [R1+0x3180], R14 ;  /* 0x0031800e01007387 */ /* 0x010fe20000100a00 */
[----:B--2---:R0:W-:Y:S03]  /*18800*/  STL.64 [R1+0x3178], R12 ;  /* 0x0031780c01007387 */ /* 0x0041e60000100a00 */
[----:B0-----:R-:W2:Y:S01]  /*18810*/  LDL.LU.64 R12, [R1+0x8b0] ;  /* 0x0008b000010c7983 */ /* 0x001ea20000300a00 */
[----:B------:R-:W2:Y:S02]  /*18820*/  LDL.LU.64 R14, [R1+0x8b8] ;  /* 0x0008b800010e7983 */ /* 0x000ea40000300a00 */
[----:B------:R-:W4:Y:S02]  /*18830*/  LDL.LU.64 R16, [R1+0x880] ;  /* 0x0008800001107983 */ /* 0x000f240000300a00 */
[----:B------:R-:W4:Y:S01]  /*18840*/  LDL.LU.64 R18, [R1+0x888] ;  /* 0x0008880001127983 */ /* 0x000f220000300a00 */
[----:B------:R-:W2:Y:S01]  /*18850*/  LDL.LU.64 R8, [R1+0x830] ;  /* 0x0008300001087983 */ /* 0x000ea20000300a00 */
        /* <DEDUP_REMOVED lines=9> */
[----:B------:R-:W-:-:S02]  /*188f0*/  IMAD.MOV.U32 R24, RZ, RZ, R29 ;  /* 0x000000ffff187224 */ /* 0x000fc400078e001d */
[----:B---3--:R-:W-:-:S07]  /*18900*/  IMAD.MOV.U32 R25, RZ, RZ, R3 ;  /* 0x000000ffff197224 */ /* 0x008fce00078e0003 */
[----:B------:R-:W-:Y:S01]  /*18910*/  HMMA.16816.F32 R24, R20, R24, R12 ;  /* 0x000000181418723c */ /* 0x000fe2000000180c */
[----:B--2---:R-:W-:Y:S01]  /*18920*/  STL.64 [R1+0x3130], R10 ;  /* 0x0031300a01007387 */ /* 0x004fe20000100a00 */
[----:B------:R0:W-:Y:S03]  /*18930*/  STL.64 [R1+0x3128], R8 ;  /* 0x0031280801007387 */ /* 0x0001e60000100a00 */
[----:B0-----:R-:W2:Y:S01]  /*18940*/  LDL.LU.64 R8, [R1+0x860] ;  /* 0x0008600001087983 */ /* 0x001ea20000300a00 */
[----:B------:R-:W3:Y:S03]  /*18950*/  LDL.LU.64 R10, [R1+0x868] ;  /* 0x00086800010a7983 */ /* 0x000ee60000300a00 */
[----:B---3--:R-:W-:Y:S01]  /*18960*/  STL.64 [R1+0x3148], R10 ;  /* 0x0031480a01007387 */ /* 0x008fe20000100a00 */
[----:B--2---:R0:W-:Y:S03]  /*18970*/  STL.64 [R1+0x3140], R8 ;  /* 0x0031400801007387 */ /* 0x0041e60000100a00 */
[----:B0-----:R-:W2:Y:S01]  /*18980*/  LDL.LU.64 R8, [R1+0x870] ;  /* 0x0008700001087983 */ /* 0x001ea20000300a00 */
[----:B------:R-:W2:Y:S02]  /*18990*/  LDL.LU.64 R10, [R1+0x878] ;  /* 0x00087800010a7983 */ /* 0x000ea40000300a00 */
[----:B------:R-:W-:Y:S02]  /*189a0*/  STL.64 [R1+0x30d0], R6 ;  /* 0x0030d00601007387 */ /* 0x000fe40000100a00 */
[----:B------:R-:W-:Y:S01]  /*189b0*/  STL.64 [R1+0x30c8], R4 ;  /* 0x0030c80401007387 */ /* 0x000fe20000100a00 */
[----:B------:R-:W3:Y:S01]  /*189c0*/  LDL.LU.64 R14, [R1+0x3180] ;  /* 0x00318000010e7983 */ /* 0x000ee20000300a00 */
[----:B------:R-:W3:Y:S03]  /*189d0*/  LDL.LU.64 R12, [R1+0x3178] ;  /* 0x00317800010c7983 */ /* 0x000ee60000300a00 */
[----:B------:R-:W-:Y:S02]  /*189e0*/  STL.64 [R1+0x8b0], R24 ;  /* 0x0008b01801007387 */ /* 0x000fe40000100a00 */
[----:B------:R0:W-:Y:S02]  /*189f0*/  STL.64 [R1+0x8b8], R26 ;  /* 0x0008b81a01007387 */ /* 0x0001e40000100a00 */
[----:B0-----:R-:W2:Y:S01]  /*18a00*/  LDL.LU.64 R26, [R1+0x3170] ;  /* 0x00317000011a7983 */ /* 0x001ea20000300a00 */
[----:B------:R-:W2:Y:S02]  /*18a10*/  LDL.LU.64 R24, [R1+0x3168] ;  /* 0x0031680001187983 */ /* 0x000ea40000300a00 */
[----:B------:R-:W-:-:S02]  /*18a20*/  IMAD.MOV.U32 R4, RZ, RZ, R2 ;  /* 0x000000ffff047224 */ /* 0x000fc400078e0002 */
[----:B------:R-:W-:-:S07]  /*18a30*/  IMAD.MOV.U32 R5, RZ, RZ, R0 ;  /* 0x000000ffff057224 */ /* 0x000fce00078e0000 */
[C---:B--2---:R-:W-:Y:S01]  /*18a40*/  HMMA.16816.F32 R4, R20.reuse, R4, R24 ;  /* 0x000000041404723c */ /* 0x044fe20000001818 */
[----:B------:R-:W3:Y:S11]  /*18a50*/  LDL.LU.64 R24, [R1+0x3160] ;  /* 0x0031600001187983 */ /* 0x000ef60000300a00 */
[----:B------:R-:W-:Y:S11]  /*18a60*/  @!UPT UIADD3 URZ, URZ, URZ, URZ ;  /* 0x0000003f3f3ff290 */ /* 0x000ff6000fffe03f */
[----:B------:R0:W-:Y:S01]  /*18a70*/  STL.64 [R1+0x8a0], R4 ;  /* 0x0008a00401007387 */ /* 0x0001e20000100a00 */
[----:B------:R1:W-:Y:S03]  /*18a80*/  STL.64 [R1+0x8a8], R6 ;  /* 0x0008a80601007387 */ /* 0x0003e60000100a00 */
[----:B0-----:R-:W2:Y:S01]  /*18a90*/  LDL.LU.64 R4, [R1+0x820] ;  /* 0x0008200001047983 */ /* 0x001ea20000300a00 */
[----:B-1----:R-:W2:Y:S01]  /*18aa0*/  LDL.LU.64 R6, [R1+0x828] ;  /* 0x0008280001067983 */ /* 0x002ea20000300a00 */
[C---:B---3--:R-:W-:Y:S02]  /*18ab0*/  HMMA.16816.F32 R24, R20.reuse, R24, R12 ;  /* 0x000000181418723c */ /* 0x048fe4000000180c */
[----:B------:R-:W3:Y:S11]  /*18ac0*/  LDL.LU.64 R12, [R1+0x3158] ;  /* 0x00315800010c7983 */ /* 0x000ef60000300a00 */
[----:B------:R-:W-:Y:S10]  /*18ad0*/  @!UPT UIADD3 URZ, URZ, URZ, URZ ;  /* 0x0000003f3f3ff290 */ /* 0x000ff4000fffe03f */
[----:B------:R0:W-:Y:S01]  /*18ae0*/  STL.64 [R1+0x890], R24 ;  /* 0x0008901801007387 */ /* 0x0001e20000100a00 */
[----:B------:R1:W-:Y:S03]  /*18af0*/  STL.64 [R1+0x898], R26 ;  /* 0x0008981a01007387 */ /* 0x0003e60000100a00 */
[----:B0-----:R-:W4:Y:S01]  /*18b00*/  LDL.LU.64 R24, [R1+0x3150] ;  /* 0x0031500001187983 */ /* 0x001f220000300a00 */
[C---:B---3--:R-:W-:Y:S08]  /*18b10*/  HMMA.16816.F32 R12, R20.reuse, R12, R8 ;  /* 0x0000000c140c723c */ /* 0x048ff00000001808 */
[C---:B----4-:R-:W-:Y:S01]  /*18b20*/  HMMA.16816.F32 R16, R20.reuse, R24, R16 ;  /* 0x000000181410723c */ /* 0x050fe20000001810 */
[----:B------:R-:W3:Y:S01]  /*18b30*/  LDL.LU.64 R24, [R1+0x810] ;  /* 0x0008100001187983 */ /* 0x000ee20000300a00 */
[----:B-1----:R-:W3:Y:S11]  /*18b40*/  LDL.LU.64 R26, [R1+0x818] ;  /* 0x00081800011a7983 */ /* 0x002ef60000300a00 */
[----:B------:R-:W-:Y:S10]  /*18b50*/  @!UPT UIADD3 URZ, URZ, URZ, URZ ;  /* 0x0000003f3f3ff290 */ /* 0x000ff4000fffe03f */
[----:B------:R0:W-:Y:S01]  /*18b60*/  STL.64 [R1+0x880], R16 ;  /* 0x0008801001007387 */ /* 0x0001e20000100a00 */
[----:B------:R1:W-:Y:S03]  /*18b70*/  STL.64 [R1+0x888], R18 ;  /* 0x0008881201007387 */ /* 0x0003e60000100a00 */
[----:B0-----:R-:W4:Y:S01]  /*18b80*/  LDL.LU.64 R16, [R1+0x800] ;  /* 0x0008000001107983 */ /* 0x001f220000300a00 */
[----:B-1----:R-:W4:Y:S02]  /*18b90*/  LDL.LU.64 R18, [R1+0x808] ;  /* 0x0008080001127983 */ /* 0x002f240000300a00 */
[----:B------:R-:W2:Y:S02]  /*18ba0*/  LDL.LU.64 R10, [R1+0x3148] ;  /* 0x00314800010a7983 */ /* 0x000ea40000300a00 */
[----:B------:R-:W2:Y:S01]  /*18bb0*/  LDL.LU.64 R8, [R1+0x3140] ;  /* 0x0031400001087983 */ /* 0x000ea20000300a00 */
        /* <DEDUP_REMOVED lines=11> */
[----:B------:R-:W-:Y:S02]  /*18c70*/  IMAD.MOV.U32 R3, RZ, RZ, R12 ;  /* 0x000000ffff037224 */ /* 0x000fe400078e000c */
[----:B------:R-:W-:Y:S11]  /*18c80*/  IMAD.MOV.U32 R0, RZ, RZ, R13 ;  /* 0x000000ffff007224 */ /* 0x000ff600078e000d */
[----:B------:R-:W-:Y:S09]  /*18c90*/  @!UPT UIADD3 URZ, URZ, URZ, URZ ;  /* 0x0000003f3f3ff290 */ /* 0x000ff2000fffe03f */
[----:B------:R-:W-:Y:S01]  /*18ca0*/  STL.64 [R1+0x850], R8 ;  /* 0x0008500801007387 */ /* 0x000fe20000100a00 */
[----:B------:R0:W-:Y:S03]  /*18cb0*/  STL.64 [R1+0x858], R10 ;  /* 0x0008580a01007387 */ /* 0x0001e60000100a00 */
[----:B0-----:R-:W2:Y:S01]  /*18cc0*/  LDL.LU.64 R10, [R1+0x3118] ;  /* 0x00311800010a7983 */ /* 0x001ea20000300a00 */
[----:B------:R-:W2:Y:S02]  /*18cd0*/  LDL.LU.64 R8, [R1+0x3110] ;  /* 0x0031100001087983 */ /* 0x000ea40000300a00 */
[----:B------:R-:W2:Y:S02]  /*18ce0*/  LDL.LU.64 R12, [R1+0x3108] ;  /* 0x00310800010c7983 */ /* 0x000ea40000300a00 */
[C---:B--2---:R-:W-:Y:S01]  /*18cf0*/  HMMA.16816.F32 R12, R20.reuse, R12, R8 ;  /* 0x0000000c140c723c */ /* 0x044fe20000001808 */
[----:B------:R-:W2:Y:S01]  /*18d00*/  LDL.LU.64 R10, [R1+0x3100] ;  /* 0x00310000010a7983 */ /* 0x000ea20000300a00 */
[----:B------:R-:W2:Y:S11]  /*18d10*/  LDL.LU.64 R8, [R1+0x30f8] ;  /* 0x0030f80001087983 */ /* 0x000eb60000300a00 */
[----:B------:R-:W-:Y:S10]  /*18d20*/  @!UPT UIADD3 URZ, URZ, URZ, URZ ;  /* 0x0000003f3f3ff290 */ /* 0x000ff4000fffe03f */
        /* <DEDUP_REMOVED lines=13> */
[----:B0-----:R-:W3:Y:S01]  /*18e00*/  LDL.LU.64 R12, [R1+0xa0] ;  /* 0x0000a000010c7983 */ /* 0x001ee20000300a00 */
[C---:B--2---:R-:W-:Y:S11]  /*18e10*/  HMMA.16816.F32 R4, R20.reuse, R8, R4 ;  /* 0x000000081404723c */ /* 0x044ff60000001804 */
[----:B------:R-:W-:Y:S11]  /*18e20*/  @!UPT UIADD3 URZ, URZ, URZ, URZ ;  /* 0x0000003f3f3ff290 */ /* 0x000ff6000fffe03f */
[----:B------:R-:W-:Y:S01]  /*18e30*/  @!UPT UIADD3 URZ, URZ, URZ, URZ ;  /* 0x0000003f3f3ff290 */ /* 0x000fe2000fffe03f */
[----:B------:R-:W-:Y:S01]  /*18e40*/  STL.64 [R1+0x820], R4 ;  /* 0x0008200401007387 */ /* 0x000fe20000100a00 */
[----:B------:R0:W-:Y:S03]  /*18e50*/  STL.64 [R1+0x828], R6 ;  /* 0x0008280601007387 */ /* 0x0001e60000100a00 */
[----:B0-----:R-:W2:Y:S01]  /*18e60*/  LDL.LU.64 R6, [R1+0x30d0] ;  /* 0x0030d00001067983 */ /* 0x001ea20000300a00 */
[----:B------:R-:W3:Y:S02]  /*18e70*/  LDL.LU.64 R4, [R1+0x30c8] ;  /* 0x0030c80001047983 */ /* 0x000ee40000300a00 */
[----:B------:R-:W-:Y:S02]  /*18e80*/  STL.64 [R1+0x3018], R10 ;  /* 0x0030180a01007387 */ /* 0x000fe40000100a00 */
[----:B------:R0:W-:Y:S02]  /*18e90*/  STL.64 [R1+0x3010], R8 ;  /* 0x0030100801007387 */ /* 0x0001e40000100a00 */
[----:B0-----:R-:W2:Y:S01]  /*18ea0*/  LDL.LU.64 R8, [R1+0xb0] ;  /* 0x0000b00001087983 */ /* 0x001ea20000300a00 */
[C---:B---3--:R-:W-:Y:S11]  /*18eb0*/  HMMA.16816.F32 R24, R20.reuse, R4, R24 ;  /* 0x000000041418723c */ /* 0x048ff60000001818 */
[----:B------:R-:W-:Y:S11]  /*18ec0*/  @!UPT UIADD3 URZ, URZ, URZ, URZ ;  /* 0x0000003f3f3ff290 */ /* 0x000ff6000fffe03f */
[----:B------:R-:W-:Y:S01]  /*18ed0*/  @!UPT UIADD3 URZ, URZ, URZ, URZ ;  /* 0x0000003f3f3ff290 */ /* 0x000fe2000fffe03f */
[----:B------:R0:W-:Y:S01]  /*18ee0*/  STL.64 [R1+0x810], R24 ;  /* 0x0008101801007387 */ /* 0x0001e20000100a00 */
[----:B------:R4:W-:Y:S03]  /*18ef0*/  STL.64 [R1+0x818], R26 ;  /* 0x0008181a01007387 */ /* 0x0009e60000100a00 */
[----:B0-----:R-:W4:Y:S01]  /*18f00*/  LDL.LU.64 R24, [R1+0x30c0] ;  /* 0x0030c00001187983 */ /* 0x001f220000300a00 */
[----:B------:R-:W-:Y:S01]  /*18f10*/  STL.64 [R1+0x3000], R4 ;  /* 0x0030000401007387 */ /* 0x000fe20000100a00 */
[----:B----4-:R-:W-:Y:S02]  /*18f20*/  HMMA.16816.F32 R24, R20, R24, R16 ;  /* 0x000000181418723c */ /* 0x010fe40000001810 */
[----:B------:R-:W3:Y:S01]  /*18f30*/  LDL.LU.64 R18, [R1+0x30b8] ;  /* 0x0030b80001127983 */ /* 0x000ee20000300a00 */
[----:B------:R-:W3:Y:S02]  /*18f40*/  LDL.LU.64 R16, [R1+0x30b0] ;  /* 0x0030b00001107983 */ /* 0x000ee40000300a00 */
[----:B------:R-:W4:Y:S02]  /*18f50*/  LDL.LU.64 R20, [R1+0x7e0] ;  /* 0x0007e00001147983 */ /* 0x000f240000300a00 */
[----:B------:R-:W4:Y:S11]  /*18f60*/  LDL.LU.64 R22, [R1+0x7e8] ;  /* 0x0007e80001167983 */ /* 0x000f360000300a00 */
[----:B------:R-:W-:Y:S05]  /*18f70*/  @!UPT UIADD3 URZ, URZ, URZ, URZ ;  /* 0x0000003f3f3ff290 */ /* 0x000fea000fffe03f */
[----:B------:R-:W-:Y:S01]  /*18f80*/  STL.64 [R1+0x800], R24 ;  /* 0x0008001801007387 */ /* 0x000fe20000100a00 */
[----:B------:R-:W-:Y:S02]  /*18f90*/  STL.64 [R1+0x808], R26 ;  /* 0x0008081a01007387 */ /* 0x000fe40000100a00 */
[----:B------:R-:W0:Y:S02]  /*18fa0*/  LDSM.16.MT88.4 R24, [R28+0x380] ;  /* 0x000380001c18783b */ /* 0x000e240000004200 */
[----:B0-----:R-:W-:Y:S02]  /*18fb0*/  STL [R1+0x300c], R25 ;  /* 0x00300c1901007387 */ /* 0x001fe40000100800 */
[----:B------:R-:W-:Y:S02]  /*18fc0*/  STL [R1+0x3008], R26 ;  /* 0x0030081a01007387 */ /* 0x000fe40000100800 */
[----:B------:R-:W-:Y:S02]  /*18fd0*/  STL [R1+0x2fec], R27 ;  /* 0x002fec1b01007387 */ /* 0x000fe40000100800 */
[----:B------:R0:W-:Y:S02]  /*18fe0*/  STL [R1+0x30a8], R24 ;  /* 0x0030a81801007387 */ /* 0x0001e40000100800 */
[----:B0-----:R-:W3:Y:S01]  /*18ff0*/  LDL.LU.64 R24, [R1+0x7f0] ;  /* 0x0007f00001187983 */ /* 0x001ee20000300a00 */
[----:B------:R-:W3:Y:S02]  /*19000*/  LDL.LU.64 R26, [R1+0x7f8] ;  /* 0x0007f800011a7983 */ /* 0x000ee40000300a00 */
[----:B------:R-:W-:Y:S02]  /*19010*/  STL [R1+0x2fe8], R28 ;  /* 0x002fe81c01007387 */ /* 0x000fe40000100800 */
[----:B--2---:R-:W-:-:S02]  /*19020*/  IMAD.MOV.U32 R29, RZ, RZ, R8 ;  /* 0x000000ffff1d7224 */ /* 0x004fc400078e0008 */
[----:B------:R-:W-:Y:S01]  /*19030*/  IMAD.MOV.U32 R2, RZ, RZ, R9 ;  /* 0x000000ffff027224 */ /* 0x000fe200078e0009 */
[C---:B---3--:R-:W-:Y:S11]  /*19040*/  HMMA.16816.F32 R24, R16.reuse, R8, R24 ;  /* 0x000000081018723c */ /* 0x048ff60000001818 */
[----:B------:R-:W-:Y:S11]  /*19050*/  @!UPT UIADD3 URZ, URZ, URZ, URZ ;  /* 0x0000003f3f3ff290 */ /* 0x000ff6000fffe03f */
[----:B------:R-:W-:Y:S01]  /*19060*/  @!UPT UIADD3 URZ, URZ, URZ, URZ ;  /* 0x0000003f3f3ff290 */ /* 0x000fe2000fffe03f */
[----:B------:R-:W-:Y:S01]  /*19070*/  STL.64 [R1+0x7f0], R24 ;  /* 0x0007f01801007387 */ /* 0x000fe20000100a00 */
[----:B------:R-:W-:Y:S02]  /*19080*/  STL.64 [R1+0x7f8], R26 ;  /* 0x0007f81a01007387 */ /* 0x000fe40000100a00 */
[----:B------:R-:W2:Y:S02]  /*19090*/  LDL.LU.64 R8, [R1+0x40] ;  /* 0x0000400001087983 */ /* 0x000ea40000300a00 */
[----:B--2---:R0:W-:Y:S04]  /*190a0*/  STL.64 [R1+0x3068], R8 ;  /* 0x0030680801007387 */ /* 0x0041e80000100a00 */
[----:B0-----:R-:W2:Y:S04]  /*190b0*/  LDL.LU.64 R8, [R1+0x60] ;  /* 0x0000600001087983 */ /* 0x001ea80000300a00 */
[----:B--2---:R0:W-:Y:S04]  /*190c0*/  STL.64 [R1+0x3078], R8 ;  /* 0x0030780801007387 */ /* 0x0041e80000100a00 */
[----:B0-----:R-:W2:Y:S04]  /*190d0*/  LDL R8, [R1+0x70] ;  /* 0x0000700001087983 */ /* 0x001ea80000100800 */
[----:B------:R-:W2:Y:S04]  /*190e0*/  LDL R9, [R1+0x74] ;  /* 0x0000740001097983 */ /* 0x000ea80000100800 */
[----:B--2---:R4:W-:Y:S02]  /*190f0*/  STL.64 [R1+0x3090], R8 ;  /* 0x0030900801007387 */ /* 0x0049e40000100a00 */
[C---:B----4-:R-:W-:Y:S11]  /*19100*/  HMMA.16816.F32 R8, R16.reuse, R12, R20 ;  /* 0x0000000c1008723c */ /* 0x050ff60000001814 */
[----:B------:R-:W-:Y:S11]  /*19110*/  @!UPT UIADD3 URZ, URZ, URZ, URZ ;  /* 0x0000003f3f3ff290 */ /* 0x000ff6000fffe03f */
[----:B------:R-:W-:Y:S01]  /*19120*/  @!UPT UIADD3 URZ, URZ, URZ, URZ ;  /* 0x0000003f3f3ff290 */ /* 0x000fe2000fffe03f */
[----:B------:R0:W-:Y:S01]  /*19130*/  STL.64 [R1+0x7e0], R8 ;  /* 0x0007e00801007387 */ /* 0x0001e20000100a00 */
[----:B------:R1:W-:Y:S02]  /*19140*/  STL.64 [R1+0x7e8], R10 ;  /* 0x0007e80a01007387 */ /* 0x0003e40000100a00 */
[----:B------:R-:W2:Y:S02]  /*19150*/  LDL.LU.64 R24, [R1+0x7d0] ;  /* 0x0007d00001187983 */ /* 0x000ea40000300a00 */
[----:B------:R-:W2:Y:S01]  /*19160*/  LDL.LU.64 R26, [R1+0x7d8] ;  /* 0x0007d800011a7983 */ /* 0x000ea20000300a00 */
[----:B0-----:R-:W3:Y:S01]  /*19170*/  LDL.LU.64 R8, [R1+0x7c0] ;  /* 0x0007c00001087983 */ /* 0x001ee20000300a00 */
[----:B-1----:R-:W4:Y:S02]  /*19180*/  LDL.LU.64 R10, [R1+0x7c8] ;  /* 0x0007c800010a7983 */ /* 0x002f240000300a00 */
[----:B------:R-:W-:Y:S02]  /*19190*/  IMAD.MOV.U32 R21, RZ, RZ, R12 ;  /* 0x000000ffff157224 */ /* 0x000fe400078e000c */
[----:B------:R-:W-:Y:S01]  /*191a0*/  IMAD.MOV.U32 R20, RZ, RZ, R13 ;  /* 0x000000ffff147224 */ /* 0x000fe200078e000d */
[----:B----4-:R-:W-:Y:S01]  /*191b0*/  STL.64 [R1+0x30a0], R10 ;  /* 0x0030a00a01007387 */ /* 0x010fe20000100a00 */
[----:B---3--:R0:W-:Y:S03]  /*191c0*/  STL.64 [R1+0x3098], R8 ;  /* 0x0030980801007387 */ /* 0x0081e60000100a00 */
[----:B0-----:R-:W2:Y:S01]  /*191d0*/  LDL.LU.64 R8, [R1+0x90] ;  /* 0x0000900001087983 */ /* 0x001ea20000300a00 */
[----:B------:R0:W-:Y:S03]  /*191e0*/  STL.64 [R1+0x3070], R20 ;  /* 0x0030701401007387 */ /* 0x0001e60000100a00 */
[----:B0-----:R-:W3:Y:S01]  /*191f0*/  LDL.LU.64 R20, [R1+0x7a0] ;  /* 0x0007a00001147983 */ /* 0x001ee20000300a00 */
[----:B------:R-:W4:Y:S03]  /*19200*/  LDL.LU.64 R22, [R1+0x7a8] ;  /* 0x0007a80001167983 */ /* 0x000f260000300a00 */
[----:B----4-:R-:W-:Y:S01]  /*19210*/  STL.64 [R1+0x3088], R22 ;  /* 0x0030881601007387 */ /* 0x010fe20000100a00 */
[----:B---3--:R0:W-:Y:S03]  /*19220*/  STL.64 [R1+0x3080], R20 ;  /* 0x0030801401007387 */ /* 0x0081e60000100a00 */
[----:B0-----:R-:W3:Y:S01]  /*19230*/  LDL.LU.64 R20, [R1+0x7b0] ;  /* 0x0007b00001147983 */ /* 0x001ee20000300a00 */
[----:B------:R-:W3:Y:S02]  /*19240*/  LDL.LU.64 R22, [R1+0x7b8] ;  /* 0x0007b80001167983 */ /* 0x000ee40000300a00 */
[----:B------:R-:W4:Y:S01]  /*19250*/  LDL.LU.64 R4, [R1+0x20] ;  /* 0x0000200001047983 */ /* 0x000f220000300a00 */
[----:B--2---:R-:W-:Y:S01]  /*19260*/  HMMA.16816.F32 R24, R16, R8, R24 ;  /* 0x000000081018723c */ /* 0x004fe20000001818 */
[----:B----4-:R0:W-:Y:S04]  /*19270*/  STL.64 [R1+0x3058], R4 ;  /* 0x0030580401007387 */ /* 0x0101e80000100a00 */
[----:B0-----:R-:W2:Y:S04]  /*19280*/  LDL R4, [R1+0x30] ;  /* 0x0000300001047983 */ /* 0x001ea80000100800 */
[----:B------:R-:W2:Y:S01]  /*19290*/  LDL R5, [R1+0x34] ;  /* 0x0000340001057983 */ /* 0x000ea20000100800 */
[----:B------:R-:W4:Y:S03]  /*192a0*/  LDL.LU.64 R12, [R1] ;  /* 0x00000000010c7983 */ /* 0x000f260000300a00 */
[----:B----4-:R-:W-:Y:S10]  /*192b0*/  STL.64 [R1+0x3040], R12 ;  /* 0x0030400c01007387 */ /* 0x010ff40000100a00 */
[----:B------:R0:W-:Y:S02]  /*192c0*/  STL.64 [R1+0x7d0], R24 ;  /* 0x0007d01801007387 */ /* 0x0001e40000100a00 */
[----:B------:R1:W-:Y:S01]  /*192d0*/  STL.64 [R1+0x7d8], R26 ;  /* 0x0007d81a01007387 */ /* 0x0003e20000100a00 */
[----:B0-----:R-:W4:Y:S01]  /*192e0*/  LDL.LU R24, [R1+0x30a8] ;  /* 0x0030a80001187983 */ /* 0x001f220000300800 */
[----:B------:R-:W-:-:S02]  /*192f0*/  IMAD.MOV.U32 R25, RZ, RZ, R8 ;  /* 0x000000ffff197224 */ /* 0x000fc400078e0008 */
[----:B-1----:R-:W-:Y:S02]  /*19300*/  IMAD.MOV.U32 R26, RZ, RZ, R9 ;  /* 0x000000ffff1a7224 */ /* 0x002fe400078e0009 */
[----:B------:R-:W2:Y:S01]  /*19310*/  LDL.LU.64 R10, [R1+0x30a0] ;  /* 0x0030a000010a7983 */ /* 0x000ea20000300a00 */
[----:B------:R-:W2:Y:S01]  /*19320*/  LDL.LU.64 R8, [R1+0x3098] ;  /* 0x0030980001087983 */ /* 0x000ea20000300a00 */
[----:B------:R-:W-:Y:S02]  /*19330*/  IMAD.MOV.U32 R12, RZ, RZ, R7 ;  /* 0x000000ffff0c7224 */ /* 0x000fe400078e0007 */
[----:B------:R-:W-:-:S07]  /*19340*/  IMAD.MOV.U32 R13, RZ, RZ, R6 ;  /* 0x000000ffff0d7224 */ /* 0x000fce00078e0006 */
[----:B--2---:R-:W-:Y:S01]  /*19350*/  HMMA.16816.F32 R12, R16, R12, R8 ;  /* 0x0000000c100c723c */ /* 0x004fe20000001808 */
[----:B------:R-:W3:Y:S11]  /*19360*/  LDL.LU.64 R8, [R1+0x3090] ;  /* 0x0030900001087983 */ /* 0x000ef60000300a00 */
[----:B------:R-:W-:Y:S11]  /*19370*/  @!UPT UIADD3 URZ, URZ, URZ, URZ ;  /* 0x0000003f3f3ff290 */ /* 0x000ff6000fffe03f */
[----:B------:R0:W-:Y:S01]  /*19380*/  STL.64 [R1+0x7c0], R12 ;  /* 0x0007c00c01007387 */ /* 0x0001e20000100a00 */
[----:B------:R-:W-:Y:S02]  /*19390*/  STL.64 [R1+0x7c8], R14 ;  /* 0x0007c80e01007387 */ /* 0x000fe40000100a00 */
[----:B0-----:R-:W-:Y:S02]  /*193a0*/  IMAD.MOV.U32 R12, RZ, RZ, R3 ;  /* 0x000000ffff0c7224 */ /* 0x001fe400078e0003 */
[----:B------:R-:W-:-:S05]  /*193b0*/  IMAD.MOV.U32 R13, RZ, RZ, R0 ;  /* 0x000000ffff0d7224 */ /* 0x000fca00078e0000 */
[----:B------:R0:W-:Y:S04]  /*193c0*/  STL.64 [R1+0x3060], R12 ;  /* 0x0030600c01007387 */ /* 0x0001e80000100a00 */
[----:B0-----:R-:W2:Y:S01]  /*193d0*/  LDL.LU.64 R12, [R1+0x50] ;  /* 0x00005000010c7983 */ /* 0x001ea20000300a00 */
[C---:B---3--:R-:W-:Y:S03]  /*193e0*/  HMMA.16816.F32 R8, R16.reuse, R8, R20 ;  /* 0x000000081008723c */ /* 0x048fe60000001814 */
[----:B------:R-:W3:Y:S01]  /*193f0*/  LDL.LU.64 R22, [R1+0x3088] ;  /* 0x0030880001167983 */ /* 0x000ee20000300a00 */
[----:B------:R-:W3:Y:S11]  /*19400*/  LDL.LU.64 R20, [R1+0x3080] ;  /* 0x0030800001147983 */ /* 0x000ef60000300a00 */
[----:B------:R-:W-:Y:S08]  /*19410*/  @!UPT UIADD3 URZ, URZ, URZ, URZ ;  /* 0x0000003f3f3ff290 */ /* 0x000ff0000fffe03f */
[----:B------:R0:W-:Y:S01]  /*19420*/  STL.64 [R1+0x7b0], R8 ;  /* 0x0007b00801007387 */ /* 0x0001e20000100a00 */
[----:B------:R-:W-:Y:S03]  /*19430*/  STL.64 [R1+0x7b8], R10 ;  /* 0x0007b80a01007387 */ /* 0x000fe60000100a00 */
[----:B0-----:R-:W3:Y:S02]  /*19440*/  LDL.LU.64 R8, [R1+0x3078] ;  /* 0x0030780001087983 */ /* 0x001ee40000300a00 */
[----:B---3--:R-:W-:Y:S11]  /*19450*/  HMMA.16816.F32 R20, R16, R8, R20 ;  /* 0x000000081014723c */ /* 0x008ff60000001814 */
[----:B------:R-:W-:Y:S11]  /*19460*/  @!UPT UIADD3 URZ, URZ, URZ, URZ ;  /* 0x0000003f3f3ff290 */ /* 0x000ff6000fffe03f */
[----:B------:R-:W-:Y:S01]  /*19470*/  @!UPT UIADD3 URZ, URZ, URZ, URZ ;  /* 0x0000003f3f3ff290 */ /* 0x000fe2000fffe03f */
[----:B------:R0:W-:Y:S01]  /*19480*/  STL.64 [R1+0x7a0], R20 ;  /* 0x0007a01401007387 */ /* 0x0001e20000100a00 */
[----:B------:R1:W-:Y:S03]  /*19490*/  STL.64 [R1+0x7a8], R22 ;  /* 0x0007a81601007387 */ /* 0x0003e60000100a00 */
[----:B0-----:R-:W3:Y:S01]  /*194a0*/  LDL.LU.64 R20, [R1+0x3070] ;  /* 0x0030700001147983 */ /* 0x001ee20000300a00 */
[----:B-1----:R-:W-:Y:S02]  /*194b0*/  IMAD.MOV.U32 R23, RZ, RZ, R8 ;  /* 0x000000ffff177224 */ /* 0x002fe400078e0008 */
[----:B------:R-:W-:Y:S02]  /*194c0*/  IMAD.MOV.U32 R22, RZ, RZ, R9 ;  /* 0x000000ffff167224 */ /* 0x000fe400078e0009 */
[----:B------:R-:W2:Y:S03]  /*194d0*/  LDL.LU.64 R8, [R1+0x3068] ;  /* 0x0030680001087983 */ /* 0x000ea60000300a00 */
[----:B------:R-:W-:Y:S01]  /*194e0*/  STL.64 [R1+0x2ff8], R22 ;  /* 0x002ff81601007387 */ /* 0x000fe20000100a00 */
[----:B---3--:R0:W-:Y:S04]  /*194f0*/  STL.64 [R1+0x2ff0], R20 ;  /* 0x002ff01401007387 */ /* 0x0081e80000100a00 */
[----:B0-----:R-:W3:Y:S01]  /*19500*/  LDL.LU.64 R20, [R1+0x790] ;  /* 0x0007900001147983 */ /* 0x001ee20000300a00 */
[----:B------:R-:W3:Y:S02]  /*19510*/  LDL.LU.64 R22, [R1+0x798] ;  /* 0x0007980001167983 */ /* 0x000ee40000300a00 */
[----:B--2---:R-:W-:-:S02]  /*19520*/  IMAD.MOV.U32 R27, RZ, RZ, R12 ;  /* 0x000000ffff1b7224 */ /* 0x004fc400078e000c */
[----:B------:R-:W-:Y:S01]  /*19530*/  IMAD.MOV.U32 R28, RZ, RZ, R13 ;  /* 0x000000ffff1c7224 */ /* 0x000fe200078e000d */
[C---:B---3--:R-:W-:Y:S11]  /*19540*/  HMMA.16816.F32 R20, R16.reuse, R12, R20 ;  /* 0x0000000c1014723c */ /* 0x048ff60000001814 */
[----:B------:R-:W-:Y:S11]  /*19550*/  @!UPT UIADD3 URZ, URZ, URZ, URZ ;  /* 0x0000003f3f3ff290 */ /* 0x000ff6000fffe03f */
[----:B------:R-:W-:Y:S01]  /*19560*/  @!UPT UIADD3 URZ, URZ, URZ, URZ ;  /* 0x0000003f3f3ff290 */ /* 0x000fe2000fffe03f */
[----:B------:R0:W-:Y:S01]  /*19570*/  STL.64 [R1+0x790], R20 ;  /* 0x0007901401007387 */ /* 0x0001e20000100a00 */
[----:B------:R1:W-:Y:S02]  /*19580*/  STL.64 [R1+0x798], R22 ;  /* 0x0007981601007387 */ /* 0x0003e40000100a00 */
[----:B------:R-:W2:Y:S02]  /*19590*/  LDL.LU.64 R12, [R1+0x750] ;  /* 0x00075000010c7983 */ /* 0x000ea40000300a00 */
[----:B------:R-:W2:Y:S01]  /*195a0*/  LDL.LU.64 R14, [R1+0x758] ;  /* 0x00075800010e7983 */ /* 0x000ea20000300a00 */
[----:B0-----:R-:W3:Y:S01]  /*195b0*/  LDL.LU.64 R20, [R1+0x700] ;  /* 0x0007000001147983 */ /* 0x001ee20000300a00 */
[----:B-1----:R-:W3:Y:S02]  /*195c0*/  LDL.LU.64 R22, [R1+0x708] ;  /* 0x0007080001167983 */ /* 0x002ee40000300a00 */
[----:B------:R-:W-:Y:S02]  /*195d0*/  STL.64 [R1+0x3038], R26 ;  /* 0x0030381a01007387 */ /* 0x000fe40000100a00 */
[----:B----4-:R0:W-:Y:S02]  /*195e0*/  STL.64 [R1+0x3030], R24 ;  /* 0x0030301801007387 */ /* 0x0101e40000100a00 */
[----:B0-----:R-:W4:Y:S01]  /*195f0*/  LDL.LU.64 R24, [R1+0x780] ;  /* 0x0007800001187983 */ /* 0x001f220000300a00 */
[----:B------:R-:W4:Y:S02]  /*19600*/  LDL.LU.64 R26, [R1+0x788] ;  /* 0x00078800011a7983 */ /* 0x000f240000300a00 */
[C---:B----4-:R-:W-:Y:S11]  /*19610*/  HMMA.16816.F32 R24, R16.reuse, R8, R24 ;  /* 0x000000081018723c */ /* 0x050ff60000001818 */
[----:B------:R-:W-:Y:S11]  /*19620*/  @!UPT UIADD3 URZ, URZ, URZ, URZ ;  /* 0x0000003f3f3ff290 */ /* 0x000ff6000fffe03f */
[----:B------:R-:W-:Y:S01]  /*19630*/  @!UPT UIADD3 URZ, URZ, URZ, URZ ;  /* 0x0000003f3f3ff290 */ /* 0x000fe2000fffe03f */
[----:B------:R0:W-:Y:S01]  /*19640*/  STL.64 [R1+0x770], R24 ;  /* 0x0007701801007387 */ /* 0x0001e20000100a00 */
[----:B------:R1:W-:Y:S03]  /*19650*/  STL.64 [R1+0x778], R26 ;  /* 0x0007781a01007387 */ /* 0x0003e60000100a00 */
[----:B0-----:R-:W4:Y:S01]  /*19660*/  LDL.LU.64 R24, [R1+0x6b0] ;  /* 0x0006b00001187983 */ /* 0x001f220000300a00 */
[----:B-1----:R-:W3:Y:S01]  /*19670*/  LDL.LU.64 R26, [R1+0x6b8] ;  /* 0x0006b800011a7983 */ /* 0x002ee20000300a00 */
[C---:B--2---:R-:W-:Y:S01]  /*19680*/  HMMA.16816.F32 R4, R16.reuse, R4, R12 ;  /* 0x000000041004723c */ /* 0x044fe2000000180c */
[----:B------:R-:W-:Y:S02]  /*19690*/  IMAD.MOV.U32 R3, RZ, RZ, R9 ;  /* 0x000000ffff037224 */ /* 0x000fe400078e0009 */
[----:B------:R-:W-:Y:S01]  /*196a0*/  IMAD.MOV.U32 R0, RZ, RZ, R8 ;  /* 0x000000ffff007224 */ /* 0x000fe200078e0008 */
[----:B---3--:R-:W-:Y:S01]  /*196b0*/  STL.64 [R1+0x3050], R26 ;  /* 0x0030501a01007387 */ /* 0x008fe20000100a00 */
[----:B----4-:R0:W-:Y:S03]  /*196c0*/  STL.64 [R1+0x3048], R24 ;  /* 0x0030481801007387 */ /* 0x0101e60000100a00 */
[----:B0-----:R-:W2:Y:S01]  /*196d0*/  LDL.LU.64 R24, [R1+0x6e0] ;  /* 0x0006e00001187983 */ /* 0x001ea20000300a00 */
[----:B------:R-:W2:Y:S02]  /*196e0*/  LDL.LU.64 R26, [R1+0x6e8] ;  /* 0x0006e800011a7983 */ /* 0x000ea40000300a00 */
[----:B------:R-:W3:Y:S02]  /*196f0*/  LDL.LU.64 R8, [R1+0x6a0] ;  /* 0x0006a00001087983 */ /* 0x000ee40000300a00 */
[----:B------:R-:W3:Y:S01]  /*19700*/  LDL.LU.64 R10, [R1+0x6a8] ;  /* 0x0006a800010a7983 */ /* 0x000ee20000300a00 */
[----:B------:R-:W-:Y:S01]  /*19710*/  STL [R1+0x2fcc], R3 ;  /* 0x002fcc0301007387 */ /* 0x000fe20000100800 */
[----:B------:R-:W-:Y:S02]  /*19720*/  STL [R1+0x2fc8], R0 ;  /* 0x002fc80001007387 */ /* 0x000fe40000100800 */
[----:B------:R-:W2:Y:S06]  /*19730*/  LDL.LU.64 R12, [R1+0x3060] ;  /* 0x00306000010c7983 */ /* 0x000eac0000300a00 */
[----:B------:R0:W-:Y:S01]  /*19740*/  STL.64 [R1+0x760], R4 ;  /* 0x0007600401007387 */ /* 0x0001e20000100a00 */
[----:B------:R1:W-:Y:S04]  /*19750*/  STL.64 [R1+0x768], R6 ;  /* 0x0007680601007387 */ /* 0x0003e80000100a00 */
[----:B0-----:R-:W4:Y:S01]  /*19760*/  LDL.LU.64 R4, [R1+0x3058] ;  /* 0x0030580001047983 */ /* 0x001f220000300a00 */
[C---:B--2---:R-:W-:Y:S08]  /*19770*/  HMMA.16816.F32 R12, R16.reuse, R12, R24 ;  /* 0x0000000c100c723c */ /* 0x044ff00000001818 */
[----:B----4-:R-:W-:Y:S01]  /*19780*/  HMMA.16816.F32 R20, R16, R4, R20 ;  /* 0x000000041014723c */ /* 0x010fe20000001814 */
[----:B------:R-:W-:-:S02]  /*19790*/  IMAD.MOV.U32 R3, RZ, RZ, R4 ;  /* 0x000000ffff037224 */ /* 0x000fc400078e0004 */
[----:B------:R-:W-:Y:S11]  /*197a0*/  IMAD.MOV.U32 R0, RZ, RZ, R5 ;  /* 0x000000ffff007224 */ /* 0x000ff600078e0005 */
[----:B------:R-:W-:Y:S09]  /*197b0*/  @!UPT UIADD3 URZ, URZ, URZ, URZ ;  /* 0x0000003f3f3ff290 */ /* 0x000ff2000fffe03f */
[----:B------:R0:W-:Y:S01]  /*197c0*/  STL.64 [R1+0x750], R20 ;  /* 0x0007501401007387 */ /* 0x0001e20000100a00 */
[----:B------:R2:W-:Y:S02]  /*197d0*/  STL.64 [R1+0x758], R22 ;  /* 0x0007581601007387 */ /* 0x0005e40000100a00 */
[----:B------:R-:W4:Y:S02]  /*197e0*/  LDL.LU.64 R4, [R1+0x690] ;  /* 0x0006900001047983 */ /* 0x000f240000300a00 */
[----:B-1----:R-:W4:Y:S01]  /*197f0*/  LDL.LU.64 R6, [R1+0x698] ;  /* 0x0006980001067983 */ /* 0x002f220000300a00 */
[----:B0-----:R-:W3:Y:S01]  /*19800*/  LDL.LU.64 R20, [R1+0x680] ;  /* 0x0006800001147983 */ /* 0x001ee20000300a00 */
[----:B--2---:R-:W2:Y:S02]  /*19810*/  LDL.LU.64 R22, [R1+0x688] ;  /* 0x0006880001167983 */ /* 0x004ea40000300a00 */
[----:B------:R-:W-:Y:S02]  /*19820*/  STL [R1+0x2fdc], R0 ;  /* 0x002fdc0001007387 */ /* 0x000fe40000100800 */
[----:B------:R-:W-:Y:S01]  /*19830*/  STL [R1+0x2fd8], R3 ;  /* 0x002fd80301007387 */ /* 0x000fe20000100800 */
[----:B------:R-:W2:Y:S01]  /*19840*/  LDL.LU.64 R26, [R1+0x3050] ;  /* 0x00305000011a7983 */ /* 0x000ea20000300a00 */
[----:B------:R-:W2:Y:S02]  /*19850*/  LDL.LU.64 R24, [R1+0x3048] ;  /* 0x0030480001187983 */ /* 0x000ea40000300a00 */
[----:B------:R0:W-:Y:S02]  /*19860*/  STL.64 [R1+0x740], R12 ;  /* 0x0007400c01007387 */ /* 0x0001e40000100a00 */
[----:B------:R-:W-:Y:S01]  /*19870*/  STL.64 [R1+0x748], R14 ;  /* 0x0007480e01007387 */ /* 0x000fe20000100a00 */
[----:B0-----:R-:W2:Y:S02]  /*19880*/  LDL.LU.64 R12, [R1+0x3040] ;  /* 0x00304000010c7983 */ /* 0x001ea40000300a00 */
[----:B--2---:R-:W-:Y:S01]  /*19890*/  HMMA.16816.F32 R24, R16, R12, R24 ;  /* 0x0000000c1018723c */ /* 0x004fe20000001818 */
[----:B------:R-:W-:-:S02]  /*198a0*/  IMAD.MOV.U32 R0, RZ, RZ, R12 ;  /* 0x000000ffff007224 */ /* 0x000fc400078e000c */
[----:B------:R-:W-:Y:S11]  /*198b0*/  IMAD.MOV.U32 R3, RZ, RZ, R13 ;  /* 0x000000ffff037224 */ /* 0x000ff600078e000d */
[----:B------:R-:W-:Y:S09]  /*198c0*/  @!UPT UIADD3 URZ, URZ, URZ, URZ ;  /* 0x0000003f3f3ff290 */ /* 0x000ff2000fffe03f */
[----:B------:R-:W-:Y:S01]  /*198d0*/  STL.64 [R1+0x730], R24 ;  /* 0x0007301801007387 */ /* 0x000fe20000100a00 */
[----:B------:R0:W-:Y:S03]  /*198e0*/  STL.64 [R1+0x738], R26 ;  /* 0x0007381a01007387 */ /* 0x0001e60000100a00 */
[----:B0-----:R-:W2:Y:S01]  /*198f0*/  LDL.LU.64 R26, [R1+0x3038] ;  /* 0x00303800011a7983 */ /* 0x001ea20000300a00 */
[----:B------:R-:W2:Y:S02]  /*19900*/  LDL.LU.64 R24, [R1+0x3030] ;  /* 0x0030300001187983 */ /* 0x000ea40000300a00 */
[----:B------:R-:W2:Y:S02]  /*19910*/  LDL.LU.64 R14, [R1+0x3028] ;  /* 0x00302800010e7983 */ /* 0x000ea40000300a00 */
[----:B------:R-:W3:Y:S02]  /*19920*/  LDL.LU.64 R12, [R1+0x3020] ;  /* 0x00302000010c7983 */ /* 0x000ee40000300a00 */
[----:B---3--:R-:W-:Y:S11]  /*19930*/  HMMA.16816.F32 R8, R16, R12, R8 ;  /* 0x0000000c1008723c */ /* 0x008ff60000001808 */
[----:B------:R-:W-:Y:S11]  /*19940*/  @!UPT UIADD3 URZ, URZ, URZ, URZ ;  /* 0x0000003f3f3ff290 */ /* 0x000ff6000fffe03f */
[----:B------:R-:W-:Y:S01]  /*19950*/  @!UPT UIADD3 URZ, URZ, URZ, URZ ;  /* 0x0000003f3f3ff290 */ /* 0x000fe2000fffe03f */
[----:B------:R-:W-:Y:S01]  /*19960*/  STL.64 [R1+0x700], R8 ;  /* 0x0007000801007387 */ /* 0x000fe20000100a00 */
[----:B------:R0:W-:Y:S03]  /*19970*/  STL.64 [R1+0x708], R10 ;  /* 0x0007080a01007387 */ /* 0x0001e60000100a00 */
[----:B0-----:R-:W3:Y:S01]  /*19980*/  LDL.LU.64 R10, [R1+0x3018] ;  /* 0x00301800010a7983 */ /* 0x001ee20000300a00 */
[----:B------:R-:W4:Y:S02]  /*19990*/  LDL.LU.64 R8, [R1+0x3010] ;  /* 0x0030100001087983 */ /* 0x000f240000300a00 */
[----:B--2---:R-:W-:Y:S02]  /*199a0*/  STL.64 [R1+0x2f40], R14 ;  /* 0x002f400e01007387 */ /* 0x004fe40000100a00 */
[----:B------:R0:W-:Y:S02]  /*199b0*/  STL.64 [R1+0x2f38], R12 ;  /* 0x002f380c01007387 */ /* 0x0001e40000100a00 */
[----:B0-----:R-:W-:-:S02]  /*199c0*/  IMAD.MOV.U32 R12, RZ, RZ, R25 ;  /* 0x000000ffff0c7224 */ /* 0x001fc400078e0019 */
[----:B------:R-:W-:Y:S01]  /*199d0*/  IMAD.MOV.U32 R13, RZ, RZ, R26 ;  /* 0x000000ffff0d7224 */ /* 0x000fe200078e001a */
[----:B------:R-:W2:Y:S01]  /*199e0*/  LDL.LU R25, [R1+0x300c] ;  /* 0x00300c0001197983 */ /* 0x000ea20000300800 */
[----:B------:R-:W2:Y:S03]  /*199f0*/  LDL.LU R26, [R1+0x3008] ;  /* 0x00300800011a7983 */ /* 0x000ea60000300800 */
[----:B------:R0:W-:Y:S04]  /*19a00*/  STL.64 [R1+0x2fe0], R12 ;  /* 0x002fe00c01007387 */ /* 0x0001e80000100a00 */
[----:B0-----:R-:W2:Y:S01]  /*19a10*/  LDL.LU.64 R12, [R1+0xd0] ;  /* 0x0000d000010c7983 */ /* 0x001ea20000300a00 */
[----:B----4-:R-:W-:Y:S11]  /*19a20*/  HMMA.16816.F32 R4, R16, R8, R4 ;  /* 0x000000081004723c */ /* 0x010ff60000001804 */
[----:B------:R-:W-:Y:S11]  /*19a30*/  @!UPT UIADD3 URZ, URZ, URZ, URZ ;  /* 0x0000003f3f3ff290 */ /* 0x000ff6000fffe03f */
[----:B------:R-:W-:Y:S01]  /*19a40*/  @!UPT UIADD3 URZ, URZ, URZ, URZ ;  /* 0x0000003f3f3ff290 */ /* 0x000fe2000fffe03f */
[----:B------:R0:W-:Y:S01]  /*19a50*/  STL.64 [R1+0x6e0], R4 ;  /* 0x0006e00401007387 */ /* 0x0001e20000100a00 */
[----:B------:R-:W-:Y:S03]  /*19a60*/  STL.64 [R1+0x6e8], R6 ;  /* 0x0006e80601007387 */ /* 0x000fe60000100a00 */
[----:B0-----:R-:W4:Y:S01]  /*19a70*/  LDL.LU.64 R4, [R1+0x3000] ;  /* 0x0030000001047983 */ /* 0x001f220000300a00 */
[----:B---3--:R-:W-:Y:S02]  /*19a80*/  STL.64 [R1+0x2f50], R10 ;  /* 0x002f500a01007387 */ /* 0x008fe40000100a00 */
[----:B------:R0:W-:Y:S02]  /*19a90*/  STL.64 [R1+0x2f48], R8 ;  /* 0x002f480801007387 */ /* 0x0001e40000100a00 */
[----:B0-----:R-:W3:Y:S01]  /*19aa0*/  LDL.LU.64 R8, [R1+0x670] ;  /* 0x0006700001087983 */ /* 0x001ee20000300a00 */
[----:B------:R-:W3:Y:S02]  /*19ab0*/  LDL.LU.64 R10, [R1+0x678] ;  /* 0x00067800010a7983 */ /* 0x000ee40000300a00 */
[----:B--2---:R-:W-:-:S02]  /*19ac0*/  IMAD.MOV.U32 R7, RZ, RZ, R12 ;  /* 0x000000ffff077224 */ /* 0x004fc400078e000c */
[----:B------:R-:W-:Y:S01]  /*19ad0*/  IMAD.MOV.U32 R6, RZ, RZ, R13 ;  /* 0x000000ffff067224 */ /* 0x000fe200078e000d */
[C---:B----4-:R-:W-:Y:S08]  /*19ae0*/  HMMA.16816.F32 R20, R16.reuse, R4, R20 ;  /* 0x000000041014723c */ /* 0x050ff00000001814 */
[----:B---3--:R-:W-:Y:S11]  /*19af0*/  HMMA.16816.F32 R8, R16, R12, R8 ;  /* 0x0000000c1008723c */ /* 0x008ff60000001808 */
[----:B------:R-:W-:Y:S04]  /*19b00*/  @!UPT UIADD3 URZ, URZ, URZ, URZ ;  /* 0x0000003f3f3ff290 */ /* 0x000fe8000fffe03f */
[----:B------:R-:W-:Y:S01]  /*19b10*/  STL.64 [R1+0x6b0], R20 ;  /* 0x0006b01401007387 */ /* 0x000fe20000100a00 */
[----:B------:R0:W-:Y:S03]  /*19b20*/  STL.64 [R1+0x6b8], R22 ;  /* 0x0006b81601007387 */ /* 0x0001e60000100a00 */
[----:B0-----:R-:W2:Y:S01]  /*19b30*/  LDL.LU.64 R22, [R1+0x2ff8] ;  /* 0x002ff80001167983 */ /* 0x001ea20000300a00 */
[----:B------:R-:W3:Y:S03]  /*19b40*/  LDL.LU.64 R20, [R1+0x2ff0] ;  /* 0x002ff00001147983 */ /* 0x000ee60000300a00 */
[----:B------:R0:W-:Y:S02]  /*19b50*/  STL.64 [R1+0x6a0], R8 ;  /* 0x0006a00801007387 */ /* 0x0001e40000100a00 */
[----:B------:R-:W-:Y:S01]  /*19b60*/  STL.64 [R1+0x6a8], R10 ;  /* 0x0006a80a01007387 */ /* 0x000fe20000100a00 */
[----:B------:R-:W4:Y:S01]  /*19b70*/  LDL.LU.64 R12, [R1+0x620] ;  /* 0x00062000010c7983 */ /* 0x000f220000300a00 */
[----:B------:R-:W4:Y:S02]  /*19b80*/  LDL.LU.64 R14, [R1+0x628] ;  /* 0x00062800010e7983 */ /* 0x000f240000300a00 */
[----:B0-----:R-:W-:-:S02]  /*19b90*/  IMAD.MOV.U32 R8, RZ, RZ, R27 ;  /* 0x000000ffff087224 */ /* 0x001fc400078e001b */
[----:B------:R-:W-:Y:S01]  /*19ba0*/  IMAD.MOV.U32 R9, RZ, RZ, R28 ;  /* 0x000000ffff097224 */ /* 0x000fe200078e001c */
[----:B------:R-:W4:Y:S01]  /*19bb0*/  LDL.LU R27, [R1+0x2fec] ;  /* 0x002fec00011b7983 */ /* 0x000f220000300800 */
[----:B------:R-:W3:Y:S03]  /*19bc0*/  LDL.LU R28, [R1+0x2fe8] ;  /* 0x002fe800011c7983 */ /* 0x000ee60000300800 */
[----:B------:R0:W-:Y:S04]  /*19bd0*/  STL.64 [R1+0x2fc0], R8 ;  /* 0x002fc00801007387 */ /* 0x0001e80000100a00 */
[----:B0-----:R-:W4:Y:S01]  /*19be0*/  LDL.LU.64 R8, [R1+0x5a0] ;  /* 0x0005a00001087983 */ /* 0x001f220000300a00 */
[----:B------:R-:W4:Y:S02]  /*19bf0*/  LDL.LU.64 R10, [R1+0x5a8] ;  /* 0x0005a800010a7983 */ /* 0x000f240000300a00 */
[----:B--2---:R-:W-:-:S02]  /*19c00*/  IMAD.MOV.U32 R16, RZ, RZ, R23 ;  /* 0x000000ffff107224 */ /* 0x004fc400078e0017 */
[----:B------:R-:W-:-:S05]  /*19c10*/  IMAD.MOV.U32 R17, RZ, RZ, R22 ;  /* 0x000000ffff117224 */ /* 0x000fca00078e0016 */
[----:B------:R3:W-:Y:S02]  /*19c20*/  STL.64 [R1+0x2fd0], R16 ;  /* 0x002fd01001007387 */ /* 0x0007e40000100a00 */
[----:B---3--:R-:W-:Y:S02]  /*19c30*/  IMAD.MOV.U32 R16, RZ, RZ, R21 ;  /* 0x000000ffff107224 */ /* 0x008fe400078e0015 */
[----:B------:R-:W-:Y:S02]  /*19c40*/  IMAD.MOV.U32 R17, RZ, RZ, R20 ;  /* 0x000000ffff117224 */ /* 0x000fe400078e0014 */
[----:B------:R-:W0:Y:S04]  /*19c50*/  LDSM.16.MT88.4 R20, [R28+0x4000] ;  /* 0x004000001c14783b */ /* 0x000e280000004200 */
[----:B------:R-:W-:Y:S01]  /*19c60*/  STL.64 [R1+0x2f60], R6 ;  /* 0x002f600601007387 */ /* 0x000fe20000100a00 */
[----:B------:R1:W-:Y:S03]  /*19c70*/  STL.64 [R1+0x2f58], R4 ;  /* 0x002f580401007387 */ /* 0x0003e60000100a00 */
[----:B-1----:R-:W2:Y:S01]  /*19c80*/  LDL.LU.64 R4, [R1+0x5d0] ;  /* 0x0005d00001047983 */ /* 0x002ea20000300a00 */
[----:B------:R-:W2:Y:S03]  /*19c90*/  LDL.LU.64 R6, [R1+0x5d8] ;  /* 0x0005d80001067983 */ /* 0x000ea60000300a00 */
[----:B0-----:R-:W-:Y:S01]  /*19ca0*/  STL.64 [R1+0x2f20], R22 ;  /* 0x002f201601007387 */ /* 0x001fe20000100a00 */
[----:B------:R0:W-:Y:S02]  /*19cb0*/  STL.64 [R1+0x2f18], R20 ;  /* 0x002f181401007387 */ /* 0x0001e40000100a00 */
[----:B0-----:R-:W-:-:S02]  /*19cc0*/  IMAD.MOV.U32 R20, RZ, RZ, R29 ;  /* 0x000000ffff147224 */ /* 0x001fc400078e001d */
[----:B------:R-:W-:-:S07]  /*19cd0*/  IMAD.MOV.U32 R21, RZ, RZ, R2 ;  /* 0x000000ffff157224 */ /* 0x000fce00078e0002 */
[C---:B----4-:R-:W-:Y:S01]  /*19ce0*/  HMMA.16816.F32 R20, R24.reuse, R20, R12 ;  /* 0x000000141814723c */ /* 0x050fe2000000180c */
[----:B------:R-:W3:Y:S11]  /*19cf0*/  LDL.LU.64 R12, [R1+0x2fe0] ;  /* 0x002fe000010c7983 */ /* 0x000ef60000300a00 */
[----:B------:R-:W-:Y:S11]  /*19d00*/  @!UPT UIADD3 URZ, URZ, URZ, URZ ;  /* 0x0000003f3f3ff290 */ /* 0x000ff6000fffe03f */
[----:B------:R-:W-:Y:S01]  /*19d10*/  @!UPT UIADD3 URZ, URZ, URZ, URZ ;  /* 0x0000003f3f3ff290 */ /* 0x000fe2000fffe03f */
[----:B------:R-:W-:Y:S02]  /*19d20*/  IMAD.MOV.U32 R2, RZ, RZ, R23 ;  /* 0x000000ffff027224 */ /* 0x000fe400078e0017 */
[----:B------:R-:W-:Y:S01]  /*19d30*/  IMAD.MOV.U32 R29, RZ, RZ, R22 ;  /* 0x000000ffff1d7224 */ /* 0x000fe200078e0016 */
[----:B------:R-:W-:Y:S02]  /*19d40*/  STL.64 [R1+0x690], R20 ;  /* 0x0006901401007387 */ /* 0x000fe40000100a00 */
[----:B------:R-:W-:Y:S02]  /*19d50*/  STL [R1+0x2714], R2 ;  /* 0x0027140201007387 */ /* 0x000fe40000100800 */
[----:B------:R-:W-:Y:S01]  /*19d60*/  STL [R1+0x2710], R29 ;  /* 0x0027101d01007387 */ /* 0x000fe20000100800 */
[C---:B--2---:R-:W-:Y:S11]  /*19d70*/  HMMA.16816.F32 R16, R24.reuse, R16, R4 ;  /* 0x000000101810723c */ /* 0x044ff60000001804 */
[----:B------:R-:W-:Y:S11]  /*19d80*/  @!UPT UIADD3 URZ, URZ, URZ, URZ ;  /* 0x0000003f3f3ff290 */ /* 0x000ff6000fffe03f */
[----:B------:R-:W-:Y:S01]  /*19d90*/  @!UPT UIADD3 URZ, URZ, URZ, URZ ;  /* 0x0000003f3f3ff290 */ /* 0x000fe2000fffe03f */
[----:B------:R0:W-:Y:S01]  /*19da0*/  STL.64 [R1+0x680], R16 ;  /* 0x0006801001007387 */ /* 0x0001e20000100a00 */
[----:B------:R1:W-:Y:S01]  /*19db0*/  STL.64 [R1+0x688], R18 ;  /* 0x0006881201007387 */ /* 0x0003e20000100a00 */
[----:B---3--:R-:W-:Y:S07]  /*19dc0*/  HMMA.16816.F32 R4, R24, R12, R8 ;  /* 0x0000000c1804723c */ /* 0x008fee0000001808 */
[----:B------:R-:W-:Y:S02]  /*19dd0*/  IMAD.MOV.U32 R12, RZ, RZ, R0 ;  /* 0x000000ffff0c7224 */ /* 0x000fe400078e0000 */
[----:B------:R-:W-:Y:S11]  /*19de0*/  IMAD.MOV.U32 R13, RZ, RZ, R3 ;  /* 0x000000ffff0d7224 */ /* 0x000ff600078e0003 */
[----:B------:R-:W-:Y:S03]  /*19df0*/  @!UPT UIADD3 URZ, URZ, URZ, URZ ;  /* 0x0000003f3f3ff290 */ /* 0x000fe6000fffe03f */
[----:B------:R2:W-:Y:S01]  /*19e00*/  STL.64 [R1+0x670], R4 ;  /* 0x0006700401007387 */ /* 0x0005e20000100a00 */
[----:B0-----:R-:W3:Y:S02]  /*19e10*/  LDL.LU.64 R16, [R1+0x530] ;  /* 0x0005300001107983 */ /* 0x001ee40000300a00 */
[----:B-1----:R-:W3:Y:S02]  /*19e20*/  LDL.LU.64 R18, [R1+0x538] ;  /* 0x0005380001127983 */ /* 0x002ee40000300a00 */
[----:B------:R-:W4:Y:S01]  /*19e30*/  LDL.LU R0, [R1+0x2fdc] ;  /* 0x002fdc0001007983 */ /* 0x000f220000300800 */
[----:B------:R-:W3:Y:S01]  /*19e40*/  LDL.LU R3, [R1+0x2fd8] ;  /* 0x002fd80001037983 */ /* 0x000ee20000300800 */
[----:B------:R-:W3:Y:S02]  /*19e50*/  LDL.LU.64 R8, [R1+0x4f0] ;  /* 0x0004f00001087983 */ /* 0x000ee40000300a00 */
[----:B------:R-:W3:Y:S02]  /*19e60*/  LDL.LU.64 R10, [R1+0x4f8] ;  /* 0x0004f800010a7983 */ /* 0x000ee40000300a00 */
[----:B------:R0:W-:Y:S01]  /*19e70*/  STL.64 [R1+0x2f68], R12 ;  /* 0x002f680c01007387 */ /* 0x0001e20000100a00 */
[----:B--2---:R-:W2:Y:S01]  /*19e80*/  LDL.LU R4, [R1+0x10] ;  /* 0x0000100001047983 */ /* 0x004ea20000300800 */
[----:B------:R-:W2:Y:S02]  /*19e90*/  LDL.LU R5, [R1+0x14] ;  /* 0x0000140001057983 */ /* 0x000ea40000300800 */
[----:B------:R-:W3:Y:S02]  /*19ea0*/  LDL.LU.64 R20, [R1+0x4d0] ;  /* 0x0004d00001147983 */ /* 0x000ee40000300a00 */
[----:B------:R-:W3:Y:S01]  /*19eb0*/  LDL.LU.64 R22, [R1+0x4d8] ;  /* 0x0004d80001167983 */ /* 0x000ee20000300a00 */
[----:B0-----:R-:W3:Y:S01]  /*19ec0*/  LDL.LU.64 R12, [R1+0x490] ;  /* 0x00049000010c7983 */ /* 0x001ee20000300a00 */
[----:B------:R-:W3:Y:S03]  /*19ed0*/  LDL.LU.64 R14, [R1+0x498] ;  /* 0x00049800010e7983 */ /* 0x000ee60000300a00 */
[----:B--2---:R0:W-:Y:S04]  /*19ee0*/  STL.64 [R1+0x2f70], R4 ;  /* 0x002f700401007387 */ /* 0x0041e80000100a00 */
[----:B0-----:R-:W3:Y:S01]  /*19ef0*/  LDL.LU R4, [R1+0x80] ;  /* 0x0000800001047983 */ /* 0x001ee20000300800 */
[----:B------:R-:W3:Y:S02]  /*19f00*/  LDL.LU R5, [R1+0x84] ;  /* 0x0000840001057983 */ /* 0x000ee40000300800 */
[----:B------:R-:W-:-:S02]  /*19f10*/  IMAD.MOV.U32 R2, RZ, RZ, R6 ;  /* 0x000000ffff027224 */ /* 0x000fc400078e0006 */
[----:B------:R-:W-:-:S05]  /*19f20*/  IMAD.MOV.U32 R29, RZ, RZ, R7 ;  /* 0x000000ffff1d7224 */ /* 0x000fca00078e0007 */
[----:B------:R-:W-:Y:S01]  /*19f30*/  STL [R1+0x271c], R29 ;  /* 0x00271c1d01007387 */ /* 0x000fe20000100800 */
[----:B------:R-:W-:Y:S01]  /*19f40*/  STL [R1+0x2718], R2 ;  /* 0x0027180201007387 */ /* 0x000fe20000100800 */
[C---:B---3--:R-:W-:Y:S02]  /*19f50*/  HMMA.16816.F32 R4, R24.reuse, R4, R16 ;  /* 0x000000041804723c */ /* 0x048fe40000001810 */
[----:B------:R-:W2:Y:S11]  /*19f60*/  LDL.LU.64 R16, [R1+0x2fd0] ;  /* 0x002fd00001107983 */ /* 0x000eb60000300a00 */
[----:B------:R-:W-:Y:S10]  /*19f70*/  @!UPT UIADD3 URZ, URZ, URZ, URZ ;  /* 0x0000003f3f3ff290 */ /* 0x000ff4000fffe03f */
[----:B------:R0:W-:Y:S01]  /*19f80*/  STL.64 [R1+0x620], R4 ;  /* 0x0006200401007387 */ /* 0x0001e20000100a00 */
[----:B------:R-:W-:Y:S02]  /*19f90*/  STL.64 [R1+0x628], R6 ;  /* 0x0006280601007387 */ /* 0x000fe40000100a00 */
[----:B0-----:R-:W-:Y:S02]  /*19fa0*/  IMAD.MOV.U32 R4, RZ, RZ, R3 ;  /* 0x000000ffff047224 */ /* 0x001fe400078e0003 */
[----:B----4-:R-:W-:Y:S01]  /*19fb0*/  IMAD.MOV.U32 R5, RZ, RZ, R0 ;  /* 0x000000ffff057224 */ /* 0x010fe200078e0000 */
[----:B------:R-:W3:Y:S01]  /*19fc0*/  LDL.LU R3, [R1+0x2fcc] ;  /* 0x002fcc0001037983 */ /* 0x000ee20000300800 */
[----:B------:R-:W4:Y:S03]  /*19fd0*/  LDL.LU R0, [R1+0x2fc8] ;  /* 0x002fc80001007983 */ /* 0x000f260000300800 */
[----:B------:R0:W-:Y:S04]  /*19fe0*/  STL.64 [R1+0x2f88], R4 ;  /* 0x002f880401007387 */ /* 0x0001e80000100a00 */
[----:B0-----:R-:W2:Y:S01]  /*19ff0*/  LDL.LU R4, [R1+0x70] ;  /* 0x0000700001047983 */ /* 0x001ea20000300800 */
[----:B------:R-:W2:Y:S02]  /*1a000*/  LDL.LU R5, [R1+0x74] ;  /* 0x0000740001057983 */ /* 0x000ea40000300800 */
[C---:B--2---:R-:W-:Y:S01]  /*1a010*/  HMMA.16816.F32 R4, R24.reuse, R4, R8 ;  /* 0x000000041804723c */ /* 0x044fe20000001808 */
[----:B------:R-:W2:Y:S11]  /*1a020*/  LDL.LU.64 R8, [R1+0x2fc0] ;  /* 0x002fc00001087983 */ /* 0x000eb60000300a00 */
[----:B------:R-:W-:Y:S11]  /*1a030*/  @!UPT UIADD3 URZ, URZ, URZ, URZ ;  /* 0x0000003f3f3ff290 */ /* 0x000ff6000fffe03f */
[----:B------:R0:W-:Y:S04]  /*1a040*/  STL.64 [R1+0x5d0], R4 ;  /* 0x0005d00401007387 */ /* 0x0001e80000100a00 */
[----:B0-----:R-:W3:Y:S01]  /*1a050*/  LDL.LU R4, [R1+0x30] ;  /* 0x0000300001047983 */ /* 0x001ee20000300800 */
[----:B------:R-:W3:Y:S01]  /*1a060*/  LDL.LU R5, [R1+0x34] ;  /* 0x0000340001057983 */ /* 0x000ee20000300800 */
[----:B------:R-:W-:Y:S01]  /*1a070*/  HMMA.16816.F32 R16, R24, R16, R20 ;  /* 0x000000101810723c */ /* 0x000fe20000001814 */
[----:B------:R-:W-:Y:S02]  /*1a080*/  IMAD.MOV.U32 R2, RZ, RZ, R7 ;  /* 0x000000ffff027224 */ /* 0x000fe400078e0007 */
[----:B------:R-:W-:-:S05]  /*1a090*/  IMAD.MOV.U32 R29, RZ, RZ, R6 ;  /* 0x000000ffff1d7224 */ /* 0x000fca00078e0006 */
[----:B--2---:R-:W-:Y:S01]  /*1a0a0*/  HMMA.16816.F32 R8, R24, R8, R12 ;  /* 0x000000081808723c */ /* 0x004fe2000000180c */
[----:B---3--:R4:W-:Y:S01]  /*1a0b0*/  STL.64 [R1+0x2fa0], R4 ;  /* 0x002fa00401007387 */ /* 0x0089e20000100a00 */
[----:B------:R-:W-:Y:S02]  /*1a0c0*/  STL [R1+0x2724], R2 ;  /* 0x0027240201007387 */ /* 0x000fe40000100800 */
[----:B------:R-:W-:Y:S02]  /*1a0d0*/  STL [R1+0x2720], R29 ;  /* 0x0027201d01007387 */ /* 0x000fe40000100800 */
[----:B----4-:R-:W-:Y:S02]  /*1a0e0*/  IMAD.MOV.U32 R4, RZ, RZ, R0 ;  /* 0x000000ffff047224 */ /* 0x010fe400078e0000 */
[----:B------:R-:W2:Y:S07]  /*1a0f0*/  LDL.LU R0, [R1+0x2fbc] ;  /* 0x002fbc0001007983 */ /* 0x000eae0000300800 */
[----:B------:R-:W-:Y:S02]  /*1a100*/  STL.64 [R1+0x5a0], R16 ;  /* 0x0005a01001007387 */ /* 0x000fe40000100a00 */
[----:B------:R-:W-:Y:S02]  /*1a110*/  STL.64 [R1+0x5a8], R18 ;  /* 0x0005a81201007387 */ /* 0x000fe40000100a00 */
[----:B------:R-:W-:Y:S01]  /*1a120*/  IMAD.MOV.U32 R5, RZ, RZ, R3 ;  /* 0x000000ffff057224 */ /* 0x000fe200078e0003 */
[----:B------:R-:W0:Y:S04]  /*1a130*/  LDSM.16.MT88.4 R16, [R28+0x4080] ;  /* 0x004080001c10783b */ /* 0x000e280000004200 */
[----:B------:R-:W3:Y:S01]  /*1a140*/  LDL.LU R3, [R1+0x2fb8] ;  /* 0x002fb80001037983 */ /* 0x000ee20000300800 */
[----:B------:R-:W-:Y:S02]  /*1a150*/  STL.64 [R1+0x4f0], R8 ;  /* 0x0004f00801007387 */ /* 0x000fe40000100a00 */
[----:B------:R-:W4:Y:S02]  /*1a160*/  LDL.LU.64 R12, [R1+0x420] ;  /* 0x00042000010c7983 */ /* 0x000f240000300a00 */
[----:B------:R-:W2:Y:S02]  /*1a170*/  LDL.LU.64 R14, [R1+0x428] ;  /* 0x00042800010e7983 */ /* 0x000ea40000300a00 */
[----:B--2---:R-:W-:Y:S01]  /*1a180*/  STL.64 [R1+0x2f80], R14 ;  /* 0x002f800e01007387 */ /* 0x004fe20000100a00 */
[----:B----4-:R1:W-:Y:S03]  /*1a190*/  STL.64 [R1+0x2f78], R12 ;  /* 0x002f780c01007387 */ /* 0x0103e60000100a00 */
[----:B-1----:R-:W2:Y:S01]  /*1a1a0*/  LDL.LU.64 R12, [R1+0x440] ;  /* 0x00044000010c7983 */ /* 0x002ea20000300a00 */
[----:B------:R-:W4:Y:S03]  /*1a1b0*/  LDL.LU.64 R14, [R1+0x448] ;  /* 0x00044800010e7983 */ /* 0x000f260000300a00 */
[----:B----4-:R-:W-:Y:S01]  /*1a1c0*/  STL.64 [R1+0x2f98], R14 ;  /* 0x002f980e01007387 */ /* 0x010fe20000100a00 */
[----:B--2---:R1:W-:Y:S03]  /*1a1d0*/  STL.64 [R1+0x2f90], R12 ;  /* 0x002f900c01007387 */ /* 0x0043e60000100a00 */
[----:B-1----:R-:W2:Y:S01]  /*1a1e0*/  LDL.LU.64 R12, [R1+0x460] ;  /* 0x00046000010c7983 */ /* 0x002ea20000300a00 */
[----:B------:R-:W4:Y:S02]  /*1a1f0*/  LDL.LU.64 R14, [R1+0x468] ;  /* 0x00046800010e7983 */ /* 0x000f240000300a00 */
[----:B------:R-:W-:-:S02]  /*1a200*/  IMAD.MOV.U32 R29, RZ, RZ, R11 ;  /* 0x000000ffff1d7224 */ /* 0x000fc400078e000b */
[----:B------:R-:W-:Y:S01]  /*1a210*/  IMAD.MOV.U32 R2, RZ, RZ, R10 ;  /* 0x000000ffff027224 */ /* 0x000fe200078e000a */
[----:B----4-:R-:W-:Y:S01]  /*1a220*/  STL.64 [R1+0x2fb0], R14 ;  /* 0x002fb00e01007387 */ /* 0x010fe20000100a00 */
[----:B--2---:R1:W-:Y:S03]  /*1a230*/  STL.64 [R1+0x2fa8], R12 ;  /* 0x002fa80c01007387 */ /* 0x0043e60000100a00 */
[----:B-1----:R-:W2:Y:S01]  /*1a240*/  LDL.LU.64 R12, [R1+0x480] ;  /* 0x00048000010c7983 */ /* 0x002ea20000300a00 */
[----:B------:R-:W2:Y:S02]  /*1a250*/  LDL.LU.64 R14, [R1+0x488] ;  /* 0x00048800010e7983 */ /* 0x000ea40000300a00 */
[----:B------:R-:W4:Y:S02]  /*1a260*/  LDL.LU.64 R8, [R1+0x410] ;  /* 0x0004100001087983 */ /* 0x000f240000300a00 */
[----:B------:R-:W4:Y:S01]  /*1a270*/  LDL.LU.64 R10, [R1+0x418] ;  /* 0x00041800010a7983 */ /* 0x000f220000300a00 */
[----:B------:R-:W3:Y:S01]  /*1a280*/  LDL.LU.64 R20, [R1+0x2f0] ;  /* 0x0002f00001147983 */ /* 0x000ee20000300a00 */
[----:B------:R-:W3:Y:S02]  /*1a290*/  LDL.LU.64 R22, [R1+0x2f8] ;  /* 0x0002f80001167983 */ /* 0x000ee40000300a00 */
[----:B------:R-:W-:Y:S02]  /*1a2a0*/  STL [R1+0x272c], R29 ;  /* 0x00272c1d01007387 */ /* 0x000fe40000100800 */
[----:B------:R-:W-:Y:S01]  /*1a2b0*/  STL [R1+0x2728], R2 ;  /* 0x0027280201007387 */ /* 0x000fe20000100800 */
[----:B0-----:R-:W-:Y:S01]  /*1a2c0*/  STL.64 [R1+0x2de0], R18 ;  /* 0x002de01201007387 */ /* 0x001fe20000100a00 */
[----:B------:R0:W-:Y:S03]  /*1a2d0*/  STL.64 [R1+0x2dd8], R16 ;  /* 0x002dd81001007387 */ /* 0x0001e60000100a00 */
[----:B0-----:R-:W3:Y:S01]  /*1a2e0*/  LDL.LU R16, [R1+0xad0] ;  /* 0x000ad00001107983 */ /* 0x001ee20000300800 */
[----:B------:R-:W3:Y:S02]  /*1a2f0*/  LDL.LU R17, [R1+0xad4] ;  /* 0x000ad40001117983 */ /* 0x000ee40000300800 */
[----:B------:R-:W3:Y:S02]  /*1a300*/  LDL.LU R18, [R1+0xad8] ;  /* 0x000ad80001127983 */ /* 0x000ee40000300800 */
[----:B------:R-:W3:Y:S01]  /*1a310*/  LDL.LU R19, [R1+0xadc] ;  /* 0x000adc0001137983 */ /* 0x000ee20000300800 */
[C---:B--2---:R-:W-:Y:S01]  /*1a320*/  HMMA.16816.F32 R4, R24.reuse, R4, R12 ;  /* 0x000000041804723c */ /* 0x044fe2000000180c */
[----:B---3--:R-:W-:Y:S01]  /*1a330*/  STL.64 [R1+0x2f30], R18 ;  /* 0x002f301201007387 */ /* 0x008fe20000100a00 */
[----:B------:R0:W-:Y:S03]  /*1a340*/  STL.64 [R1+0x2f28], R16 ;  /* 0x002f281001007387 */ /* 0x0001e60000100a00 */
[----:B0-----:R-:W2:Y:S01]  /*1a350*/  LDL.LU.64 R16, [R1+0x3f0] ;  /* 0x0003f00001107983 */ /* 0x001ea20000300a00 */
[----:B------:R-:W2:Y:S02]  /*1a360*/  LDL.LU.64 R18, [R1+0x3f8] ;  /* 0x0003f80001127983 */ /* 0x000ea40000300a00 */
[----:B------:R-:W3:Y:S02]  /*1a370*/  LDL.LU.64 R14, [R1+0x2fb0] ;  /* 0x002fb000010e7983 */ /* 0x000ee40000300a00 */
[----:B------:R-:W3:Y:S11]  /*1a380*/  LDL.LU.64 R12, [R1+0x2fa8] ;  /* 0x002fa800010c7983 */ /* 0x000ef60000300a00 */
[----:B------:R-:W-:Y:S02]  /*1a390*/  @!UPT UIADD3 URZ, URZ, URZ, URZ ;  /* 0x0000003f3f3ff290 */ /* 0x000fe4000fffe03f */
        /* <DEDUP_REMOVED lines=18> */
[----:B------:R-:W4:Y:S11]  /*1a4c0*/  LDL.LU.64 R12, [R1+0x2f68] ;  /* 0x002f6800010c7983 */ /* 0x000f360000300a00 */
[----:B------:R-:W-:Y:S10]  /*1a4d0*/  @!UPT UIADD3 URZ, URZ, URZ, URZ ;  /* 0x0000003f3f3ff290 */ /* 0x000ff4000fffe03f */
[----:B------:R-:W-:Y:S01]  /*1a4e0*/  STL.64 [R1+0x460], R4 ;  /* 0x0004600401007387 */ /* 0x000fe20000100a00 */
[----:B------:R0:W-:Y:S03]  /*1a4f0*/  STL.64 [R1+0x468], R6 ;  /* 0x0004680601007387 */ /* 0x0001e60000100a00 */
[----:B0-----:R-:W3:Y:S01]  /*1a500*/  LDL.LU.64 R6, [R1+0x2f60] ;  /* 0x002f600001067983 */ /* 0x001ee20000300a00 */
[----:B------:R-:W2:Y:S01]  /*1a510*/  LDL.LU.64 R4, [R1+0x2f58] ;  /* 0x002f580001047983 */ /* 0x000ea20000300a00 */
        /* <DEDUP_REMOVED lines=8> */
[C---:B--2---:R-:W-:Y:S01]  /*1a5a0*/  HMMA.16816.F32 R16, R24.reuse, R12, R16 ;  /* 0x0000000c1810723c */ /* 0x044fe20000001810 */
[----:B------:R0:W-:Y:S07]  /*1a5b0*/  STL.64 [R1+0x2ec8], R14 ;  /* 0x002ec80e01007387 */ /* 0x0001ee0000100a00 */
[----:B0-----:R-:W-:Y:S11]  /*1a5c0*/  HMMA.16816.F32 R12, R24, R8, R20 ;  /* 0x00000008180c723c */ /* 0x001ff60000001814 */
[----:B------:R-:W-:Y:S04]  /*1a5d0*/  @!UPT UIADD3 URZ, URZ, URZ, URZ ;  /* 0x0000003f3f3ff290 */ /* 0x000fe8000fffe03f */
[----:B------:R0:W-:Y:S01]  /*1a5e0*/  STL.64 [R1+0x420], R16 ;  /* 0x0004201001007387 */ /* 0x0001e20000100a00 */
[----:B------:R1:W-:Y:S03]  /*1a5f0*/  STL.64 [R1+0x428], R18 ;  /* 0x0004281201007387 */ /* 0x0003e60000100a00 */
[----:B0-----:R-:W2:Y:S01]  /*1a600*/  LDL.LU.64 R16, [R1+0x210] ;  /* 0x0002100001107983 */ /* 0x001ea20000300a00 */
[----:B-1----:R-:W2:Y:S03]  /*1a610*/  LDL.LU.64 R18, [R1+0x218] ;  /* 0x0002180001127983 */ /* 0x002ea60000300a00 */
[----:B------:R-:W-:Y:S02]  /*1a620*/  STL.64 [R1+0x410], R12 ;  /* 0x0004100c01007387 */ /* 0x000fe40000100a00 */
[----:B------:R0:W-:Y:S01]  /*1a630*/  STL.64 [R1+0x418], R14 ;  /* 0x0004180e01007387 */ /* 0x0001e20000100a00 */
[----:B------:R-:W2:Y:S01]  /*1a640*/  LDL.LU.64 R20, [R1+0xc0] ;  /* 0x0000c00001147983 */ /* 0x000ea20000300a00 */
[----:B------:R-:W2:Y:S02]  /*1a650*/  LDL.LU.64 R22, [R1+0xc8] ;  /* 0x0000c80001167983 */ /* 0x000ea40000300a00 */
[----:B----4-:R1:W-:Y:S01]  /*1a660*/  STL.64 [R1+0x2f10], R10 ;  /* 0x002f100a01007387 */ /* 0x0103e20000100a00 */
[----:B0-----:R-:W4:Y:S04]  /*1a670*/  LDL.64 R14, [R1+0x78] ;  /* 0x00007800010e7983 */ /* 0x001f280000100a00 */
[----:B-1----:R-:W2:Y:S04]  /*1a680*/  LDL.64 R10, [R1+0xb8] ;  /* 0x0000b800010a7983 */ /* 0x002ea80000100a00 */
[----:B----4-:R0:W-:Y:S04]  /*1a690*/  STL.64 [R1+0x2ee0], R14 ;  /* 0x002ee00e01007387 */ /* 0x0101e80000100a00 */
[----:B0-----:R-:W4:Y:S04]  /*1a6a0*/  LDL.64 R14, [R1+0x88] ;  /* 0x00008800010e7983 */ /* 0x001f280000100a00 */
[----:B----4-:R0:W-:Y:S01]  /*1a6b0*/  STL.64 [R1+0x2ee8], R14 ;  /* 0x002ee80e01007387 */ /* 0x0101e20000100a00 */
[----:B------:R-:W4:Y:S02]  /*1a6c0*/  LDL.LU R12, [R1+0x200] ;  /* 0x00020000010c7983 */ /* 0x000f240000300800 */
[----:B------:R-:W4:Y:S01]  /*1a6d0*/  LDL.LU R13, [R1+0x204] ;  /* 0x00020400010d7983 */ /* 0x000f220000300800 */
[----:B0-----:R-:W2:Y:S01]  /*1a6e0*/  LDL.LU R14, [R1+0x208] ;  /* 0x00020800010e7983 */ /* 0x001ea20000300800 */
[----:B------:R-:W2:Y:S03]  /*1a6f0*/  LDL.LU R15, [R1+0x20c] ;  /* 0x00020c00010f7983 */ /* 0x000ea60000300800 */
[----:B--2---:R-:W-:Y:S01]  /*1a700*/  STL.64 [R1+0x2f08], R14 ;  /* 0x002f080e01007387 */ /* 0x004fe20000100a00 */
[----:B----4-:R3:W-:Y:S02]  /*1a710*/  STL.64 [R1+0x2f00], R12 ;  /* 0x002f000c01007387 */ /* 0x0107e40000100a00 */
[----:B---3--:R-:W-:-:S02]  /*1a720*/  IMAD.MOV.U32 R12, RZ, RZ, R7 ;  /* 0x000000ffff0c7224 */ /* 0x008fc400078e0007 */
[----:B------:R-:W-:Y:S02]  /*1a730*/  IMAD.MOV.U32 R13, RZ, RZ, R6 ;  /* 0x000000ffff0d7224 */ /* 0x000fe400078e0006 */
[C---:B------:R-:W-:Y:S08]  /*1a740*/  HMMA.16816.F32 R4, R24.reuse, R4, R16 ;  /* 0x000000041804723c */ /* 0x040ff00000001810 */
[----:B------:R-:W-:Y:S01]  /*1a750*/  HMMA.16816.F32 R12, R24, R12, R20 ;  /* 0x0000000c180c723c */ /* 0x000fe20000001814 */
[----:B------:R-:W2:Y:S01]  /*1a760*/  LDL.LU.64 R18, [R1+0x2f30] ;  /* 0x002f300001127983 */ /* 0x000ea20000300a00 */
[----:B------:R-:W2:Y:S11]  /*1a770*/  LDL.LU.64 R16, [R1+0x2f28] ;  /* 0x002f280001107983 */ /* 0x000eb60000300a00 */
[----:B------:R-:W-:Y:S02]  /*1a780*/  @!UPT UIADD3 URZ, URZ, URZ, URZ ;  /* 0x0000003f3f3ff290 */ /* 0x000fe4000fffe03f */
[----:B------:R-:W-:Y:S01]  /*1a790*/  STL.64 [R1+0x3f0], R4 ;  /* 0x0003f00401007387 */ /* 0x000fe20000100a00 */
[----:B------:R0:W-:Y:S03]  /*1a7a0*/  STL.64 [R1+0x3f8], R6 ;  /* 0x0003f80601007387 */ /* 0x0001e60000100a00 */
[----:B0-----:R-:W3:Y:S01]  /*1a7b0*/  LDL.64 R6, [R1+0xa8] ;  /* 0x0000a80001067983 */ /* 0x001ee20000100a00 */
[----:B------:R-:W2:Y:S02]  /*1a7c0*/  LDL.LU.64 R22, [R1+0x2f20] ;  /* 0x002f200001167983 */ /* 0x000ea40000300a00 */
[----:B------:R-:W2:Y:S02]  /*1a7d0*/  LDL.LU.64 R20, [R1+0x2f18] ;  /* 0x002f180001147983 */ /* 0x000ea40000300a00 */
[----:B------:R-:W4:Y:S01]  /*1a7e0*/  LDL.LU R24, [R1+0x1e0] ;  /* 0x0001e00001187983 */ /* 0x000f220000300800 */
[----:B------:R-:W-:Y:S01]  /*1a7f0*/  STL.64 [R1+0x9f0], R12 ;  /* 0x0009f00c01007387 */ /* 0x000fe20000100a00 */
[----:B------:R2:W-:Y:S02]  /*1a800*/  STL.64 [R1+0x9f8], R14 ;  /* 0x0009f80e01007387 */ /* 0x0005e40000100a00 */
[----:B------:R-:W4:Y:S02]  /*1a810*/  LDL.LU R25, [R1+0x1e4] ;  /* 0x0001e40001197983 */ /* 0x000f240000300800 */
[----:B------:R-:W3:Y:S01]  /*1a820*/  LDL.LU R26, [R1+0x1e8] ;  /* 0x0001e800011a7983 */ /* 0x000ee20000300800 */
[----:B------:R-:W3:Y:S01]  /*1a830*/  LDL.LU R27, [R1+0x1ec] ;  /* 0x0001ec00011b7983 */ /* 0x000ee20000300800 */
[----:B--2---:R-:W-:Y:S03]  /*1a840*/  HMMA.16816.F32 R12, R20, R10, R16 ;  /* 0x0000000a140c723c */ /* 0x004fe60000001810 */
[----:B---3--:R0:W-:Y:S01]  /*1a850*/  STL.64 [R1+0x2ef8], R26 ;  /* 0x002ef81a01007387 */ /* 0x0081e20000100a00 */
[----:B----4-:R-:W-:Y:S03]  /*1a860*/  STL.64 [R1+0x2ef0], R24 ;  /* 0x002ef01801007387 */ /* 0x010fe60000100a00 */
[----:B------:R-:W-:-:S02]  /*1a870*/  IMAD.MOV.U32 R17, RZ, RZ, R10 ;  /* 0x000000ffff117224 */ /* 0x000fc400078e000a */
[----:B------:R-:W-:Y:S01]  /*1a880*/  IMAD.MOV.U32 R16, RZ, RZ, R11 ;  /* 0x000000ffff107224 */ /* 0x000fe200078e000b */
[----:B0-----:R-:W2:Y:S01]  /*1a890*/  LDL.64 R26, [R1+0x98] ;  /* 0x00009800011a7983 */ /* 0x001ea20000100a00 */
[----:B------:R-:W3:Y:S11]  /*1a8a0*/  LDL.LU.64 R10, [R1+0x2f10] ;  /* 0x002f1000010a7983 */ /* 0x000ef60000300a00 */
[----:B------:R-:W-:Y:S01]  /*1a8b0*/  @!UPT UIADD3 URZ, URZ, URZ, URZ ;  /* 0x0000003f3f3ff290 */ /* 0x000fe2000fffe03f */
[----:B------:R0:W-:Y:S01]  /*1a8c0*/  STL.64 [R1+0xbd0], R12 ;  /* 0x000bd00c01007387 */ /* 0x0001e20000100a00 */
[----:B------:R-:W-:Y:S02]  /*1a8d0*/  IMAD.MOV.U32 R9, RZ, RZ, R14 ;  /* 0x000000ffff097224 */ /* 0x000fe400078e000e */
[----:B------:R-:W-:Y:S02]  /*1a8e0*/  IMAD.MOV.U32 R8, RZ, RZ, R15 ;  /* 0x000000ffff087224 */ /* 0x000fe400078e000f */
[----:B------:R-:W2:Y:S04]  /*1a8f0*/  LDL.LU.64 R14, [R1+0x2f08] ;  /* 0x002f0800010e7983 */ /* 0x000ea80000300a00 */
[----:B0-----:R-:W2:Y:S01]  /*1a900*/  LDL.LU.64 R12, [R1+0x2f00] ;  /* 0x002f0000010c7983 */ /* 0x001ea20000300a00 */
[----:B------:R0:W-:Y:S02]  /*1a910*/  STL [R1+0x2e14], R16 ;  /* 0x002e141001007387 */ /* 0x0001e40000100800 */
[----:B------:R1:W-:Y:S01]  /*1a920*/  STL [R1+0x2e10], R17 ;  /* 0x002e101101007387 */ /* 0x0003e20000100800 */
[----:B0-----:R-:W4:Y:S01]  /*1a930*/  LDL.LU R16, [R1+0x220] ;  /* 0x0002200001107983 */ /* 0x001f220000300800 */
[----:B-1----:R-:W4:Y:S02]  /*1a940*/  LDL.LU R17, [R1+0x224] ;  /* 0x0002240001117983 */ /* 0x002f240000300800 */
[----:B------:R-:W4:Y:S02]  /*1a950*/  LDL.LU R18, [R1+0x228] ;  /* 0x0002280001127983 */ /* 0x000f240000300800 */
[----:B------:R-:W4:Y:S01]  /*1a960*/  LDL.LU R19, [R1+0x22c] ;  /* 0x00022c0001137983 */ /* 0x000f220000300800 */
[----:B------:R0:W-:Y:S01]  /*1a970*/  STL [R1+0x25ac], R8 ;  /* 0x0025ac0801007387 */ /* 0x0001e20000100800 */
[----:B------:R1:W-:Y:S03]  /*1a980*/  STL [R1+0x25a8], R9 ;  /* 0x0025a80901007387 */ /* 0x0003e60000100800 */
[----:B---3--:R-:W-:Y:S01]  /*1a990*/  STL.64 [R1+0x2e98], R10 ;  /* 0x002e980a01007387 */ /* 0x008fe20000100a00 */
[----:B0-----:R-:W3:Y:S02]  /*1a9a0*/  LDL.LU R8, [R1+0x1f0] ;  /* 0x0001f00001087983 */ /* 0x001ee40000300800 */
[----:B-1----:R-:W3:Y:S01]  /*1a9b0*/  LDL.LU R9, [R1+0x1f4] ;  /* 0x0001f40001097983 */ /* 0x002ee20000300800 */
[C---:B--2---:R-:W-:Y:S08]  /*1a9c0*/  HMMA.16816.F32 R12, R20.reuse, R26, R12 ;  /* 0x0000001a140c723c */ /* 0x044ff0000000180c */
[----:B----4-:R-:W-:Y:S01]  /*1a9d0*/  HMMA.16816.F32 R16, R20, R6, R16 ;  /* 0x000000061410723c */ /* 0x010fe20000001810 */
[----:B------:R-:W-:Y:S11]  /*1a9e0*/  IMAD.MOV.U32 R29, RZ, RZ, R27 ;  /* 0x000000ffff1d7224 */ /* 0x000ff600078e001b */
[----:B------:R-:W-:Y:S04]  /*1a9f0*/  @!UPT UIADD3 URZ, URZ, URZ, URZ ;  /* 0x0000003f3f3ff290 */ /* 0x000fe8000fffe03f */
[----:B------:R-:W-:Y:S02]  /*1aa00*/  IMAD.MOV.U32 R5, RZ, RZ, R14 ;  /* 0x000000ffff057224 */ /* 0x000fe400078e000e */
[----:B------:R-:W-:-:S05]  /*1aa10*/  IMAD.MOV.U32 R4, RZ, RZ, R15 ;  /* 0x000000ffff047224 */ /* 0x000fca00078e000f */
[----:B------:R-:W-:Y:S01]  /*1aa20*/  STL.64 [R1+0xbc0], R16 ;  /* 0x000bc01001007387 */ /* 0x000fe20000100a00 */
[----:B------:R0:W-:Y:S02]  /*1aa30*/  STL.64 [R1+0xbc8], R18 ;  /* 0x000bc81201007387 */ /* 0x0001e40000100a00 */
[----:B0-----:R-:W-:Y:S02]  /*1aa40*/  IMAD.MOV.U32 R19, RZ, RZ, R6 ;  /* 0x000000ffff137224 */ /* 0x001fe400078e0006 */
[----:B------:R-:W-:-:S03]  /*1aa50*/  IMAD.MOV.U32 R6, RZ, RZ, R26 ;  /* 0x000000ffff067224 */ /* 0x000fc600078e001a */
[----:B------:R-:W-:Y:S01]  /*1aa60*/  STL [R1+0x2e18], R19 ;  /* 0x002e181301007387 */ /* 0x000fe20000100800 */
[----:B------:R-:W2:Y:S02]  /*1aa70*/  LDL.LU.64 R26, [R1+0x2ef8] ;  /* 0x002ef800011a7983 */ /* 0x000ea40000300a00 */
[----:B------:R-:W2:Y:S02]  /*1aa80*/  LDL.LU.64 R24, [R1+0x2ef0] ;  /* 0x002ef00001187983 */ /* 0x000ea40000300a00 */
[----:B------:R-:W-:Y:S01]  /*1aa90*/  STL.64 [R1+0xbb0], R12 ;  /* 0x000bb00c01007387 */ /* 0x000fe20000100a00 */
[----:B------:R-:W3:Y:S01]  /*1aaa0*/  LDL.LU.64 R14, [R1+0x2ee8] ;  /* 0x002ee800010e7983 */ /* 0x000ee20000300a00 */
[----:B------:R-:W-:Y:S02]  /*1aab0*/  IMAD.MOV.U32 R10, RZ, RZ, R3 ;  /* 0x000000ffff0a7224 */ /* 0x000fe400078e0003 */
[----:B------:R-:W-:Y:S02]  /*1aac0*/  IMAD.MOV.U32 R11, RZ, RZ, R0 ;  /* 0x000000ffff0b7224 */ /* 0x000fe400078e0000 */
[----:B------:R-:W-:Y:S01]  /*1aad0*/  IMAD.MOV.U32 R18, RZ, RZ, R7 ;  /* 0x000000ffff127224 */ /* 0x000fe200078e0007 */
[----:B------:R-:W-:Y:S01]  /*1aae0*/  STL [R1+0x25a4], R4 ;  /* 0x0025a40401007387 */ /* 0x000fe20000100800 */
[----:B------:R-:W-:Y:S03]  /*1aaf0*/  STL [R1+0x25a0], R5 ;  /* 0x0025a00501007387 */ /* 0x000fe60000100800 */
[----:B---3--:R-:W-:Y:S01]  /*1ab00*/  HMMA.16816.F32 R8, R20, R14, R8 ;  /* 0x0000000e1408723c */ /* 0x008fe20000001808 */
[----:B------:R-:W-:-:S02]  /*1ab10*/  IMAD.MOV.U32 R17, RZ, RZ, R14 ;  /* 0x000000ffff117224 */ /* 0x000fc400078e000e */
[----:B------:R-:W-:Y:S02]  /*1ab20*/  IMAD.MOV.U32 R7, RZ, RZ, R15 ;  /* 0x000000ffff077224 */ /* 0x000fe400078e000f */
[----:B------:R-:W2:Y:S11]  /*1ab30*/  LDL.LU.64 R14, [R1+0x2ee0] ;  /* 0x002ee000010e7983 */ /* 0x000eb60000300a00 */
[----:B------:R-:W-:Y:S07]  /*1ab40*/  @!UPT UIADD3 URZ, URZ, URZ, URZ ;  /* 0x0000003f3f3ff290 */ /* 0x000fee000fffe03f */
[----:B------:R2:W-:Y:S01]  /*1ab50*/  STL.64 [R1+0xba0], R8 ;  /* 0x000ba00801007387 */ /* 0x0005e20000100a00 */
[----:B------:R-:W-:Y:S02]  /*1ab60*/  IMAD.MOV.U32 R3, RZ, RZ, R10 ;  /* 0x000000ffff037224 */ /* 0x000fe400078e000a */
[----:B------:R-:W-:-:S05]  /*1ab70*/  IMAD.MOV.U32 R0, RZ, RZ, R11 ;  /* 0x000000ffff007224 */ /* 0x000fca00078e000b */
[----:B------:R-:W-:Y:S01]  /*1ab80*/  STL [R1+0x2734], R0 ;  /* 0x0027340001007387 */ /* 0x000fe20000100800 */
[----:B------:R-:W-:Y:S01]  /*1ab90*/  STL [R1+0x2730], R3 ;  /* 0x0027300301007387 */ /* 0x000fe20000100800 */
[----:B--2---:R-:W-:Y:S01]  /*1aba0*/  HMMA.16816.F32 R8, R20, R14, R24 ;  /* 0x0000000e1408723c */ /* 0x004fe20000001818 */
[----:B------:R-:W-:Y:S02]  /*1abb0*/  IMAD.MOV.U32 R19, RZ, RZ, R14 ;  /* 0x000000ffff137224 */ /* 0x000fe400078e000e */
[----:B------:R-:W-:Y:S11]  /*1abc0*/  IMAD.MOV.U32 R16, RZ, RZ, R15 ;  /* 0x000000ffff107224 */ /* 0x000ff600078e000f */
[----:B------:R-:W-:Y:S09]  /*1abd0*/  @!UPT UIADD3 URZ, URZ, URZ, URZ ;  /* 0x0000003f3f3ff290 */ /* 0x000ff2000fffe03f */
[----:B------:R-:W-:Y:S01]  /*1abe0*/  STL.64 [R1+0xb98], R10 ;  /* 0x000b980a01007387 */ /* 0x000fe20000100a00 */
[----:B------:R-:W-:Y:S02]  /*1abf0*/  STL.64 [R1+0x2e28], R18 ;  /* 0x002e281201007387 */ /* 0x000fe40000100a00 */
[----:B------:R0:W-:Y:S02]  /*1ac00*/  STL.64 [R1+0x2e20], R16 ;  /* 0x002e201001007387 */ /* 0x0001e40000100a00 */
[----:B0-----:R-:W2:Y:S01]  /*1ac10*/  LDL.LU R16, [R1+0x370] ;  /* 0x0003700001107983 */ /* 0x001ea20000300800 */
[----:B------:R-:W2:Y:S02]  /*1ac20*/  LDL.LU R17, [R1+0x374] ;  /* 0x0003740001117983 */ /* 0x000ea40000300800 */
[----:B------:R-:W3:Y:S02]  /*1ac30*/  LDL.LU R18, [R1+0x378] ;  /* 0x0003780001127983 */ /* 0x000ee40000300800 */
[----:B------:R-:W3:Y:S01]  /*1ac40*/  LDL.LU R19, [R1+0x37c] ;  /* 0x00037c0001137983 */ /* 0x000ee20000300800 */
[----:B------:R-:W4:Y:S04]  /*1ac50*/  LDL.64 R26, [R1+0x68] ;  /* 0x00006800011a7983 */ /* 0x000f280000100a00 */
[----:B---3--:R-:W-:Y:S01]  /*1ac60*/  STL.64 [R1+0x2e38], R18 ;  /* 0x002e381201007387 */ /* 0x008fe20000100a00 */
[----:B--2---:R0:W-:Y:S03]  /*1ac70*/  STL.64 [R1+0x2e30], R16 ;  /* 0x002e301001007387 */ /* 0x0041e60000100a00 */
[----:B0-----:R-:W2:Y:S01]  /*1ac80*/  LDL.LU R16, [R1+0x380] ;  /* 0x0003800001107983 */ /* 0x001ea20000300800 */
[----:B------:R-:W2:Y:S02]  /*1ac90*/  LDL.LU R17, [R1+0x384] ;  /* 0x0003840001117983 */ /* 0x000ea40000300800 */
[----:B------:R-:W3:Y:S02]  /*1aca0*/  LDL.LU R18, [R1+0x388] ;  /* 0x0003880001127983 */ /* 0x000ee40000300800 */
[----:B------:R-:W3:Y:S01]  /*1acb0*/  LDL.LU R19, [R1+0x38c] ;  /* 0x00038c0001137983 */ /* 0x000ee20000300800 */
[----:B------:R-:W2:Y:S01]  /*1acc0*/  LDL.LU R12, [R1+0x3e0] ;  /* 0x0003e000010c7983 */ /* 0x000ea20000300800 */
[----:B------:R-:W2:Y:S02]  /*1acd0*/  LDL.LU R13, [R1+0x3e4] ;  /* 0x0003e400010d7983 */ /* 0x000ea40000300800 */
[----:B------:R-:W2:Y:S02]  /*1ace0*/  LDL.LU R14, [R1+0x3e8] ;  /* 0x0003e800010e7983 */ /* 0x000ea40000300800 */
[----:B------:R-:W2:Y:S02]  /*1acf0*/  LDL.LU R15, [R1+0x3ec] ;  /* 0x0003ec00010f7983 */ /* 0x000ea40000300800 */
[----:B--2---:R-:W-:Y:S01]  /*1ad00*/  STL.64 [R1+0x2ed8], R14 ;  /* 0x002ed80e01007387 */ /* 0x004fe20000100a00 */
[----:B------:R0:W-:Y:S03]  /*1ad10*/  STL.64 [R1+0x2ed0], R12 ;  /* 0x002ed00c01007387 */ /* 0x0001e60000100a00 */
[----:B0-----:R-:W4:Y:S01]  /*1ad20*/  LDL.LU R12, [R1+0x1d0] ;  /* 0x0001d000010c7983 */ /* 0x001f220000300800 */
[----:B------:R-:W4:Y:S02]  /*1ad30*/  LDL.LU R13, [R1+0x1d4] ;  /* 0x0001d400010d7983 */ /* 0x000f240000300800 */
[----:B------:R-:W4:Y:S02]  /*1ad40*/  LDL.LU R14, [R1+0x1d8] ;  /* 0x0001d800010e7983 */ /* 0x000f240000300800 */
[----:B------:R-:W4:Y:S01]  /*1ad50*/  LDL.LU R15, [R1+0x1dc] ;  /* 0x0001dc00010f7983 */ /* 0x000f220000300800 */
[----:B---3--:R0:W-:Y:S01]  /*1ad60*/  STL.64 [R1+0x2e48], R18 ;  /* 0x002e481201007387 */ /* 0x0081e20000100a00 */
[----:B------:R-:W-:Y:S03]  /*1ad70*/  STL.64 [R1+0x2e40], R16 ;  /* 0x002e401001007387 */ /* 0x000fe60000100a00 */
[----:B0-----:R-:W2:Y:S01]  /*1ad80*/  LDL.64 R18, [R1+0x8] ;  /* 0x0000080001127983 */ /* 0x001ea20000100a00 */
[----:B------:R-:W-:-:S02]  /*1ad90*/  IMAD.MOV.U32 R4, RZ, RZ, R8 ;  /* 0x000000ffff047224 */ /* 0x000fc400078e0008 */
[----:B------:R-:W-:Y:S01]  /*1ada0*/  IMAD.MOV.U32 R5, RZ, RZ, R9 ;  /* 0x000000ffff057224 */ /* 0x000fe200078e0009 */
[----:B--2---:R0:W-:Y:S04]  /*1adb0*/  STL.64 [R1+0x2e60], R18 ;  /* 0x002e601201007387 */ /* 0x0041e80000100a00 */
[----:B0-----:R-:W2:Y:S04]  /*1adc0*/  LDL R18, [R1+0x18] ;  /* 0x0000180001127983 */ /* 0x001ea80000100800 */
[----:B------:R-:W2:Y:S01]  /*1add0*/  LDL R19, [R1+0x1c] ;  /* 0x00001c0001137983 */ /* 0x000ea20000100800 */
[----:B------:R-:W3:Y:S02]  /*1ade0*/  LDL.LU R8, [R1+0x3c0] ;  /* 0x0003c00001087983 */ /* 0x000ee40000300800 */
[----:B------:R-:W3:Y:S02]  /*1adf0*/  LDL.LU R9, [R1+0x3c4] ;  /* 0x0003c40001097983 */ /* 0x000ee40000300800 */
[----:B------:R-:W2:Y:S01]  /*1ae00*/  LDL.LU R10, [R1+0x3c8] ;  /* 0x0003c800010a7983 */ /* 0x000ea20000300800 */
[----:B------:R-:W2:Y:S04]  /*1ae10*/  LDL.LU R11, [R1+0x3cc] ;  /* 0x0003cc00010b7983 */ /* 0x000ea80000300800 */
[----:B--2---:R0:W-:Y:S01]  /*1ae20*/  STL.64 [R1+0x2ea8], R10 ;  /* 0x002ea80a01007387 */ /* 0x0041e20000100a00 */
[----:B---3--:R-:W-:Y:S03]  /*1ae30*/  STL.64 [R1+0x2ea0], R8 ;  /* 0x002ea00801007387 */ /* 0x008fe60000100a00 */
[----:B0-----:R-:W2:Y:S04]  /*1ae40*/  LDL.64 R10, [R1+0x48] ;  /* 0x00004800010a7983 */ /* 0x001ea80000100a00 */
[----:B--2---:R0:W-:Y:S04]  /*1ae50*/  STL.64 [R1+0x2ec0], R10 ;  /* 0x002ec00a01007387 */ /* 0x0041e80000100a00 */
[----:B0-----:R-:W2:Y:S01]  /*1ae60*/  LDL.64 R10, [R1+0x58] ;  /* 0x00005800010a7983 */ /* 0x001ea20000100a00 */
[----:B------:R0:W-:Y:S03]  /*1ae70*/  STL.64 [R1+0x2e78], R18 ;  /* 0x002e781201007387 */ /* 0x0001e60000100a00 */
[----:B0-----:R-:W3:Y:S01]  /*1ae80*/  LDL.64 R18, [R1+0x28] ;  /* 0x0000280001127983 */ /* 0x001ee20000100a00 */
[----:B----4-:R-:W-:Y:S01]  /*1ae90*/  HMMA.16816.F32 R12, R20, R26, R12 ;  /* 0x0000001a140c723c */ /* 0x010fe2000000180c */
[----:B------:R-:W-:-:S02]  /*1aea0*/  IMAD.MOV.U32 R3, RZ, RZ, R27 ;  /* 0x000000ffff037224 */ /* 0x000fc400078e001b */
[----:B---3--:R0:W-:Y:S04]  /*1aeb0*/  STL.64 [R1+0x2e90], R18 ;  /* 0x002e901201007387 */ /* 0x0081e80000100a00 */
[----:B0-----:R-:W3:Y:S01]  /*1aec0*/  LDL.64 R18, [R1+0x38] ;  /* 0x0000380001127983 */ /* 0x001ee20000100a00 */
[----:B------:R-:W-:Y:S02]  /*1aed0*/  STL [R1+0x2bac], R5 ;  /* 0x002bac0501007387 */ /* 0x000fe40000100800 */
[----:B------:R0:W-:Y:S02]  /*1aee0*/  STL [R1+0x2ba8], R4 ;  /* 0x002ba80401007387 */ /* 0x0001e40000100800 */
[----:B0-----:R-:W-:Y:S02]  /*1aef0*/  IMAD.MOV.U32 R4, RZ, RZ, R26 ;  /* 0x000000ffff047224 */ /* 0x001fe400078e001a */
[----:B------:R-:W0:Y:S09]  /*1af00*/  LDSM.16.MT88.4 R24, [R28+0x4100] ;  /* 0x004100001c18783b */ /* 0x000e320000004200 */
[----:B------:R-:W-:Y:S01]  /*1af10*/  STL.64 [R1+0xb80], R12 ;  /* 0x000b800c01007387 */ /* 0x000fe20000100a00 */
[----:B------:R1:W-:Y:S03]  /*1af20*/  STL.64 [R1+0xb88], R14 ;  /* 0x000b880e01007387 */ /* 0x0003e60000100a00 */
[----:B-1----:R-:W4:Y:S01]  /*1af30*/  LDL.LU.64 R14, [R1+0x2ed8] ;  /* 0x002ed800010e7983 */ /* 0x002f220000300a00 */
[----:B------:R-:W4:Y:S03]  /*1af40*/  LDL.LU.64 R12, [R1+0x2ed0] ;  /* 0x002ed000010c7983 */ /* 0x000f260000300a00 */
[----:B0-----:R0:W-:Y:S01]  /*1af50*/  STL.64 [R1+0x2cb8], R26 ;  /* 0x002cb81a01007387 */ /* 0x0011e20000100a00 */
[----:B------:R1:W-:Y:S03]  /*1af60*/  STL.64 [R1+0x2cb0], R24 ;  /* 0x002cb01801007387 */ /* 0x0003e60000100a00 */
[----:B0-----:R-:W3:Y:S01]  /*1af70*/  LDL.64 R26, [R1+0xd8] ;  /* 0x0000d800011a7983 */ /* 0x001ee20000100a00 */
[----:B--2---:R-:W-:Y:S01]  /*1af80*/  IMAD.MOV.U32 R5, RZ, RZ, R11 ;  /* 0x000000ffff057224 */ /* 0x004fe200078e000b */
[----:B----4-:R-:W-:Y:S02]  /*1af90*/  HMMA.16816.F32 R12, R20, R10, R12 ;  /* 0x0000000a140c723c */ /* 0x010fe4000000180c */
[----:B---3--:R0:W-:Y:S01]  /*1afa0*/  STL.64 [R1+0x2de8], R26 ;  /* 0x002de81a01007387 */ /* 0x0081e20000100a00 */
[----:B-1----:R-:W2:Y:S02]  /*1afb0*/  LDL.LU R24, [R1+0x3d0] ;  /* 0x0003d00001187983 */ /* 0x002ea40000300800 */
[----:B------:R-:W2:Y:S01]  /*1afc0*/  LDL.LU R25, [R1+0x3d4] ;  /* 0x0003d40001197983 */ /* 0x000ea20000300800 */
[----:B0-----:R-:W2:Y:S01]  /*1afd0*/  LDL.LU R26, [R1+0x3d8] ;  /* 0x0003d800011a7983 */ /* 0x001ea20000300800 */
[----:B------:R-:W2:Y:S11]  /*1afe0*/  LDL.LU R27, [R1+0x3dc] ;  /* 0x0003dc00011b7983 */ /* 0x000eb60000300800 */
[----:B------:R-:W-:Y:S05]  /*1aff0*/  @!UPT UIADD3 URZ, URZ, URZ, URZ ;  /* 0x0000003f3f3ff290 */ /* 0x000fea000fffe03f */
[----:B------:R0:W-:Y:S02]  /*1b000*/  STL.64 [R1+0xb70], R12 ;  /* 0x000b700c01007387 */ /* 0x0001e40000100a00 */
[----:B------:R1:W-:Y:S02]  /*1b010*/  STL.64 [R1+0xb78], R14 ;  /* 0x000b780e01007387 */ /* 0x0003e40000100a00 */
[----:B0-----:R-:W-:Y:S01]  /*1b020*/  IMAD.MOV.U32 R12, RZ, RZ, R10 ;  /* 0x000000ffff0c7224 */ /* 0x001fe200078e000a */
[----:B-1----:R-:W3:Y:S01]  /*1b030*/  LDL.LU.64 R14, [R1+0x2ec8] ;  /* 0x002ec800010e7983 */ /* 0x002ee20000300a00 */
[----:B------:R-:W2:Y:S02]  /*1b040*/  LDL.LU.64 R10, [R1+0x2ec0] ;  /* 0x002ec000010a7983 */ /* 0x000ea40000300a00 */
[----:B------:R-:W-:Y:S02]  /*1b050*/  STL.64 [R1+0x2e58], R6 ;  /* 0x002e580601007387 */ /* 0x000fe40000100a00 */
[----:B------:R0:W-:Y:S02]  /*1b060*/  STL.64 [R1+0x2e50], R4 ;  /* 0x002e500401007387 */ /* 0x0001e40000100a00 */
[----:B0-----:R-:W4:Y:S01]  /*1b070*/  LDL.LU R4, [R1+0x390] ;  /* 0x0003900001047983 */ /* 0x001f220000300800 */
[----:B------:R-:W4:Y:S02]  /*1b080*/  LDL.LU R5, [R1+0x394] ;  /* 0x0003940001057983 */ /* 0x000f240000300800 */
[----:B---3--:R-:W-:-:S02]  /*1b090*/  IMAD.MOV.U32 R6, RZ, RZ, R15 ;  /* 0x000000ffff067224 */ /* 0x008fc400078e000f */
[----:B------:R-:W-:Y:S01]  /*1b0a0*/  IMAD.MOV.U32 R7, RZ, RZ, R14 ;  /* 0x000000ffff077224 */ /* 0x000fe200078e000e */
[----:B------:R-:W3:Y:S01]  /*1b0b0*/  LDL.LU R15, [R1+0x2ebc] ;  /* 0x002ebc00010f7983 */ /* 0x000ee20000300800 */
[----:B------:R-:W3:Y:S03]  /*1b0c0*/  LDL.LU R14, [R1+0x2eb8] ;  /* 0x002eb800010e7983 */ /* 0x000ee60000300800 */
[----:B------:R-:W-:Y:S04]  /*1b0d0*/  STL.64 [R1+0x2e70], R6 ;  /* 0x002e700601007387 */ /* 0x000fe80000100a00 */
[----:B----4-:R0:W-:Y:S04]  /*1b0e0*/  STL.64 [R1+0x2e68], R4 ;  /* 0x002e680401007387 */ /* 0x0101e80000100a00 */
[----:B0-----:R-:W4:Y:S01]  /*1b0f0*/  LDL.LU R4, [R1+0x3a0] ;  /* 0x0003a00001047983 */ /* 0x001f220000300800 */
[----:B------:R-:W4:Y:S02]  /*1b100*/  LDL.LU R5, [R1+0x3a4] ;  /* 0x0003a40001057983 */ /* 0x000f240000300800 */
[----:B------:R-:W3:Y:S02]  /*1b110*/  LDL.LU R6, [R1+0x3a8] ;  /* 0x0003a80001067983 */ /* 0x000ee40000300800 */
[----:B------:R-:W3:Y:S01]  /*1b120*/  LDL.LU R7, [R1+0x3ac] ;  /* 0x0003ac0001077983 */ /* 0x000ee20000300800 */
[----:B--2---:R-:W-:Y:S01]  /*1b130*/  HMMA.16816.F32 R24, R20, R10, R24 ;  /* 0x0000000a1418723c */ /* 0x004fe20000001818 */
[----:B------:R-:W-:Y:S01]  /*1b140*/  IMAD.MOV.U32 R13, RZ, RZ, R11 ;  /* 0x000000ffff0d7224 */ /* 0x000fe200078e000b */
[----:B---3--:R0:W-:Y:S01]  /*1b150*/  STL.64 [R1+0x2e88], R6 ;  /* 0x002e880601007387 */ /* 0x0081e20000100a00 */
[----:B----4-:R1:W-:Y:S02]  /*1b160*/  STL.64 [R1+0x2e80], R4 ;  /* 0x002e800401007387 */ /* 0x0103e40000100a00 */
[----:B0-----:R-:W-:Y:S01]  /*1b170*/  IMAD.MOV.U32 R6, RZ, RZ, R14 ;  /* 0x000000ffff067224 */ /* 0x001fe200078e000e */
[----:B-1----:R-:W2:Y:S01]  /*1b180*/  LDL.LU R4, [R1+0x3b0] ;  /* 0x0003b00001047983 */ /* 0x002ea20000300800 */
[----:B------:R-:W2:Y:S02]  /*1b190*/  LDL.LU R5, [R1+0x3b4] ;  /* 0x0003b40001057983 */ /* 0x000ea40000300800 */
[----:B------:R-:W3:Y:S02]  /*1b1a0*/  LDL.LU R14, [R1+0x2eb4] ;  /* 0x002eb400010e7983 */ /* 0x000ee40000300800 */
[----:B------:R-:W-:-:S02]  /*1b1b0*/  IMAD.MOV.U32 R7, RZ, RZ, R15 ;  /* 0x000000ffff077224 */ /* 0x000fc400078e000f */
[----:B------:R-:W3:Y:S10]  /*1b1c0*/  LDL.LU R15, [R1+0x2eb0] ;  /* 0x002eb000010f7983 */ /* 0x000ef40000300800 */
[----:B------:R0:W-:Y:S02]  /*1b1d0*/  STL.64 [R1+0xb60], R24 ;  /* 0x000b601801007387 */ /* 0x0001e40000100a00 */
[----:B------:R-:W-:Y:S02]  /*1b1e0*/  STL.64 [R1+0xb68], R26 ;  /* 0x000b681a01007387 */ /* 0x000fe40000100a00 */
[----:B0-----:R-:W-:-:S02]  /*1b1f0*/  IMAD.MOV.U32 R24, RZ, RZ, R10 ;  /* 0x000000ffff187224 */ /* 0x001fc400078e000a */
[----:B------:R-:W4:Y:S01]  /*1b200*/  LDL.LU.64 R10, [R1+0x2ea8] ;  /* 0x002ea800010a7983 */ /* 0x000f220000300a00 */
[----:B------:R-:W4:Y:S02]  /*1b210*/  LDL.LU.64 R8, [R1+0x2ea0] ;  /* 0x002ea00001087983 */ /* 0x000f240000300a00 */
[C---:B----4-:R-:W-:Y:S11]  /*1b220*/  HMMA.16816.F32 R8, R20.reuse, R18, R8 ;  /* 0x000000121408723c */ /* 0x050ff60000001808 */
[----:B------:R-:W-:Y:S11]  /*1b230*/  @!UPT UIADD3 URZ, URZ, URZ, URZ ;  /* 0x0000003f3f3ff290 */ /* 0x000ff6000fffe03f */
[----:B------:R-:W-:Y:S01]  /*1b240*/  @!UPT UIADD3 URZ, URZ, URZ, URZ ;  /* 0x0000003f3f3ff290 */ /* 0x000fe2000fffe03f */
[----:B------:R0:W-:Y:S01]  /*1b250*/  STL.64 [R1+0xb50], R8 ;  /* 0x000b500801007387 */ /* 0x0001e20000100a00 */
[----:B------:R1:W-:Y:S02]  /*1b260*/  STL.64 [R1+0xb58], R10 ;  /* 0x000b580a01007387 */ /* 0x0003e40000100a00 */
[----:B0-----:R-:W-:Y:S01]  /*1b270*/  IMAD.MOV.U32 R9, RZ, RZ, R18 ;  /* 0x000000ffff097224 */ /* 0x001fe200078e0012 */
[----:B-1----:R-:W4:Y:S01]  /*1b280*/  LDL.LU.64 R10, [R1+0x2e98] ;  /* 0x002e9800010a7983 */ /* 0x002f220000300a00 */
[----:B------:R-:W-:Y:S02]  /*1b290*/  IMAD.MOV.U32 R8, RZ, RZ, R19 ;  /* 0x000000ffff087224 */ /* 0x000fe400078e0013 */
[----:B------:R-:W2:Y:S02]  /*1b2a0*/  LDL.LU.64 R18, [R1+0x2e90] ;  /* 0x002e900001127983 */ /* 0x000ea40000300a00 */
        /* <DEDUP_REMOVED lines=24> */
[----:B------:R-:W3:Y:S02]  /*1b430*/  LDL.LU.64 R18, [R1+0x2e48] ;  /* 0x002e480001127983 */ /* 0x000ee40000300a00 */
[----:B------:R-:W3:Y:S02]  /*1b440*/  LDL.LU.64 R16, [R1+0x2e40] ;  /* 0x002e400001107983 */ /* 0x000ee40000300a00 */
[C---:B---3--:R-:W-:Y:S11]  /*1b450*/  HMMA.16816.F32 R16, R20.reuse, R14, R16 ;  /* 0x0000000e1410723c */ /* 0x048ff60000001810 */
[----:B------:R-:W-:Y:S11]  /*1b460*/  @!UPT UIADD3 URZ, URZ, URZ, URZ ;  /* 0x0000003f3f3ff290 */ /* 0x000ff6000fffe03f */
[----:B------:R-:W-:Y:S01]  /*1b470*/  @!UPT UIADD3 URZ, URZ, URZ, URZ ;  /* 0x0000003f3f3ff290 */ /* 0x000fe2000fffe03f */
[----:B------:R-:W-:Y:S01]  /*1b480*/  STL.64 [R1+0xb10], R16 ;  /* 0x000b101001007387 */ /* 0x000fe20000100a00 */
[----:B------:R0:W-:Y:S03]  /*1b490*/  STL.64 [R1+0xb18], R18 ;  /* 0x000b181201007387 */ /* 0x0001e60000100a00 */
[----:B0-----:R-:W4:Y:S01]  /*1b4a0*/  LDL.LU.64 R18, [R1+0x2e38] ;  /* 0x002e380001127983 */ /* 0x001f220000300a00 */
[----:B------:R-:W4:Y:S02]  /*1b4b0*/  LDL.LU.64 R16, [R1+0x2e30] ;  /* 0x002e300001107983 */ /* 0x000f240000300a00 */
[----:B------:R0:W-:Y:S02]  /*1b4c0*/  STL.64 [R1+0x2ce0], R14 ;  /* 0x002ce00e01007387 */ /* 0x0001e40000100a00 */
[----:B0-----:R-:W3:Y:S01]  /*1b4d0*/  LDL.64 R14, [R1+0x18] ;  /* 0x00001800010e7983 */ /* 0x001ee20000100a00 */
[----:B----4-:R-:W-:Y:S03]  /*1b4e0*/  HMMA.16816.F32 R16, R20, R10, R16 ;  /* 0x0000000a1410723c */ /* 0x010fe60000001810 */
[----:B---3--:R0:W-:Y:S02]  /*1b4f0*/  STL.64 [R1+0x2cf0], R14 ;  /* 0x002cf00e01007387 */ /* 0x0081e40000100a00 */
[----:B0-----:R-:W-:-:S02]  /*1b500*/  IMAD.MOV.U32 R14, RZ, RZ, R26 ;  /* 0x000000ffff0e7224 */ /* 0x001fc400078e001a */
[----:B------:R-:W-:-:S05]  /*1b510*/  IMAD.MOV.U32 R15, RZ, RZ, R25 ;  /* 0x000000ffff0f7224 */ /* 0x000fca00078e0019 */
[----:B------:R0:W-:Y:S11]  /*1b520*/  STL.64 [R1+0x2d08], R14 ;  /* 0x002d080e01007387 */ /* 0x0001f60000100a00 */
[----:B------:R-:W-:Y:S02]  /*1b530*/  STL.64 [R1+0xb00], R16 ;  /* 0x000b001001007387 */ /* 0x000fe40000100a00 */
[----:B------:R1:W-:Y:S02]  /*1b540*/  STL.64 [R1+0xb08], R18 ;  /* 0x000b081201007387 */ /* 0x0003e40000100a00 */
[----:B0-----:R-:W-:-:S02]  /*1b550*/  IMAD.MOV.U32 R14, RZ, RZ, R9 ;  /* 0x000000ffff0e7224 */ /* 0x001fc400078e0009 */
[----:B------:R-:W-:Y:S01]  /*1b560*/  IMAD.MOV.U32 R15, RZ, RZ, R8 ;  /* 0x000000ffff0f7224 */ /* 0x000fe200078e0008 */
[----:B-1----:R-:W3:Y:S01]  /*1b570*/  LDL.LU.64 R18, [R1+0x2e28] ;  /* 0x002e280001127983 */ /* 0x002ee20000300a00 */
[----:B------:R-:W4:Y:S03]  /*1b580*/  LDL.LU.64 R16, [R1+0x2e20] ;  /* 0x002e200001107983 */ /* 0x000f260000300a00 */
[----:B------:R-:W-:Y:S01]  /*1b590*/  STL.64 [R1+0x2d20], R14 ;  /* 0x002d200e01007387 */ /* 0x000fe20000100a00 */
[----:B------:R0:W-:Y:S02]  /*1b5a0*/  STL.64 [R1+0x2ce8], R10 ;  /* 0x002ce80a01007387 */ /* 0x0001e40000100a00 */
[----:B------:R-:W3:Y:S02]  /*1b5b0*/  LDL.LU R8, [R1+0x310] ;  /* 0x0003100001087983 */ /* 0x000ee40000300800 */
[----:B------:R-:W3:Y:S01]  /*1b5c0*/  LDL.LU R9, [R1+0x314] ;  /* 0x0003140001097983 */ /* 0x000ee20000300800 */
[----:B0-----:R-:W3:Y:S01]  /*1b5d0*/  LDL.LU R10, [R1+0x318] ;  /* 0x00031800010a7983 */ /* 0x001ee20000300800 */
[----:B------:R-:W3:Y:S02]  /*1b5e0*/  LDL.LU R11, [R1+0x31c] ;  /* 0x00031c00010b7983 */ /* 0x000ee40000300800 */
[----:B------:R-:W-:-:S02]  /*1b5f0*/  IMAD.MOV.U32 R14, RZ, RZ, R24 ;  /* 0x000000ffff0e7224 */ /* 0x000fc400078e0018 */
[----:B------:R-:W-:-:S05]  /*1b600*/  IMAD.MOV.U32 R15, RZ, RZ, R13 ;  /* 0x000000ffff0f7224 */ /* 0x000fca00078e000d */
[----:B------:R0:W-:Y:S02]  /*1b610*/  STL.64 [R1+0x2d38], R14 ;  /* 0x002d380e01007387 */ /* 0x0001e40000100a00 */
[----:B0-----:R-:W-:Y:S02]  /*1b620*/  IMAD.MOV.U32 R14, RZ, RZ, R12 ;  /* 0x000000ffff0e7224 */ /* 0x001fe400078e000c */
[----:B--2---:R-:W-:Y:S01]  /*1b630*/  IMAD.MOV.U32 R15, RZ, RZ, R5 ;  /* 0x000000ffff0f7224 */ /* 0x004fe200078e0005 */
[----:B---3--:R-:W-:Y:S01]  /*1b640*/  STL.64 [R1+0x2d00], R10 ;  /* 0x002d000a01007387 */ /* 0x008fe20000100a00 */
[----:B------:R0:W-:Y:S03]  /*1b650*/  STL.64 [R1+0x2cf8], R8 ;  /* 0x002cf80801007387 */ /* 0x0001e60000100a00 */
[----:B0-----:R-:W2:Y:S01]  /*1b660*/  LDL.LU R8, [R1+0x320] ;  /* 0x0003200001087983 */ /* 0x001ea20000300800 */
[----:B------:R-:W2:Y:S02]  /*1b670*/  LDL.LU R9, [R1+0x324] ;  /* 0x0003240001097983 */ /* 0x000ea40000300800 */
[----:B------:R-:W3:Y:S02]  /*1b680*/  LDL.LU R10, [R1+0x328] ;  /* 0x00032800010a7983 */ /* 0x000ee40000300800 */
[----:B------:R-:W3:Y:S01]  /*1b690*/  LDL.LU R11, [R1+0x32c] ;  /* 0x00032c00010b7983 */ /* 0x000ee20000300800 */
[----:B------:R0:W-:Y:S01]  /*1b6a0*/  STL.64 [R1+0x2d50], R14 ;  /* 0x002d500e01007387 */ /* 0x0001e20000100a00 */
[----:B------:R-:W2:Y:S02]  /*1b6b0*/  LDL.LU R12, [R1+0x160] ;  /* 0x00016000010c7983 */ /* 0x000ea40000300800 */
[----:B------:R-:W2:Y:S01]  /*1b6c0*/  LDL.LU R13, [R1+0x164] ;  /* 0x00016400010d7983 */ /* 0x000ea20000300800 */
[----:B0-----:R-:W2:Y:S01]  /*1b6d0*/  LDL.LU R14, [R1+0x168] ;  /* 0x00016800010e7983 */ /* 0x001ea20000300800 */
[----:B------:R-:W2:Y:S03]  /*1b6e0*/  LDL.LU R15, [R1+0x16c] ;  /* 0x00016c00010f7983 */ /* 0x000ea60000300800 */
[----:B--2---:R0:W-:Y:S01]  /*1b6f0*/  STL.64 [R1+0x2d60], R14 ;  /* 0x002d600e01007387 */ /* 0x0041e20000100a00 */
[----:B------:R-:W-:Y:S02]  /*1b700*/  STL.64 [R1+0x2d58], R12 ;  /* 0x002d580c01007387 */ /* 0x000fe40000100a00 */
[----:B0-----:R-:W-:-:S02]  /*1b710*/  IMAD.MOV.U32 R14, RZ, RZ, R19 ;  /* 0x000000ffff0e7224 */ /* 0x001fc400078e0013 */
[----:B----4-:R-:W-:Y:S01]  /*1b720*/  IMAD.MOV.U32 R15, RZ, RZ, R16 ;  /* 0x000000ffff0f7224 */ /* 0x010fe200078e0010 */
[----:B------:R-:W2:Y:S01]  /*1b730*/  LDL.LU R19, [R1+0x2e18] ;  /* 0x002e180001137983 */ /* 0x000ea20000300800 */
[----:B------:R-:W4:Y:S03]  /*1b740*/  LDL.LU R16, [R1+0x2e14] ;  /* 0x002e140001107983 */ /* 0x000f260000300800 */
[----:B------:R-:W-:Y:S01]  /*1b750*/  STL.64 [R1+0x2d78], R14 ;  /* 0x002d780e01007387 */ /* 0x000fe20000100a00 */
[----:B---3--:R-:W-:Y:S02]  /*1b760*/  STL.64 [R1+0x2d18], R10 ;  /* 0x002d180a01007387 */ /* 0x008fe40000100a00 */
[----:B------:R0:W-:Y:S02]  /*1b770*/  STL.64 [R1+0x2d10], R8 ;  /* 0x002d100801007387 */ /* 0x0001e40000100a00 */
[----:B0-----:R-:W3:Y:S01]  /*1b780*/  LDL.LU R8, [R1+0x330] ;  /* 0x0003300001087983 */ /* 0x001ee20000300800 */
[----:B------:R-:W3:Y:S02]  /*1b790*/  LDL.LU R9, [R1+0x334] ;  /* 0x0003340001097983 */ /* 0x000ee40000300800 */
[----:B------:R-:W2:Y:S02]  /*1b7a0*/  LDL.LU R10, [R1+0x338] ;  /* 0x00033800010a7983 */ /* 0x000ea40000300800 */
[----:B------:R-:W2:Y:S02]  /*1b7b0*/  LDL.LU R11, [R1+0x33c] ;  /* 0x00033c00010b7983 */ /* 0x000ea40000300800 */
[----:B------:R-:W-:-:S02]  /*1b7c0*/  IMAD.MOV.U32 R14, RZ, RZ, R17 ;  /* 0x000000ffff0e7224 */ /* 0x000fc400078e0011 */
[----:B------:R-:W-:Y:S01]  /*1b7d0*/  IMAD.MOV.U32 R15, RZ, RZ, R7 ;  /* 0x000000ffff0f7224 */ /* 0x000fe200078e0007 */
[----:B------:R-:W4:Y:S01]  /*1b7e0*/  LDL.LU R17, [R1+0x2e10] ;  /* 0x002e100001117983 */ /* 0x000f220000300800 */
[----:B------:R-:W4:Y:S03]  /*1b7f0*/  LDL.LU R7, [R1+0x2e0c] ;  /* 0x002e0c0001077983 */ /* 0x000f260000300800 */
[----:B------:R0:W-:Y:S02]  /*1b800*/  STL.64 [R1+0x2d90], R14 ;  /* 0x002d900e01007387 */ /* 0x0001e40000100a00 */
[----:B0-----:R-:W-:Y:S02]  /*1b810*/  IMAD.MOV.U32 R14, RZ, RZ, R6 ;  /* 0x000000ffff0e7224 */ /* 0x001fe400078e0006 */
[----:B------:R-:W-:Y:S01]  /*1b820*/  IMAD.MOV.U32 R15, RZ, RZ, R29 ;  /* 0x000000ffff0f7224 */ /* 0x000fe200078e001d */
[----:B------:R-:W4:Y:S04]  /*1b830*/  LDL.LU R6, [R1+0x2e08] ;  /* 0x002e080001067983 */ /* 0x000f280000300800 */
[----:B------:R-:W-:Y:S04]  /*1b840*/  STL.64 [R1+0x2da8], R14 ;  /* 0x002da80e01007387 */ /* 0x000fe80000100a00 */
[----:B--2---:R-:W-:Y:S01]  /*1b850*/  STL.64 [R1+0x2d30], R10 ;  /* 0x002d300a01007387 */ /* 0x004fe20000100a00 */
[----:B---3--:R0:W-:Y:S03]  /*1b860*/  STL.64 [R1+0x2d28], R8 ;  /* 0x002d280801007387 */ /* 0x0081e60000100a00 */
[----:B0-----:R-:W2:Y:S01]  /*1b870*/  LDL.LU R8, [R1+0x340] ;  /* 0x0003400001087983 */ /* 0x001ea20000300800 */
[----:B------:R-:W2:Y:S02]  /*1b880*/  LDL.LU R9, [R1+0x344] ;  /* 0x0003440001097983 */ /* 0x000ea40000300800 */
[----:B------:R-:W3:Y:S02]  /*1b890*/  LDL.LU R10, [R1+0x348] ;  /* 0x00034800010a7983 */ /* 0x000ee40000300800 */
[----:B------:R-:W3:Y:S02]  /*1b8a0*/  LDL.LU R11, [R1+0x34c] ;  /* 0x00034c00010b7983 */ /* 0x000ee40000300800 */
[----:B------:R-:W-:-:S02]  /*1b8b0*/  IMAD.MOV.U32 R14, RZ, RZ, R19 ;  /* 0x000000ffff0e7224 */ /* 0x000fc400078e0013 */
[----:B------:R-:W-:-:S05]  /*1b8c0*/  IMAD.MOV.U32 R15, RZ, RZ, R18 ;  /* 0x000000ffff0f7224 */ /* 0x000fca00078e0012 */
[----:B------:R-:W-:Y:S04]  /*1b8d0*/  STL.64 [R1+0x2dc0], R14 ;  /* 0x002dc00e01007387 */ /* 0x000fe80000100a00 */
[----:B---3--:R-:W-:Y:S01]  /*1b8e0*/  STL.64 [R1+0x2d48], R10 ;  /* 0x002d480a01007387 */ /* 0x008fe20000100a00 */
[----:B--2---:R0:W-:Y:S03]  /*1b8f0*/  STL.64 [R1+0x2d40], R8 ;  /* 0x002d400801007387 */ /* 0x0041e60000100a00 */
[----:B0-----:R-:W2:Y:S01]  /*1b900*/  LDL.LU R8, [R1+0x350] ;  /* 0x0003500001087983 */ /* 0x001ea20000300800 */
[----:B------:R-:W2:Y:S02]  /*1b910*/  LDL.LU R9, [R1+0x354] ;  /* 0x0003540001097983 */ /* 0x000ea40000300800 */
[----:B----4-:R-:W-:-:S02]  /*1b920*/  IMAD.MOV.U32 R10, RZ, RZ, R6 ;  /* 0x000000ffff0a7224 */ /* 0x010fc400078e0006 */
[----:B------:R-:W-:Y:S01]  /*1b930*/  IMAD.MOV.U32 R11, RZ, RZ, R7 ;  /* 0x000000ffff0b7224 */ /* 0x000fe200078e0007 */
[----:B------:R-:W3:Y:S01]  /*1b940*/  LDL.LU R6, [R1+0x2e04] ;  /* 0x002e040001067983 */ /* 0x000ee20000300800 */
[----:B------:R-:W4:Y:S02]  /*1b950*/  LDL.LU R7, [R1+0x2e00] ;  /* 0x002e000001077983 */ /* 0x000f240000300800 */
[----:B------:R-:W-:Y:S02]  /*1b960*/  IMAD.MOV.U32 R15, RZ, RZ, R16 ;  /* 0x000000ffff0f7224 */ /* 0x000fe400078e0010 */
[----:B------:R-:W-:Y:S01]  /*1b970*/  IMAD.MOV.U32 R14, RZ, RZ, R17 ;  /* 0x000000ffff0e7224 */ /* 0x000fe200078e0011 */
[----:B------:R-:W3:Y:S01]  /*1b980*/  LDL.LU R16, [R1+0x1c0] ;  /* 0x0001c00001107983 */ /* 0x000ee20000300800 */
[----:B------:R-:W3:Y:S02]  /*1b990*/  LDL.LU R17, [R1+0x1c4] ;  /* 0x0001c40001117983 */ /* 0x000ee40000300800 */
[----:B------:R-:W3:Y:S02]  /*1b9a0*/  LDL.LU R18, [R1+0x1c8] ;  /* 0x0001c80001127983 */ /* 0x000ee40000300800 */
[----:B------:R-:W3:Y:S01]  /*1b9b0*/  LDL.LU R19, [R1+0x1cc] ;  /* 0x0001cc0001137983 */ /* 0x000ee20000300800 */
[----:B------:R-:W3:Y:S01]  /*1b9c0*/  LDL.LU R24, [R1+0x360] ;  /* 0x0003600001187983 */ /* 0x000ee20000300800 */
[----:B------:R-:W3:Y:S02]  /*1b9d0*/  LDL.LU R25, [R1+0x364] ;  /* 0x0003640001197983 */ /* 0x000ee40000300800 */
[----:B------:R-:W3:Y:S02]  /*1b9e0*/  LDL.LU R26, [R1+0x368] ;  /* 0x00036800011a7983 */ /* 0x000ee40000300800 */
[----:B------:R-:W3:Y:S01]  /*1b9f0*/  LDL.LU R27, [R1+0x36c] ;  /* 0x00036c00011b7983 */ /* 0x000ee20000300800 */
[----:B------:R-:W-:Y:S04]  /*1ba00*/  STL.64 [R1+0x2d70], R10 ;  /* 0x002d700a01007387 */ /* 0x000fe80000100a00 */
[----:B--2---:R0:W-:Y:S04]  /*1ba10*/  STL.64 [R1+0x2d68], R8 ;  /* 0x002d680801007387 */ /* 0x0041e80000100a00 */
[----:B0-----:R-:W2:Y:S01]  /*1ba20*/  LDL.LU R8, [R1+0x170] ;  /* 0x0001700001087983 */ /* 0x001ea20000300800 */
[----:B------:R-:W2:Y:S02]  /*1ba30*/  LDL.LU R9, [R1+0x174] ;  /* 0x0001740001097983 */ /* 0x000ea40000300800 */
[----:B------:R-:W2:Y:S02]  /*1ba40*/  LDL.LU R10, [R1+0x178] ;  /* 0x00017800010a7983 */ /* 0x000ea40000300800 */
[----:B------:R-:W2:Y:S02]  /*1ba50*/  LDL.LU R11, [R1+0x17c] ;  /* 0x00017c00010b7983 */ /* 0x000ea40000300800 */
[----:B--2---:R-:W-:Y:S01]  /*1ba60*/  STL.64 [R1+0x2d88], R10 ;  /* 0x002d880a01007387 */ /* 0x004fe20000100a00 */
[----:B------:R0:W-:Y:S03]  /*1ba70*/  STL.64 [R1+0x2d80], R8 ;  /* 0x002d800801007387 */ /* 0x0001e60000100a00 */
[----:B0-----:R-:W2:Y:S01]  /*1ba80*/  LDL.LU R8, [R1+0x180] ;  /* 0x0001800001087983 */ /* 0x001ea20000300800 */
[----:B------:R-:W2:Y:S02]  /*1ba90*/  LDL.LU R9, [R1+0x184] ;  /* 0x0001840001097983 */ /* 0x000ea40000300800 */
[----:B----4-:R-:W-:-:S02]  /*1baa0*/  IMAD.MOV.U32 R10, RZ, RZ, R7 ;  /* 0x000000ffff0a7224 */ /* 0x010fc400078e0007 */
[----:B---3--:R-:W-:Y:S01]  /*1bab0*/  IMAD.MOV.U32 R11, RZ, RZ, R6 ;  /* 0x000000ffff0b7224 */ /* 0x008fe200078e0006 */
[----:B------:R-:W3:Y:S01]  /*1bac0*/  LDL.LU R7, [R1+0x2dfc] ;  /* 0x002dfc0001077983 */ /* 0x000ee20000300800 */
[----:B------:R-:W4:Y:S03]  /*1bad0*/  LDL.LU R6, [R1+0x2df8] ;  /* 0x002df80001067983 */ /* 0x000f260000300800 */
[----:B------:R-:W-:Y:S04]  /*1bae0*/  STL.64 [R1+0x2da0], R10 ;  /* 0x002da00a01007387 */ /* 0x000fe80000100a00 */
[----:B--2---:R0:W-:Y:S04]  /*1baf0*/  STL.64 [R1+0x2d98], R8 ;  /* 0x002d980801007387 */ /* 0x0041e80000100a00 */
[----:B0-----:R-:W2:Y:S01]  /*1bb00*/  LDL.LU R8, [R1+0x190] ;  /* 0x0001900001087983 */ /* 0x001ea20000300800 */
[----:B------:R-:W2:Y:S02]  /*1bb10*/  LDL.LU R9, [R1+0x194] ;  /* 0x0001940001097983 */ /* 0x000ea40000300800 */
[----:B------:R-:W2:Y:S02]  /*1bb20*/  LDL.LU R10, [R1+0x198] ;  /* 0x00019800010a7983 */ /* 0x000ea40000300800 */
[----:B------:R-:W2:Y:S02]  /*1bb30*/  LDL.LU R11, [R1+0x19c] ;  /* 0x00019c00010b7983 */ /* 0x000ea40000300800 */
[----:B--2---:R4:W-:Y:S01]  /*1bb40*/  STL.64 [R1+0x2db8], R10 ;  /* 0x002db80a01007387 */ /* 0x0049e20000100a00 */
[----:B------:R0:W-:Y:S02]  /*1bb50*/  STL.64 [R1+0x2db0], R8 ;  /* 0x002db00801007387 */ /* 0x0001e40000100a00 */
[----:B----4-:R-:W-:Y:S01]  /*1bb60*/  IMAD.MOV.U32 R10, RZ, RZ, R6 ;  /* 0x000000ffff0a7224 */ /* 0x010fe200078e0006 */
[----:B0-----:R-:W2:Y:S01]  /*1bb70*/  LDL.LU R8, [R1+0x1a0] ;  /* 0x0001a00001087983 */ /* 0x001ea20000300800 */
[----:B------:R-:W2:Y:S02]  /*1bb80*/  LDL.LU R9, [R1+0x1a4] ;  /* 0x0001a40001097983 */ /* 0x000ea40000300800 */
[----:B------:R-:W4:Y:S02]  /*1bb90*/  LDL.LU R6, [R1+0x2df4] ;  /* 0x002df40001067983 */ /* 0x000f240000300800 */
[----:B---3--:R-:W-:-:S02]  /*1bba0*/  IMAD.MOV.U32 R11, RZ, RZ, R7 ;  /* 0x000000ffff0b7224 */ /* 0x008fc400078e0007 */
[----:B------:R-:W4:Y:S03]  /*1bbb0*/  LDL.LU R7, [R1+0x2df0] ;  /* 0x002df00001077983 */ /* 0x000f260000300800 */
[----:B------:R-:W-:Y:S01]  /*1bbc0*/  STL.64 [R1+0x2dd0], R10 ;  /* 0x002dd00a01007387 */ /* 0x000fe20000100a00 */
[C---:B----4-:R-:W-:Y:S01]  /*1bbd0*/  HMMA.16816.F32 R24, R20.reuse, R6, R24 ;  /* 0x000000061418723c */ /* 0x050fe20000001818 */
[----:B--2---:R0:W-:Y:S04]  /*1bbe0*/  STL.64 [R1+0x2dc8], R8 ;  /* 0x002dc80801007387 */ /* 0x0041e80000100a00 */
[----:B0-----:R-:W2:Y:S01]  /*1bbf0*/  LDL.LU R8, [R1+0x1b0] ;  /* 0x0001b00001087983 */ /* 0x001ea20000300800 */
[----:B------:R-:W2:Y:S02]  /*1bc00*/  LDL.LU R9, [R1+0x1b4] ;  /* 0x0001b40001097983 */ /* 0x000ea40000300800 */
[----:B------:R-:W2:Y:S02]  /*1bc10*/  LDL.LU R10, [R1+0x1b8] ;  /* 0x0001b800010a7983 */ /* 0x000ea40000300800 */
[----:B------:R-:W2:Y:S11]  /*1bc20*/  LDL.LU R11, [R1+0x1bc] ;  /* 0x0001bc00010b7983 */ /* 0x000eb60000300800 */
[----:B------:R-:W-:Y:S02]  /*1bc30*/  @!UPT UIADD3 URZ, URZ, URZ, URZ ;  /* 0x0000003f3f3ff290 */ /* 0x000fe4000fffe03f */
[----:B------:R-:W-:Y:S01]  /*1bc40*/  STL.64 [R1+0xaf0], R24 ;  /* 0x000af01801007387 */ /* 0x000fe20000100a00 */
[----:B------:R0:W-:Y:S03]  /*1bc50*/  STL.64 [R1+0xaf8], R26 ;  /* 0x000af81a01007387 */ /* 0x0001e60000100a00 */
[----:B0-----:R-:W3:Y:S02]  /*1bc60*/  LDL.LU.64 R26, [R1+0x2de8] ;  /* 0x002de800011a7983 */ /* 0x001ee40000300a00 */
[----:B---3--:R-:W-:Y:S02]  /*1bc70*/  HMMA.16816.F32 R20, R20, R26, R16 ;  /* 0x0000001a1414723c */ /* 0x008fe40000001810 */
[----:B------:R-:W2:Y:S01]  /*1bc80*/  LDL.LU.64 R18, [R1+0x2de0] ;  /* 0x002de00001127983 */ /* 0x000ea20000300a00 */
[----:B------:R-:W2:Y:S11]  /*1bc90*/  LDL.LU.64 R16, [R1+0x2dd8] ;  /* 0x002dd80001107983 */ /* 0x000eb60000300a00 */
[----:B------:R-:W-:Y:S09]  /*1bca0*/  @!UPT UIADD3 URZ, URZ, URZ, URZ ;  /* 0x0000003f3f3ff290 */ /* 0x000ff2000fffe03f */
[----:B------:R-:W-:Y:S01]  /*1bcb0*/  STL.64 [R1+0x9c0], R20 ;  /* 0x0009c01401007387 */ /* 0x000fe20000100a00 */
[----:B------:R-:W-:Y:S02]  /*1bcc0*/  STL.64 [R1+0x9c8], R22 ;  /* 0x0009c81601007387 */ /* 0x000fe40000100a00 */
[----:B------:R0:W-:Y:S02]  /*1bcd0*/  STL.64 [R1+0x2cc8], R26 ;  /* 0x002cc81a01007387 */ /* 0x0001e40000100a00 */
[----:B------:R-:W3:Y:S01]  /*1bce0*/  LDL.LU R24, [R1+0x2e0] ;  /* 0x0002e00001187983 */ /* 0x000ee20000300800 */
[----:B------:R-:W3:Y:S04]  /*1bcf0*/  LDL.LU R25, [R1+0x2e4] ;  /* 0x0002e40001197983 */ /* 0x000ee80000300800 */
[----:B0-----:R-:W3:Y:S01]  /*1bd00*/  LDL.LU R26, [R1+0x2e8] ;  /* 0x0002e800011a7983 */ /* 0x001ee20000300800 */
[----:B------:R-:W3:Y:S01]  /*1bd10*/  LDL.LU R27, [R1+0x2ec] ;  /* 0x0002ec00011b7983 */ /* 0x000ee20000300800 */
[C---:B--2---:R-:W-:Y:S02]  /*1bd20*/  HMMA.16816.F32 R12, R16.reuse, R14, R8 ;  /* 0x0000000e100c723c */ /* 0x044fe40000001808 */
[----:B------:R-:W2:Y:S01]  /*1bd30*/  LDL.LU.64 R10, [R1+0x2dd0] ;  /* 0x002dd000010a7983 */ /* 0x000ea20000300a00 */
[----:B------:R-:W2:Y:S11]  /*1bd40*/  LDL.LU.64 R8, [R1+0x2dc8] ;  /* 0x002dc80001087983 */ /* 0x000eb60000300a00 */
[----:B------:R-:W-:Y:S09]  /*1bd50*/  @!UPT UIADD3 URZ, URZ, URZ, URZ ;  /* 0x0000003f3f3ff290 */ /* 0x000ff2000fffe03f */
[----:B------:R-:W-:Y:S01]  /*1bd60*/  STL.64 [R1+0xae0], R12 ;  /* 0x000ae00c01007387 */ /* 0x000fe20000100a00 */
[----:B------:R0:W-:Y:S03]  /*1bd70*/  STL.64 [R1+0xae8], R14 ;  /* 0x000ae80e01007387 */ /* 0x0001e60000100a00 */
[----:B0-----:R-:W2:Y:S02]  /*1bd80*/  LDL.LU.64 R14, [R1+0x2dc0] ;  /* 0x002dc000010e7983 */ /* 0x001ea40000300a00 */
        /* <DEDUP_REMOVED lines=21> */
[----:B--2---:R-:W-:Y:S02]  /*1bee0*/  HMMA.16816.F32 R12, R16, R14, R8 ;  /* 0x0000000e100c723c */ /* 0x004fe40000001808 */
[----:B------:R-:W2:Y:S01]  /*1bef0*/  LDL.LU.64 R10, [R1+0x2d70] ;  /* 0x002d7000010a7983 */ /* 0x000ea20000300a00 */
[----:B------:R-:W2:Y:S11]  /*1bf00*/  LDL.LU.64 R8, [R1+0x2d68] ;  /* 0x002d680001087983 */ /* 0x000eb60000300a00 */
[----:B------:R-:W-:Y:S09]  /*1bf10*/  @!UPT UIADD3 URZ, URZ, URZ, URZ ;  /* 0x0000003f3f3ff290 */ /* 0x000ff2000fffe03f */
[----:B------:R-:W-:Y:S01]  /*1bf20*/  STL.64 [R1+0xaa0], R12 ;  /* 0x000aa00c01007387 */ /* 0x000fe20000100a00 */
[----:B------:R0:W-:Y:S03]  /*1bf30*/  STL.64 [R1+0xaa8], R14 ;  /* 0x000aa80e01007387 */ /* 0x0001e60000100a00 */
[----:B0-----:R-:W4:Y:S01]  /*1bf40*/  LDL.LU.64 R14, [R1+0x2d60] ;  /* 0x002d6000010e7983 */ /* 0x001f220000300a00 */
[----:B------:R-:W4:Y:S02]  /*1bf50*/  LDL.LU.64 R12, [R1+0x2d58] ;  /* 0x002d5800010c7983 */ /* 0x000f240000300a00 */
[----:B------:R-:W-:Y:S02]  /*1bf60*/  IMAD.MOV.U32 R22, RZ, RZ, R4 ;  /* 0x000000ffff167224 */ /* 0x000fe400078e0004 */
[----:B------:R-:W-:-:S07]  /*1bf70*/  IMAD.MOV.U32 R23, RZ, RZ, R3 ;  /* 0x000000ffff177224 */ /* 0x000fce00078e0003 */
[C---:B----4-:R-:W-:Y:S01]  /*1bf80*/  HMMA.16816.F32 R20, R16.reuse, R22, R12 ;  /* 0x000000161014723c */ /* 0x050fe2000000180c */
[----:B------:R-:W2:Y:S11]  /*1bf90*/  LDL.LU.64 R14, [R1+0x2d50] ;  /* 0x002d5000010e7983 */ /* 0x000eb60000300a00 */
[----:B------:R-:W-:Y:S11]  /*1bfa0*/  @!UPT UIADD3 URZ, URZ, URZ, URZ ;  /* 0x0000003f3f3ff290 */ /* 0x000ff6000fffe03f */
[----:B------:R-:W-:Y:S01]  /*1bfb0*/  STL.64 [R1+0xa90], R20 ;  /* 0x000a901401007387 */ /* 0x000fe20000100a00 */
[----:B------:R-:W-:Y:S02]  /*1bfc0*/  STL.64 [R1+0xa98], R22 ;  /* 0x000a981601007387 */ /* 0x000fe40000100a00 */
[----:B------:R-:W0:Y:S02]  /*1bfd0*/  LDSM.16.MT88.4 R20, [R28+0x4180] ;  /* 0x004180001c14783b */ /* 0x000e240000004200 */
[----:B0-----:R-:W-:Y:S02]  /*1bfe0*/  STL.64 [R1+0x2b98], R22 ;  /* 0x002b981601007387 */ /* 0x001fe40000100a00 */
[----:B------:R-:W-:Y:S01]  /*1bff0*/  STL.64 [R1+0x2b90], R20 ;  /* 0x002b901401007387 */ /* 0x000fe20000100a00 */
[C---:B--2---:R-:W-:Y:S01]  /*1c000*/  HMMA.16816.F32 R12, R16.reuse, R14, R8 ;  /* 0x0000000e100c723c */ /* 0x044fe20000001808 */
[----:B------:R-:W2:Y:S01]  /*1c010*/  LDL.LU.64 R10, [R1+0x2d48] ;  /* 0x002d4800010a7983 */ /* 0x000ea20000300a00 */
[----:B------:R-:W2:Y:S11]  /*1c020*/  LDL.LU.64 R8, [R1+0x2d40] ;  /* 0x002d400001087983 */ /* 0x000eb60000300a00 */
[----:B------:R-:W-:Y:S10]  /*1c030*/  @!UPT UIADD3 URZ, URZ, URZ, URZ ;  /* 0x0000003f3f3ff290 */ /* 0x000ff4000fffe03f */
        /* <DEDUP_REMOVED lines=24> */
[----:B--2---:R-:W-:Y:S01]  /*1c1c0*/  HMMA.16816.F32 R8, R16, R14, R8 ;  /* 0x0000000e1008723c */ /* 0x004fe20000001808 */
[----:B------:R-:W-:Y:S02]  /*1c1d0*/  IMAD.MOV.U32 R5, RZ, RZ, R14 ;  /* 0x000000ffff057224 */ /* 0x000fe400078e000e */
[----:B------:R-:W-:Y:S11]  /*1c1e0*/  IMAD.MOV.U32 R4, RZ, RZ, R15 ;  /* 0x000000ffff047224 */ /* 0x000ff600078e000f */
[----:B------:R-:W-:Y:S09]  /*1c1f0*/  @!UPT UIADD3 URZ, URZ, URZ, URZ ;  /* 0x0000003f3f3ff290 */ /* 0x000ff2000fffe03f */
[----:B------:R-:W-:Y:S01]  /*1c200*/  STL.64 [R1+0xa40], R8 ;  /* 0x000a400801007387 */ /* 0x000fe20000100a00 */
[----:B------:R0:W-:Y:S03]  /*1c210*/  STL.64 [R1+0xa48], R10 ;  /* 0x000a480a01007387 */ /* 0x0001e60000100a00 */
[----:B0-----:R-:W2:Y:S01]  /*1c220*/  LDL.LU.64 R10, [R1+0x2ce8] ;  /* 0x002ce800010a7983 */ /* 0x001ea20000300a00 */
[----:B------:R-:W3:Y:S02]  /*1c230*/  LDL.LU.64 R14, [R1+0x2ce0] ;  /* 0x002ce000010e7983 */ /* 0x000ee40000300a00 */
[----:B------:R-:W-:Y:S02]  /*1c240*/  STL.64 [R1+0x2cd8], R6 ;  /* 0x002cd80601007387 */ /* 0x000fe40000100a00 */
[----:B------:R0:W-:Y:S02]  /*1c250*/  STL.64 [R1+0x2cd0], R4 ;  /* 0x002cd00401007387 */ /* 0x0001e40000100a00 */
[----:B0-----:R-:W4:Y:S01]  /*1c260*/  LDL.LU R4, [R1+0x300] ;  /* 0x0003000001047983 */ /* 0x001f220000300800 */
[----:B------:R-:W4:Y:S02]  /*1c270*/  LDL.LU R5, [R1+0x304] ;  /* 0x0003040001057983 */ /* 0x000f240000300800 */
[----:B------:R-:W4:Y:S02]  /*1c280*/  LDL.LU R6, [R1+0x308] ;  /* 0x0003080001067983 */ /* 0x000f240000300800 */
[----:B------:R-:W4:Y:S02]  /*1c290*/  LDL.LU R7, [R1+0x30c] ;  /* 0x00030c0001077983 */ /* 0x000f240000300800 */
[----:B------:R-:W-:-:S02]  /*1c2a0*/  IMAD.MOV.U32 R22, RZ, RZ, R2 ;  /* 0x000000ffff167224 */ /* 0x000fc400078e0002 */
[----:B------:R-:W-:Y:S01]  /*1c2b0*/  IMAD.MOV.U32 R23, RZ, RZ, R0 ;  /* 0x000000ffff177224 */ /* 0x000fe200078e0000 */
[C---:B---3--:R-:W-:Y:S08]  /*1c2c0*/  HMMA.16816.F32 R24, R16.reuse, R14, R24 ;  /* 0x0000000e1018723c */ /* 0x048ff00000001818 */
[C---:B----4-:R-:W-:Y:S01]  /*1c2d0*/  HMMA.16816.F32 R20, R16.reuse, R22, R4 ;  /* 0x000000161014723c */ /* 0x050fe20000001804 */
[----:B------:R-:W2:Y:S11]  /*1c2e0*/  LDL.LU R4, [R1+0x2d0] ;  /* 0x0002d00001047983 */ /* 0x000eb60000300800 */
[----:B------:R-:W-:Y:S11]  /*1c2f0*/  @!UPT UIADD3 URZ, URZ, URZ, URZ ;  /* 0x0000003f3f3ff290 */ /* 0x000ff6000fffe03f */
[----:B------:R0:W-:Y:S01]  /*1c300*/  STL.64 [R1+0xa30], R20 ;  /* 0x000a301401007387 */ /* 0x0001e20000100a00 */
[----:B------:R1:W-:Y:S02]  /*1c310*/  STL.64 [R1+0xa38], R22 ;  /* 0x000a381601007387 */ /* 0x0003e40000100a00 */
[----:B------:R-:W2:Y:S02]  /*1c320*/  LDL.LU R5, [R1+0x2d4] ;  /* 0x0002d40001057983 */ /* 0x000ea40000300800 */
[----:B------:R-:W2:Y:S01]  /*1c330*/  LDL.LU R6, [R1+0x2d8] ;  /* 0x0002d80001067983 */ /* 0x000ea20000300800 */
[----:B------:R-:W2:Y:S01]  /*1c340*/  LDL.LU R7, [R1+0x2dc] ;  /* 0x0002dc0001077983 */ /* 0x000ea20000300800 */
[----:B------:R-:W-:Y:S03]  /*1c350*/  STL.64 [R1+0x2c90], R14 ;  /* 0x002c900e01007387 */ /* 0x000fe60000100a00 */
[----:B0-----:R-:W3:Y:S01]  /*1c360*/  LDL.LU R20, [R1+0x120] ;  /* 0x0001200001147983 */ /* 0x001ee20000300800 */
[----:B------:R0:W-:Y:S02]  /*1c370*/  STL.64 [R1+0xa20], R24 ;  /* 0x000a201801007387 */ /* 0x0001e40000100a00 */
[----:B------:R4:W-:Y:S02]  /*1c380*/  STL.64 [R1+0xa28], R26 ;  /* 0x000a281a01007387 */ /* 0x0009e40000100a00 */
[----:B------:R-:W3:Y:S01]  /*1c390*/  LDL.LU R21, [R1+0x124] ;  /* 0x0001240001157983 */ /* 0x000ee20000300800 */
[----:B-1----:R-:W2:Y:S01]  /*1c3a0*/  LDL.LU R22, [R1+0x128] ;  /* 0x0001280001167983 */ /* 0x002ea20000300800 */
[----:B------:R-:W2:Y:S03]  /*1c3b0*/  LDL.LU R23, [R1+0x12c] ;  /* 0x00012c0001177983 */ /* 0x000ea60000300800 */
[----:B0-----:R-:W2:Y:S01]  /*1c3c0*/  LDL.LU R24, [R1+0x2c0] ;  /* 0x0002c00001187983 */ /* 0x001ea20000300800 */
[----:B------:R-:W2:Y:S02]  /*1c3d0*/  LDL.LU R25, [R1+0x2c4] ;  /* 0x0002c40001197983 */ /* 0x000ea40000300800 */
[----:B----4-:R-:W4:Y:S02]  /*1c3e0*/  LDL.LU R26, [R1+0x2c8] ;  /* 0x0002c800011a7983 */ /* 0x010f240000300800 */
[----:B------:R-:W4:Y:S01]  /*1c3f0*/  LDL.LU R27, [R1+0x2cc] ;  /* 0x0002cc00011b7983 */ /* 0x000f220000300800 */
[----:B------:R-:W2:Y:S01]  /*1c400*/  LDL.LU R12, [R1+0x130] ;  /* 0x00013000010c7983 */ /* 0x000ea20000300800 */
[----:B------:R-:W2:Y:S02]  /*1c410*/  LDL.LU R13, [R1+0x134] ;  /* 0x00013400010d7983 */ /* 0x000ea40000300800 */
[----:B------:R-:W2:Y:S02]  /*1c420*/  LDL.LU R14, [R1+0x138] ;  /* 0x00013800010e7983 */ /* 0x000ea40000300800 */
[----:B------:R-:W2:Y:S02]  /*1c430*/  LDL.LU R15, [R1+0x13c] ;  /* 0x00013c00010f7983 */ /* 0x000ea40000300800 */
[----:B--2---:R0:W-:Y:S01]  /*1c440*/  STL.64 [R1+0x2ca0], R14 ;  /* 0x002ca00e01007387 */ /* 0x0041e20000100a00 */
[----:B------:R1:W-:Y:S03]  /*1c450*/  STL.64 [R1+0x2c98], R12 ;  /* 0x002c980c01007387 */ /* 0x0003e60000100a00 */
[----:B0-----:R-:W2:Y:S01]  /*1c460*/  LDL.64 R14, [R1+0xb8] ;  /* 0x0000b800010e7983 */ /* 0x001ea20000100a00 */
[C---:B------:R-:W-:Y:S03]  /*1c470*/  HMMA.16816.F32 R4, R16.reuse, R10, R4 ;  /* 0x0000000a1004723c */ /* 0x040fe60000001804 */
[----:B--2---:R0:W-:Y:S01]  /*1c480*/  STL.64 [R1+0x2cc0], R14 ;  /* 0x002cc00e01007387 */ /* 0x0041e20000100a00 */
[----:B-1----:R-:W2:Y:S02]  /*1c490*/  LDL.LU R12, [R1+0x150] ;  /* 0x00015000010c7983 */ /* 0x002ea40000300800 */
[----:B------:R-:W2:Y:S01]  /*1c4a0*/  LDL.LU R13, [R1+0x154] ;  /* 0x00015400010d7983 */ /* 0x000ea20000300800 */
[----:B0-----:R-:W2:Y:S01]  /*1c4b0*/  LDL.LU R14, [R1+0x158] ;  /* 0x00015800010e7983 */ /* 0x001ea20000300800 */
[----:B------:R-:W2:Y:S02]  /*1c4c0*/  LDL.LU R15, [R1+0x15c] ;  /* 0x00015c00010f7983 */ /* 0x000ea40000300800 */
[----:B------:R0:W-:Y:S02]  /*1c4d0*/  STL.64 [R1+0x2c88], R22 ;  /* 0x002c881601007387 */ /* 0x0001e40000100a00 */
[----:B---3--:R1:W-:Y:S01]  /*1c4e0*/  STL.64 [R1+0x2c80], R20 ;  /* 0x002c801401007387 */ /* 0x0083e20000100a00 */
[----:B0-----:R-:W3:Y:S04]  /*1c4f0*/  LDL.64 R22, [R1+0xa8] ;  /* 0x0000a80001167983 */ /* 0x001ee80000100a00 */
[----:B---3--:R0:W-:Y:S01]  /*1c500*/  STL.64 [R1+0x2ca8], R22 ;  /* 0x002ca81601007387 */ /* 0x0081e20000100a00 */
[----:B-1----:R-:W3:Y:S02]  /*1c510*/  LDL.LU R20, [R1+0x140] ;  /* 0x0001400001147983 */ /* 0x002ee40000300800 */
[----:B------:R-:W3:Y:S01]  /*1c520*/  LDL.LU R21, [R1+0x144] ;  /* 0x0001440001157983 */ /* 0x000ee20000300800 */
[----:B0-----:R-:W3:Y:S01]  /*1c530*/  LDL.LU R22, [R1+0x148] ;  /* 0x0001480001167983 */ /* 0x001ee20000300800 */
[----:B------:R-:W3:Y:S02]  /*1c540*/  LDL.LU R23, [R1+0x14c] ;  /* 0x00014c0001177983 */ /* 0x000ee40000300800 */
[----:B------:R-:W-:Y:S02]  /*1c550*/  STL.64 [R1+0xa10], R4 ;  /* 0x000a100401007387 */ /* 0x000fe40000100a00 */
[----:B------:R0:W-:Y:S02]  /*1c560*/  STL.64 [R1+0xa18], R6 ;  /* 0x000a180601007387 */ /* 0x0001e40000100a00 */
[----:B0-----:R-:W4:Y:S01]  /*1c570*/  LDL.LU.64 R6, [R1+0x2cd8] ;  /* 0x002cd80001067983 */ /* 0x001f220000300a00 */
[----:B------:R-:W2:Y:S02]  /*1c580*/  LDL.LU.64 R4, [R1+0x2cd0] ;  /* 0x002cd00001047983 */ /* 0x000ea40000300a00 */
[----:B------:R0:W-:Y:S02]  /*1c590*/  STL.64 [R1+0x2c20], R10 ;  /* 0x002c200a01007387 */ /* 0x0001e40000100a00 */
[----:B0-----:R-:W2:Y:S04]  /*1c5a0*/  LDL.64 R10, [R1+0x78] ;  /* 0x00007800010a7983 */ /* 0x001ea80000100a00 */
[----:B--2---:R0:W-:Y:S01]  /*1c5b0*/  STL.64 [R1+0x2c68], R10 ;  /* 0x002c680a01007387 */ /* 0x0041e20000100a00 */
[----:B------:R-:W2:Y:S02]  /*1c5c0*/  LDL.LU R8, [R1+0x110] ;  /* 0x0001100001087983 */ /* 0x000ea40000300800 */
[----:B------:R-:W2:Y:S01]  /*1c5d0*/  LDL.LU R9, [R1+0x114] ;  /* 0x0001140001097983 */ /* 0x000ea20000300800 */
[----:B0-----:R-:W2:Y:S01]  /*1c5e0*/  LDL.LU R10, [R1+0x118] ;  /* 0x00011800010a7983 */ /* 0x001ea20000300800 */
[----:B------:R-:W2:Y:S01]  /*1c5f0*/  LDL.LU R11, [R1+0x11c] ;  /* 0x00011c00010b7983 */ /* 0x000ea20000300800 */
[C---:B----4-:R-:W-:Y:S02]  /*1c600*/  HMMA.16816.F32 R24, R16.reuse, R6, R24 ;  /* 0x000000061018723c */ /* 0x050fe40000001818 */
[----:B--2---:R0:W-:Y:S01]  /*1c610*/  STL.64 [R1+0x2c78], R10 ;  /* 0x002c780a01007387 */ /* 0x0041e20000100a00 */
[----:B------:R-:W-:Y:S03]  /*1c620*/  STL.64 [R1+0x2c70], R8 ;  /* 0x002c700801007387 */ /* 0x000fe60000100a00 */
[----:B0-----:R-:W2:Y:S11]  /*1c630*/  LDL.64 R10, [R1+0x98] ;  /* 0x00009800010a7983 */ /* 0x001eb60000100a00 */
[----:B------:R-:W-:Y:S06]  /*1c640*/  @!UPT UIADD3 URZ, URZ, URZ, URZ ;  /* 0x0000003f3f3ff290 */ /* 0x000fec000fffe03f */
[----:B------:R-:W-:Y:S02]  /*1c650*/  STL.64 [R1+0xa00], R24 ;  /* 0x000a001801007387 */ /* 0x000fe40000100a00 */
[----:B------:R0:W-:Y:S02]  /*1c660*/  STL.64 [R1+0xa08], R26 ;  /* 0x000a081a01007387 */ /* 0x0001e40000100a00 */
[----:B0-----:R-:W4:Y:S01]  /*1c670*/  LDL.LU.64 R26, [R1+0x2cc8] ;  /* 0x002cc800011a7983 */ /* 0x001f220000300a00 */
[----:B------:R-:W-:Y:S02]  /*1c680*/  STL [R1+0x2bb4], R6 ;  /* 0x002bb40601007387 */ /* 0x000fe40000100800 */
[----:B------:R0:W-:Y:S01]  /*1c690*/  STL [R1+0x2bb0], R7 ;  /* 0x002bb00701007387 */ /* 0x0001e20000100800 */
[----:B----4-:R-:W-:Y:S01]  /*1c6a0*/  HMMA.16816.F32 R16, R16, R26, R12 ;  /* 0x0000001a1010723c */ /* 0x010fe2000000180c */
[----:B------:R-:W4:Y:S01]  /*1c6b0*/  LDL.LU.64 R14, [R1+0x2cc0] ;  /* 0x002cc000010e7983 */ /* 0x000f220000300a00 */
[----:B0-----:R-:W-:-:S02]  /*1c6c0*/  IMAD.MOV.U32 R7, RZ, RZ, R26 ;  /* 0x000000ffff077224 */ /* 0x001fc400078e001a */
[----:B------:R-:W-:Y:S11]  /*1c6d0*/  IMAD.MOV.U32 R6, RZ, RZ, R27 ;  /* 0x000000ffff067224 */ /* 0x000ff600078e001b */
[----:B------:R-:W-:Y:S08]  /*1c6e0*/  @!UPT UIADD3 URZ, URZ, URZ, URZ ;  /* 0x0000003f3f3ff290 */ /* 0x000ff0000fffe03f */
[----:B------:R0:W-:Y:S01]  /*1c6f0*/  STL.64 [R1+0x9e0], R16 ;  /* 0x0009e01001007387 */ /* 0x0001e20000100a00 */
[----:B------:R1:W-:Y:S02]  /*1c700*/  STL.64 [R1+0x9e8], R18 ;  /* 0x0009e81201007387 */ /* 0x0003e40000100a00 */
[----:B------:R-:W3:Y:S02]  /*1c710*/  LDL.LU.64 R26, [R1+0x2cb8] ;  /* 0x002cb800011a7983 */ /* 0x000ee40000300a00 */
[----:B------:R-:W3:Y:S01]  /*1c720*/  LDL.LU.64 R24, [R1+0x2cb0] ;  /* 0x002cb00001187983 */ /* 0x000ee20000300a00 */
[----:B0-----:R-:W2:Y:S01]  /*1c730*/  LDL.LU R16, [R1+0x100] ;  /* 0x0001000001107983 */ /* 0x001ea20000300800 */
[----:B------:R-:W2:Y:S02]  /*1c740*/  LDL.LU R17, [R1+0x104] ;  /* 0x0001040001117983 */ /* 0x000ea40000300800 */
[----:B-1----:R-:W2:Y:S02]  /*1c750*/  LDL.LU R18, [R1+0x108] ;  /* 0x0001080001127983 */ /* 0x002ea40000300800 */
[----:B------:R-:W2:Y:S01]  /*1c760*/  LDL.LU R19, [R1+0x10c] ;  /* 0x00010c0001137983 */ /* 0x000ea20000300800 */
[----:B------:R-:W-:Y:S01]  /*1c770*/  STL.64 [R1+0x2c60], R6 ;  /* 0x002c600601007387 */ /* 0x000fe20000100a00 */
[----:B----4-:R-:W-:Y:S01]  /*1c780*/  IMAD.MOV.U32 R2, RZ, RZ, R14 ;  /* 0x000000ffff027224 */ /* 0x010fe200078e000e */
        /* <DEDUP_REMOVED lines=9> */
[----:B------:R-:W-:Y:S01]  /*1c820*/  STL [R1+0x2bc8], R2 ;  /* 0x002bc80201007387 */ /* 0x000fe20000100800 */
[C---:B---3--:R-:W-:Y:S01]  /*1c830*/  HMMA.16816.F32 R12, R24.reuse, R22, R12 ;  /* 0x00000016180c723c */ /* 0x048fe2000000180c */
[----:B------:R-:W-:Y:S11]  /*1c840*/  IMAD.MOV.U32 R3, RZ, RZ, R23 ;  /* 0x000000ffff037224 */ /* 0x000ff600078e0017 */
[----:B------:R-:W-:Y:S11]  /*1c850*/  @!UPT UIADD3 URZ, URZ, URZ, URZ ;  /* 0x0000003f3f3ff290 */ /* 0x000ff6000fffe03f */
[----:B------:R0:W-:Y:S01]  /*1c860*/  STL.64 [R1+0x9b0], R12 ;  /* 0x0009b00c01007387 */ /* 0x0001e20000100a00 */
[----:B------:R1:W-:Y:S02]  /*1c870*/  STL.64 [R1+0x9b8], R14 ;  /* 0x0009b80e01007387 */ /* 0x0003e40000100a00 */
[----:B0-----:R-:W-:Y:S01]  /*1c880*/  IMAD.MOV.U32 R12, RZ, RZ, R22 ;  /* 0x000000ffff0c7224 */ /* 0x001fe200078e0016 */
[----:B-1----:R-:W3:Y:S01]  /*1c890*/  LDL.LU.64 R14, [R1+0x2c90] ;  /* 0x002c9000010e7983 */ /* 0x002ee20000300a00 */
[----:B------:R-:W4:Y:S02]  /*1c8a0*/  LDL.LU.64 R22, [R1+0x2c88] ;  /* 0x002c880001167983 */ /* 0x000f240000300a00 */
[----:B------:R-:W4:Y:S02]  /*1c8b0*/  LDL.LU.64 R20, [R1+0x2c80] ;  /* 0x002c800001147983 */ /* 0x000f240000300a00 */
[----:B--2---:R-:W-:Y:S01]  /*1c8c0*/  IMAD.MOV.U32 R13, RZ, RZ, R11 ;  /* 0x000000ffff0d7224 */ /* 0x004fe200078e000b */
[C---:B----4-:R-:W-:Y:S11]  /*1c8d0*/  HMMA.16816.F32 R20, R24.reuse, R10, R20 ;  /* 0x0000000a1814723c */ /* 0x050ff60000001814 */
[----:B------:R-:W-:Y:S11]  /*1c8e0*/  @!UPT UIADD3 URZ, URZ, URZ, URZ ;  /* 0x0000003f3f3ff290 */ /* 0x000ff6000fffe03f */
[----:B------:R-:W-:Y:S01]  /*1c8f0*/  @!UPT UIADD3 URZ, URZ, URZ, URZ ;  /* 0x0000003f3f3ff290 */ /* 0x000fe2000fffe03f */
[----:B------:R0:W-:Y:S01]  /*1c900*/  STL.64 [R1+0x780], R20 ;  /* 0x0007801401007387 */ /* 0x0001e20000100a00 */
[----:B------:R-:W-:Y:S02]  /*1c910*/  STL.64 [R1+0x788], R22 ;  /* 0x0007881601007387 */ /* 0x000fe40000100a00 */
[----:B0-----:R-:W-:Y:S02]  /*1c920*/  IMAD.MOV.U32 R20, RZ, RZ, R10 ;  /* 0x000000ffff147224 */ /* 0x001fe400078e000a */
[----:B------:R-:W2:Y:S01]  /*1c930*/  LDL.LU.64 R10, [R1+0x2c78] ;  /* 0x002c7800010a7983 */ /* 0x000ea20000300a00 */
[----:B------:R-:W2:Y:S02]  /*1c940*/  LDL.LU.64 R8, [R1+0x2c70] ;  /* 0x002c700001087983 */ /* 0x000ea40000300a00 */
[----:B---3--:R0:W-:Y:S02]  /*1c950*/  STL.64 [R1+0x2be8], R14 ;  /* 0x002be80e01007387 */ /* 0x0081e40000100a00 */
[----:B------:R-:W-:Y:S01]  /*1c960*/  STL.64 [R1+0x2be0], R12 ;  /* 0x002be00c01007387 */ /* 0x000fe20000100a00 */
[----:B0-----:R-:W2:Y:S02]  /*1c970*/  LDL.64 R14, [R1+0x88] ;  /* 0x00008800010e7983 */ /* 0x001ea40000100a00 */
[C---:B--2---:R-:W-:Y:S11]  /*1c980*/  HMMA.16816.F32 R8, R24.reuse, R14, R8 ;  /* 0x0000000e1808723c */ /* 0x044ff60000001808 */
[----:B------:R-:W-:Y:S11]  /*1c990*/  @!UPT UIADD3 URZ, URZ, URZ, URZ ;  /* 0x0000003f3f3ff290 */ /* 0x000ff6000fffe03f */
[----:B------:R-:W-:Y:S01]  /*1c9a0*/  @!UPT UIADD3 URZ, URZ, URZ, URZ ;  /* 0x0000003f3f3ff290 */ /* 0x000fe2000fffe03f */
[----:B------:R-:W-:Y:S01]  /*1c9b0*/  STL.64 [R1+0x3e0], R8 ;  /* 0x0003e00801007387 */ /* 0x000fe20000100a00 */
[----:B------:R0:W-:Y:S03]  /*1c9c0*/  STL.64 [R1+0x3e8], R10 ;  /* 0x0003e80a01007387 */ /* 0x0001e60000100a00 */
[----:B0-----:R-:W2:Y:S01]  /*1c9d0*/  LDL.LU.64 R10, [R1+0x2c68] ;  /* 0x002c6800010a7983 */ /* 0x001ea20000300a00 */
[----:B------:R-:W-:Y:S02]  /*1c9e0*/  IMAD.MOV.U32 R22, RZ, RZ, R14 ;  /* 0x000000ffff167224 */ /* 0x000fe400078e000e */
[----:B------:R-:W-:Y:S02]  /*1c9f0*/  IMAD.MOV.U32 R21, RZ, RZ, R15 ;  /* 0x000000ffff157224 */ /* 0x000fe400078e000f */
[----:B--2---:R-:W-:Y:S11]  /*1ca00*/  HMMA.16816.F32 R12, R24, R10, R16 ;  /* 0x0000000a180c723c */ /* 0x004ff60000001810 */
[----:B------:R-:W-:Y:S11]  /*1ca10*/  @!UPT UIADD3 URZ, URZ, URZ, URZ ;  /* 0x0000003f3f3ff290 */ /* 0x000ff6000fffe03f */
[----:B------:R-:W-:Y:S01]  /*1ca20*/  @!UPT UIADD3 URZ, URZ, URZ, URZ ;  /* 0x0000003f3f3ff290 */ /* 0x000fe2000fffe03f */
[----:B------:R-:W-:Y:S01]  /*1ca30*/  STL.64 [R1+0x3d0], R12 ;  /* 0x0003d00c01007387 */ /* 0x000fe20000100a00 */
[----:B------:R0:W-:Y:S03]  /*1ca40*/  STL.64 [R1+0x3d8], R14 ;  /* 0x0003d80e01007387 */ /* 0x0001e60000100a00 */
[----:B0-----:R-:W2:Y:S01]  /*1ca50*/  LDL.64 R14, [R1+0x8] ;  /* 0x00000800010e7983 */ /* 0x001ea20000100a00 */
[----:B------:R-:W-:-:S03]  /*1ca60*/  IMAD.MOV.U32 R23, RZ, RZ, R11 ;  /* 0x000000ffff177224 */ /* 0x000fc600078e000b */
[----:B--2---:R-:W-:Y:S02]  /*1ca70*/  STL.64 [R1+0x2c00], R14 ;  /* 0x002c000e01007387 */ /* 0x004fe40000100a00 */
[----:B------:R-:W-:Y:S02]  /*1ca80*/  STL.64 [R1+0x2bc0], R22 ;  /* 0x002bc01601007387 */ /* 0x000fe40000100a00 */
[----:B------:R0:W-:Y:S02]  /*1ca90*/  STL.64 [R1+0x2bb8], R20 ;  /* 0x002bb81401007387 */ /* 0x0001e40000100a00 */
[----:B0-----:R-:W2:Y:S01]  /*1caa0*/  LDL.LU R20, [R1+0x240] ;  /* 0x0002400001147983 */ /* 0x001ea20000300800 */
[----:B------:R-:W2:Y:S02]  /*1cab0*/  LDL.LU R21, [R1+0x244] ;  /* 0x0002440001157983 */ /* 0x000ea40000300800 */
[----:B------:R-:W3:Y:S02]  /*1cac0*/  LDL.LU R22, [R1+0x248] ;  /* 0x0002480001167983 */ /* 0x000ee40000300800 */
[----:B------:R-:W3:Y:S02]  /*1cad0*/  LDL.LU R23, [R1+0x24c] ;  /* 0x00024c0001177983 */ /* 0x000ee40000300800 */
[----:B------:R-:W-:-:S02]  /*1cae0*/  IMAD.MOV.U32 R14, RZ, RZ, R5 ;  /* 0x000000ffff0e7224 */ /* 0x000fc400078e0005 */
[----:B------:R-:W-:-:S05]  /*1caf0*/  IMAD.MOV.U32 R15, RZ, RZ, R4 ;  /* 0x000000ffff0f7224 */ /* 0x000fca00078e0004 */
[----:B------:R-:W-:Y:S01]  /*1cb00*/  STL.64 [R1+0x2c18], R14 ;  /* 0x002c180e01007387 */ /* 0x000fe20000100a00 */
[----:B------:R-:W-:-:S03]  /*1cb10*/  IMAD.MOV.U32 R29, RZ, RZ, R10 ;  /* 0x000000ffff1d7224 */ /* 0x000fc600078e000a */
[----:B---3--:R-:W-:Y:S01]  /*1cb20*/  STL.64 [R1+0x2bd8], R22 ;  /* 0x002bd81601007387 */ /* 0x008fe20000100a00 */
[----:B--2---:R0:W-:Y:S03]  /*1cb30*/  STL.64 [R1+0x2bd0], R20 ;  /* 0x002bd01401007387 */ /* 0x0041e60000100a00 */
[----:B0-----:R-:W2:Y:S01]  /*1cb40*/  LDL.LU R20, [R1+0x250] ;  /* 0x0002500001147983 */ /* 0x001ea20000300800 */
[----:B------:R-:W2:Y:S02]  /*1cb50*/  LDL.LU R21, [R1+0x254] ;  /* 0x0002540001157983 */ /* 0x000ea40000300800 */
[----:B------:R-:W3:Y:S02]  /*1cb60*/  LDL.LU R22, [R1+0x258] ;  /* 0x0002580001167983 */ /* 0x000ee40000300800 */
[----:B------:R-:W3:Y:S01]  /*1cb70*/  LDL.LU R23, [R1+0x25c] ;  /* 0x00025c0001177983 */ /* 0x000ee20000300800 */
[----:B------:R-:W4:Y:S01]  /*1cb80*/  LDL.LU R8, [R1+0x280] ;  /* 0x0002800001087983 */ /* 0x000f220000300800 */
[----:B------:R-:W4:Y:S02]  /*1cb90*/  LDL.LU R9, [R1+0x284] ;  /* 0x0002840001097983 */ /* 0x000f240000300800 */
[----:B------:R-:W2:Y:S02]  /*1cba0*/  LDL.LU R10, [R1+0x288] ;  /* 0x00028800010a7983 */ /* 0x000ea40000300800 */
[----:B------:R-:W2:Y:S01]  /*1cbb0*/  LDL.LU R11, [R1+0x28c] ;  /* 0x00028c00010b7983 */ /* 0x000ea20000300800 */
[----:B------:R-:W3:Y:S01]  /*1cbc0*/  LDL.LU R4, [R1+0xf0] ;  /* 0x0000f00001047983 */ /* 0x000ee20000300800 */
[----:B------:R-:W3:Y:S02]  /*1cbd0*/  LDL.LU R5, [R1+0xf4] ;  /* 0x0000f40001057983 */ /* 0x000ee40000300800 */
[----:B------:R-:W3:Y:S02]  /*1cbe0*/  LDL.LU R6, [R1+0xf8] ;  /* 0x0000f80001067983 */ /* 0x000ee40000300800 */
[----:B------:R-:W3:Y:S01]  /*1cbf0*/  LDL.LU R7, [R1+0xfc] ;  /* 0x0000fc0001077983 */ /* 0x000ee20000300800 */
[----:B------:R-:W3:Y:S04]  /*1cc00*/  LDL.64 R18, [R1+0x68] ;  /* 0x0000680001127983 */ /* 0x000ee80000100a00 */
[----:B--2---:R0:W-:Y:S01]  /*1cc10*/  STL.64 [R1+0x2c30], R10 ;  /* 0x002c300a01007387 */ /* 0x0041e20000100a00 */
[----:B----4-:R-:W-:Y:S03]  /*1cc20*/  STL.64 [R1+0x2c28], R8 ;  /* 0x002c280801007387 */ /* 0x010fe60000100a00 */
[----:B0-----:R-:W2:Y:S04]  /*1cc30*/  LDL.64 R10, [R1+0x38] ;  /* 0x00003800010a7983 */ /* 0x001ea80000100a00 */
[----:B--2---:R0:W-:Y:S04]  /*1cc40*/  STL.64 [R1+0x2c40], R10 ;  /* 0x002c400a01007387 */ /* 0x0041e80000100a00 */
[----:B0-----:R-:W2:Y:S04]  /*1cc50*/  LDL.64 R10, [R1+0x48] ;  /* 0x00004800010a7983 */ /* 0x001ea80000100a00 */
[----:B--2---:R0:W-:Y:S01]  /*1cc60*/  STL.64 [R1+0x2c58], R10 ;  /* 0x002c580a01007387 */ /* 0x0041e20000100a00 */
[----:B------:R-:W2:Y:S03]  /*1cc70*/  LDL.64 R14, [R1+0x28] ;  /* 0x00002800010e7983 */ /* 0x000ea60000100a00 */
[----:B0-----:R-:W4:Y:S04]  /*1cc80*/  LDL.64 R10, [R1+0x58] ;  /* 0x00005800010a7983 */ /* 0x001f280000100a00 */
[----:B--2---:R0:W-:Y:S01]  /*1cc90*/  STL.64 [R1+0x2c38], R14 ;  /* 0x002c380e01007387 */ /* 0x0041e20000100a00 */
[----:B------:R-:W2:Y:S02]  /*1cca0*/  LDL.LU R12, [R1+0x290] ;  /* 0x00029000010c7983 */ /* 0x000ea40000300800 */
[----:B------:R-:W2:Y:S01]  /*1ccb0*/  LDL.LU R13, [R1+0x294] ;  /* 0x00029400010d7983 */ /* 0x000ea20000300800 */
[----:B0-----:R-:W2:Y:S01]  /*1ccc0*/  LDL.LU R14, [R1+0x298] ;  /* 0x00029800010e7983 */ /* 0x001ea20000300800 */
[----:B------:R-:W2:Y:S01]  /*1ccd0*/  LDL.LU R15, [R1+0x29c] ;  /* 0x00029c00010f7983 */ /* 0x000ea20000300800 */
[----:B---3--:R-:W-:Y:S02]  /*1cce0*/  HMMA.16816.F32 R4, R24, R18, R4 ;  /* 0x000000121804723c */ /* 0x008fe40000001804 */
[----:B--2---:R-:W-:Y:S01]  /*1ccf0*/  STL.64 [R1+0x2c50], R14 ;  /* 0x002c500e01007387 */ /* 0x004fe20000100a00 */
[----:B------:R0:W-:Y:S03]  /*1cd00*/  STL.64 [R1+0x2c48], R12 ;  /* 0x002c480c01007387 */ /* 0x0001e60000100a00 */
[----:B0-----:R-:W2:Y:S01]  /*1cd10*/  LDL.LU R12, [R1+0x2a0] ;  /* 0x0002a000010c7983 */ /* 0x001ea20000300800 */
[----:B------:R-:W2:Y:S02]  /*1cd20*/  LDL.LU R13, [R1+0x2a4] ;  /* 0x0002a400010d7983 */ /* 0x000ea40000300800 */
[----:B------:R-:W2:Y:S02]  /*1cd30*/  LDL.LU R14, [R1+0x2a8] ;  /* 0x0002a800010e7983 */ /* 0x000ea40000300800 */
[----:B------:R-:W2:Y:S01]  /*1cd40*/  LDL.LU R15, [R1+0x2ac] ;  /* 0x0002ac00010f7983 */ /* 0x000ea20000300800 */
[----:B------:R-:W-:Y:S01]  /*1cd50*/  STL.64 [R1+0x2bf8], R22 ;  /* 0x002bf81601007387 */ /* 0x000fe20000100a00 */
[----:B------:R0:W-:Y:S03]  /*1cd60*/  STL.64 [R1+0x2bf0], R20 ;  /* 0x002bf01401007387 */ /* 0x0001e60000100a00 */
[----:B0-----:R-:W3:Y:S01]  /*1cd70*/  LDL.LU R20, [R1+0x260] ;  /* 0x0002600001147983 */ /* 0x001ee20000300800 */
[----:B------:R-:W3:Y:S02]  /*1cd80*/  LDL.LU R21, [R1+0x264] ;  /* 0x0002640001157983 */ /* 0x000ee40000300800 */
[----:B------:R-:W2:Y:S02]  /*1cd90*/  LDL.LU R22, [R1+0x268] ;  /* 0x0002680001167983 */ /* 0x000ea40000300800 */
[----:B------:R-:W2:Y:S02]  /*1cda0*/  LDL.LU R23, [R1+0x26c] ;  /* 0x00026c0001177983 */ /* 0x000ea40000300800 */
[----:B--2---:R-:W-:Y:S01]  /*1cdb0*/  STL.64 [R1+0x2c10], R22 ;  /* 0x002c101601007387 */ /* 0x004fe20000100a00 */
[----:B---3--:R0:W-:Y:S03]  /*1cdc0*/  STL.64 [R1+0x2c08], R20 ;  /* 0x002c081401007387 */ /* 0x0081e60000100a00 */
[----:B0-----:R-:W2:Y:S01]  /*1cdd0*/  LDL.LU R20, [R1+0x270] ;  /* 0x0002700001147983 */ /* 0x001ea20000300800 */
[----:B------:R-:W2:Y:S02]  /*1cde0*/  LDL.LU R21, [R1+0x274] ;  /* 0x0002740001157983 */ /* 0x000ea40000300800 */
[----:B------:R-:W2:Y:S02]  /*1cdf0*/  LDL.LU R22, [R1+0x278] ;  /* 0x0002780001167983 */ /* 0x000ea40000300800 */
[----:B------:R-:W2:Y:S01]  /*1ce00*/  LDL.LU R23, [R1+0x27c] ;  /* 0x00027c0001177983 */ /* 0x000ea20000300800 */
[----:B------:R-:W-:Y:S01]  /*1ce10*/  STL.64 [R1+0x3c0], R4 ;  /* 0x0003c00401007387 */ /* 0x000fe20000100a00 */
[----:B------:R0:W-:Y:S03]  /*1ce20*/  STL.64 [R1+0x3c8], R6 ;  /* 0x0003c80601007387 */ /* 0x0001e60000100a00 */
[----:B0-----:R-:W3:Y:S01]  /*1ce30*/  LDL.LU.64 R6, [R1+0x2c60] ;  /* 0x002c600001067983 */ /* 0x001ee20000300a00 */
[----:B------:R-:W-:-:S02]  /*1ce40*/  IMAD.MOV.U32 R5, RZ, RZ, R18 ;  /* 0x000000ffff057224 */ /* 0x000fc400078e0012 */
[----:B------:R-:W-:Y:S02]  /*1ce50*/  IMAD.MOV.U32 R4, RZ, RZ, R19 ;  /* 0x000000ffff047224 */ /* 0x000fe400078e0013 */
[----:B------:R-:W0:Y:S04]  /*1ce60*/  LDSM.16.MT88.4 R16, [R28+0x4200] ;  /* 0x004200001c10783b */ /* 0x000e280000004200 */
[----:B0-----:R3:W-:Y:S01]  /*1ce70*/  STL.64 [R1+0x2a60], R18 ;  /* 0x002a601201007387 */ /* 0x0017e20000100a00 */
[----:B------:R0:W-:Y:S02]  /*1ce80*/  STL.64 [R1+0x2a58], R16 ;  /* 0x002a581001007387 */ /* 0x0001e40000100a00 */
[----:B---3--:R-:W-:Y:S02]  /*1ce90*/  IMAD.MOV.U32 R18, RZ, RZ, R7 ;  /* 0x000000ffff127224 */ /* 0x008fe400078e0007 */
[----:B------:R-:W-:-:S05]  /*1cea0*/  IMAD.MOV.U32 R19, RZ, RZ, R6 ;  /* 0x000000ffff137224 */ /* 0x000fca00078e0006 */
[----:B------:R1:W-:Y:S01]  /*1ceb0*/  STL.64 [R1+0x2ba0], R18 ;  /* 0x002ba01201007387 */ /* 0x0003e20000100a00 */
[----:B0-----:R-:W4:Y:S02]  /*1cec0*/  LDL.LU R16, [R1+0x2b0] ;  /* 0x0002b00001107983 */ /* 0x001f240000300800 */
[----:B------:R-:W4:Y:S01]  /*1ced0*/  LDL.LU R17, [R1+0x2b4] ;  /* 0x0002b40001117983 */ /* 0x000f220000300800 */
[----:B-1----:R-:W4:Y:S01]  /*1cee0*/  LDL.LU R18, [R1+0x2b8] ;  /* 0x0002b80001127983 */ /* 0x002f220000300800 */
[----:B------:R-:W4:Y:S02]  /*1cef0*/  LDL.LU R19, [R1+0x2bc] ;  /* 0x0002bc0001137983 */ /* 0x000f240000300800 */
[C---:B----4-:R-:W-:Y:S11]  /*1cf00*/  HMMA.16816.F32 R16, R24.reuse, R10, R16 ;  /* 0x0000000a1810723c */ /* 0x050ff60000001810 */
[----:B------:R-:W-:Y:S11]  /*1cf10*/  @!UPT UIADD3 URZ, URZ, URZ, URZ ;  /* 0x0000003f3f3ff290 */ /* 0x000ff6000fffe03f */
[----:B------:R-:W-:Y:S01]  /*1cf20*/  @!UPT UIADD3 URZ, URZ, URZ, URZ ;  /* 0x0000003f3f3ff290 */ /* 0x000fe2000fffe03f */
[----:B------:R0:W-:Y:S01]  /*1cf30*/  STL.64 [R1+0x3b0], R16 ;  /* 0x0003b01001007387 */ /* 0x0001e20000100a00 */
[----:B------:R1:W-:Y:S02]  /*1cf40*/  STL.64 [R1+0x3b8], R18 ;  /* 0x0003b81201007387 */ /* 0x0003e40000100a00 */
[----:B0-----:R-:W-:Y:S02]  /*1cf50*/  IMAD.MOV.U32 R17, RZ, RZ, R10 ;  /* 0x000000ffff117224 */ /* 0x001fe400078e000a */
[----:B------:R-:W-:Y:S02]  /*1cf60*/  IMAD.MOV.U32 R16, RZ, RZ, R11 ;  /* 0x000000ffff107224 */ /* 0x000fe400078e000b */
[----:B------:R-:W3:Y:S02]  /*1cf70*/  LDL.LU.64 R10, [R1+0x2c58] ;  /* 0x002c5800010a7983 */ /* 0x000ee40000300a00 */
[----:B---3--:R-:W-:Y:S01]  /*1cf80*/  HMMA.16816.F32 R12, R24, R10, R12 ;  /* 0x0000000a180c723c */ /* 0x008fe2000000180c */
[----:B-1----:R-:W-:-:S02]  /*1cf90*/  IMAD.MOV.U32 R19, RZ, RZ, R10 ;  /* 0x000000ffff137224 */ /* 0x002fc400078e000a */
[----:B------:R-:W-:Y:S11]  /*1cfa0*/  IMAD.MOV.U32 R18, RZ, RZ, R11 ;  /* 0x000000ffff127224 */ /* 0x000ff600078e000b */
[----:B------:R-:W-:Y:S09]  /*1cfb0*/  @!UPT UIADD3 URZ, URZ, URZ, URZ ;  /* 0x0000003f3f3ff290 */ /* 0x000ff2000fffe03f */
[----:B------:R-:W-:Y:S01]  /*1cfc0*/  STL.64 [R1+0x3a0], R12 ;  /* 0x0003a00c01007387 */ /* 0x000fe20000100a00 */
[----:B------:R0:W-:Y:S03]  /*1cfd0*/  STL.64 [R1+0x3a8], R14 ;  /* 0x0003a80e01007387 */ /* 0x0001e60000100a00 */
[----:B0-----:R-:W3:Y:S01]  /*1cfe0*/  LDL.LU.64 R14, [R1+0x2c50] ;  /* 0x002c5000010e7983 */ /* 0x001ee20000300a00 */
[----:B------:R-:W3:Y:S02]  /*1cff0*/  LDL.LU.64 R12, [R1+0x2c48] ;  /* 0x002c4800010c7983 */ /* 0x000ee40000300a00 */
[----:B------:R-:W3:Y:S02]  /*1d000*/  LDL.LU.64 R10, [R1+0x2c40] ;  /* 0x002c4000010a7983 */ /* 0x000ee40000300a00 */
        /* <DEDUP_REMOVED lines=13> */
[----:B------:R1:W-:Y:S02]  /*1d0e0*/  STL.64 [R1+0x358], R10 ;  /* 0x0003580a01007387 */ /* 0x0003e40000100a00 */
[----:B0-----:R-:W-:Y:S01]  /*1d0f0*/  IMAD.MOV.U32 R9, RZ, RZ, R14 ;  /* 0x000000ffff097224 */ /* 0x001fe200078e000e */
[----:B-1----:R-:W3:Y:S01]  /*1d100*/  LDL.LU.64 R10, [R1+0x2c20] ;  /* 0x002c2000010a7983 */ /* 0x002ee20000300a00 */
[----:B------:R-:W-:Y:S02]  /*1d110*/  IMAD.MOV.U32 R8, RZ, RZ, R15 ;  /* 0x000000ffff087224 */ /* 0x000fe400078e000f */
        /* <DEDUP_REMOVED lines=17> */
[----:B------:R-:W4:Y:S01]  /*1d230*/  LDL.LU.64 R12, [R1+0x2be0] ;  /* 0x002be000010c7983 */ /* 0x000f220000300a00 */
[C---:B--2---:R-:W-:Y:S11]  /*1d240*/  HMMA.16816.F32 R20, R24.reuse, R14, R20 ;  /* 0x0000000e1814723c */ /* 0x044ff60000001814 */
[----:B------:R-:W-:Y:S11]  /*1d250*/  @!UPT UIADD3 URZ, URZ, URZ, URZ ;  /* 0x0000003f3f3ff290 */ /* 0x000ff6000fffe03f */
[----:B------:R-:W-:Y:S01]  /*1d260*/  @!UPT UIADD3 URZ, URZ, URZ, URZ ;  /* 0x0000003f3f3ff290 */ /* 0x000fe2000fffe03f */
[----:B------:R-:W-:Y:S01]  /*1d270*/  STL.64 [R1+0x320], R20 ;  /* 0x0003201401007387 */ /* 0x000fe20000100a00 */
[----:B------:R0:W-:Y:S03]  /*1d280*/  STL.64 [R1+0x328], R22 ;  /* 0x0003281601007387 */ /* 0x0001e60000100a00 */
[----:B0-----:R-:W3:Y:S01]  /*1d290*/  LDL.LU.64 R22, [R1+0x2bd8] ;  /* 0x002bd80001167983 */ /* 0x001ee20000300a00 */
[----:B------:R-:W3:Y:S02]  /*1d2a0*/  LDL.LU.64 R20, [R1+0x2bd0] ;  /* 0x002bd00001147983 */ /* 0x000ee40000300a00 */
[----:B------:R0:W-:Y:S02]  /*1d2b0*/  STL.64 [R1+0x2a78], R14 ;  /* 0x002a780e01007387 */ /* 0x0001e40000100a00 */
[----:B0-----:R-:W-:Y:S02]  /*1d2c0*/  IMAD.MOV.U32 R14, RZ, RZ, R0 ;  /* 0x000000ffff0e7224 */ /* 0x001fe400078e0000 */
[----:B------:R-:W-:Y:S01]  /*1d2d0*/  IMAD.MOV.U32 R15, RZ, RZ, R2 ;  /* 0x000000ffff0f7224 */ /* 0x000fe200078e0002 */
[----:B------:R-:W2:Y:S01]  /*1d2e0*/  LDL.LU R0, [R1+0x2bcc] ;  /* 0x002bcc0001007983 */ /* 0x000ea20000300800 */
[----:B------:R-:W2:Y:S03]  /*1d2f0*/  LDL.LU R2, [R1+0x2bc8] ;  /* 0x002bc80001027983 */ /* 0x000ea60000300800 */
[----:B------:R0:W-:Y:S04]  /*1d300*/  STL.64 [R1+0x2a88], R14 ;  /* 0x002a880e01007387 */ /* 0x0001e80000100a00 */
[----:B0-----:R-:W2:Y:S01]  /*1d310*/  LDL.64 R14, [R1+0x18] ;  /* 0x00001800010e7983 */ /* 0x001ea20000100a00 */
[----:B---3--:R-:W-:Y:S03]  /*1d320*/  HMMA.16816.F32 R20, R24, R10, R20 ;  /* 0x0000000a1814723c */ /* 0x008fe60000001814 */
[----:B--2---:R0:W-:Y:S11]  /*1d330*/  STL.64 [R1+0x2aa0], R14 ;  /* 0x002aa00e01007387 */ /* 0x0041f60000100a00 */
[----:B------:R-:W-:Y:S09]  /*1d340*/  @!UPT UIADD3 URZ, URZ, URZ, URZ ;  /* 0x0000003f3f3ff290 */ /* 0x000ff2000fffe03f */
[----:B------:R-:W-:Y:S02]  /*1d350*/  STL.64 [R1+0x300], R20 ;  /* 0x0003001401007387 */ /* 0x000fe40000100a00 */
[----:B------:R1:W-:Y:S02]  /*1d360*/  STL.64 [R1+0x308], R22 ;  /* 0x0003081601007387 */ /* 0x0003e40000100a00 */
[----:B0-----:R-:W-:Y:S02]  /*1d370*/  IMAD.MOV.U32 R14, RZ, RZ, R9 ;  /* 0x000000ffff0e7224 */ /* 0x001fe400078e0009 */
[----:B------:R-:W-:Y:S01]  /*1d380*/  IMAD.MOV.U32 R15, RZ, RZ, R8 ;  /* 0x000000ffff0f7224 */ /* 0x000fe200078e0008 */
[----:B-1----:R-:W2:Y:S01]  /*1d390*/  LDL.LU.64 R22, [R1+0x2bc0] ;  /* 0x002bc00001167983 */ /* 0x002ea20000300a00 */
[----:B------:R-:W3:Y:S03]  /*1d3a0*/  LDL.LU.64 R20, [R1+0x2bb8] ;  /* 0x002bb80001147983 */ /* 0x000ee60000300a00 */
[----:B------:R-:W-:Y:S01]  /*1d3b0*/  STL.64 [R1+0x2ab8], R14 ;  /* 0x002ab80e01007387 */ /* 0x000fe20000100a00 */
[----:B------:R0:W-:Y:S02]  /*1d3c0*/  STL.64 [R1+0x2a80], R10 ;  /* 0x002a800a01007387 */ /* 0x0001e40000100a00 */
[----:B------:R-:W2:Y:S02]  /*1d3d0*/  LDL.LU R8, [R1+0x540] ;  /* 0x0005400001087983 */ /* 0x000ea40000300800 */
[----:B------:R-:W2:Y:S01]  /*1d3e0*/  LDL.LU R9, [R1+0x544] ;  /* 0x0005440001097983 */ /* 0x000ea20000300800 */
[----:B0-----:R-:W2:Y:S01]  /*1d3f0*/  LDL.LU R10, [R1+0x548] ;  /* 0x00054800010a7983 */ /* 0x001ea20000300800 */
[----:B------:R-:W2:Y:S02]  /*1d400*/  LDL.LU R11, [R1+0x54c] ;  /* 0x00054c00010b7983 */ /* 0x000ea40000300800 */
[----:B------:R-:W-:-:S02]  /*1d410*/  IMAD.MOV.U32 R14, RZ, RZ, R6 ;  /* 0x000000ffff0e7224 */ /* 0x000fc400078e0006 */
[----:B------:R-:W-:Y:S01]  /*1d420*/  IMAD.MOV.U32 R15, RZ, RZ, R7 ;  /* 0x000000ffff0f7224 */ /* 0x000fe200078e0007 */
[----:B------:R-:W3:Y:S01]  /*1d430*/  LDL.LU R6, [R1+0x2bb4] ;  /* 0x002bb40001067983 */ /* 0x000ee20000300800 */
[----:B------:R-:W3:Y:S03]  /*1d440*/  LDL.LU R7, [R1+0x2bb0] ;  /* 0x002bb00001077983 */ /* 0x000ee60000300800 */
[----:B------:R-:W-:Y:S04]  /*1d450*/  STL.64 [R1+0x2ad0], R14 ;  /* 0x002ad00e01007387 */ /* 0x000fe80000100a00 */
[----:B--2---:R-:W-:Y:S01]  /*1d460*/  STL.64 [R1+0x2a98], R10 ;  /* 0x002a980a01007387 */ /* 0x004fe20000100a00 */
[----:B------:R0:W-:Y:S03]  /*1d470*/  STL.64 [R1+0x2a90], R8 ;  /* 0x002a900801007387 */ /* 0x0001e60000100a00 */
[----:B0-----:R-:W2:Y:S01]  /*1d480*/  LDL.LU R8, [R1+0x520] ;  /* 0x0005200001087983 */ /* 0x001ea20000300800 */
[----:B------:R-:W2:Y:S02]  /*1d490*/  LDL.LU R9, [R1+0x524] ;  /* 0x0005240001097983 */ /* 0x000ea40000300800 */
[----:B------:R-:W2:Y:S02]  /*1d4a0*/  LDL.LU R10, [R1+0x528] ;  /* 0x00052800010a7983 */ /* 0x000ea40000300800 */
[----:B------:R-:W2:Y:S02]  /*1d4b0*/  LDL.LU R11, [R1+0x52c] ;  /* 0x00052c00010b7983 */ /* 0x000ea40000300800 */
[----:B------:R-:W-:-:S02]  /*1d4c0*/  IMAD.MOV.U32 R14, RZ, RZ, R19 ;  /* 0x000000ffff0e7224 */ /* 0x000fc400078e0013 */
[----:B------:R-:W-:-:S05]  /*1d4d0*/  IMAD.MOV.U32 R15, RZ, RZ, R18 ;  /* 0x000000ffff0f7224 */ /* 0x000fca00078e0012 */
[----:B------:R0:W-:Y:S02]  /*1d4e0*/  STL.64 [R1+0x2ae8], R14 ;  /* 0x002ae80e01007387 */ /* 0x0001e40000100a00 */
[----:B0-----:R-:W-:Y:S02]  /*1d4f0*/  IMAD.MOV.U32 R14, RZ, RZ, R17 ;  /* 0x000000ffff0e7224 */ /* 0x001fe400078e0011 */
[----:B------:R-:W-:-:S05]  /*1d500*/  IMAD.MOV.U32 R15, RZ, RZ, R16 ;  /* 0x000000ffff0f7224 */ /* 0x000fca00078e0010 */
        /* <DEDUP_REMOVED lines=28> */
[----:B---3--:R-:W-:-:S05]  /*1d6d0*/  IMAD.MOV.U32 R15, RZ, RZ, R21 ;  /* 0x000000ffff0f7224 */ /* 0x008fca00078e0015 */
[----:B------:R-:W-:Y:S04]  /*1d6e0*/  STL.64 [R1+0x2b48], R14 ;  /* 0x002b480e01007387 */ /* 0x000fe80000100a00 */
[----:B--2---:R-:W-:Y:S01]  /*1d6f0*/  STL.64 [R1+0x2af8], R10 ;  /* 0x002af80a01007387 */ /* 0x004fe20000100a00 */
[----:B------:R0:W-:Y:S03]  /*1d700*/  STL.64 [R1+0x2af0], R8 ;  /* 0x002af00801007387 */ /* 0x0001e60000100a00 */
[----:B0-----:R-:W2:Y:S01]  /*1d710*/  LDL.LU R8, [R1+0x4c0] ;  /* 0x0004c00001087983 */ /* 0x001ea20000300800 */
[----:B------:R-:W2:Y:S02]  /*1d720*/  LDL.LU R9, [R1+0x4c4] ;  /* 0x0004c40001097983 */ /* 0x000ea40000300800 */
[----:B------:R-:W3:Y:S02]  /*1d730*/  LDL.LU R10, [R1+0x4c8] ;  /* 0x0004c800010a7983 */ /* 0x000ee40000300800 */
[----:B------:R-:W3:Y:S02]  /*1d740*/  LDL.LU R11, [R1+0x4cc] ;  /* 0x0004cc00010b7983 */ /* 0x000ee40000300800 */
[----:B------:R-:W-:-:S02]  /*1d750*/  IMAD.MOV.U32 R14, RZ, RZ, R20 ;  /* 0x000000ffff0e7224 */ /* 0x000fc400078e0014 */
[----:B----4-:R-:W-:-:S05]  /*1d760*/  IMAD.MOV.U32 R15, RZ, RZ, R13 ;  /* 0x000000ffff0f7224 */ /* 0x010fca00078e000d */
[----:B------:R-:W-:Y:S04]  /*1d770*/  STL.64 [R1+0x2b60], R14 ;  /* 0x002b600e01007387 */ /* 0x000fe80000100a00 */
[----:B---3--:R-:W-:Y:S01]  /*1d780*/  STL.64 [R1+0x2b10], R10 ;  /* 0x002b100a01007387 */ /* 0x008fe20000100a00 */
[----:B--2---:R0:W-:Y:S03]  /*1d790*/  STL.64 [R1+0x2b08], R8 ;  /* 0x002b080801007387 */ /* 0x0041e60000100a00 */
[----:B0-----:R-:W2:Y:S01]  /*1d7a0*/  LDL.LU R8, [R1+0x4b0] ;  /* 0x0004b00001087983 */ /* 0x001ea20000300800 */
[----:B------:R-:W2:Y:S02]  /*1d7b0*/  LDL.LU R9, [R1+0x4b4] ;  /* 0x0004b40001097983 */ /* 0x000ea40000300800 */
[----:B------:R-:W3:Y:S02]  /*1d7c0*/  LDL.LU R10, [R1+0x4b8] ;  /* 0x0004b800010a7983 */ /* 0x000ee40000300800 */
[----:B------:R-:W3:Y:S02]  /*1d7d0*/  LDL.LU R11, [R1+0x4bc] ;  /* 0x0004bc00010b7983 */ /* 0x000ee40000300800 */
[----:B------:R-:W-:-:S02]  /*1d7e0*/  IMAD.MOV.U32 R14, RZ, RZ, R12 ;  /* 0x000000ffff0e7224 */ /* 0x000fc400078e000c */
[----:B------:R-:W-:-:S05]  /*1d7f0*/  IMAD.MOV.U32 R15, RZ, RZ, R3 ;  /* 0x000000ffff0f7224 */ /* 0x000fca00078e0003 */
[----:B------:R-:W-:Y:S01]  /*1d800*/  STL.64 [R1+0x2b78], R14 ;  /* 0x002b780e01007387 */ /* 0x000fe20000100a00 */
[----:B------:R-:W4:Y:S02]  /*1d810*/  LDL.LU R20, [R1+0xe0] ;  /* 0x0000e00001147983 */ /* 0x000f240000300800 */
[----:B------:R-:W4:Y:S02]  /*1d820*/  LDL.LU R21, [R1+0xe4] ;  /* 0x0000e40001157983 */ /* 0x000f240000300800 */
[----:B------:R-:W4:Y:S01]  /*1d830*/  LDL.LU R22, [R1+0xe8] ;  /* 0x0000e80001167983 */ /* 0x000f220000300800 */
[----:B------:R-:W4:Y:S01]  /*1d840*/  LDL.LU R23, [R1+0xec] ;  /* 0x0000ec0001177983 */ /* 0x000f220000300800 */
[----:B------:R-:W4:Y:S02]  /*1d850*/  LDL.LU R16, [R1+0x230] ;  /* 0x0002300001107983 */ /* 0x000f240000300800 */
[----:B------:R-:W4:Y:S02]  /*1d860*/  LDL.LU R17, [R1+0x234] ;  /* 0x0002340001117983 */ /* 0x000f240000300800 */
[----:B------:R-:W4:Y:S01]  /*1d870*/  LDL.LU R18, [R1+0x238] ;  /* 0x0002380001127983 */ /* 0x000f220000300800 */
[----:B------:R-:W4:Y:S04]  /*1d880*/  LDL.LU R19, [R1+0x23c] ;  /* 0x00023c0001137983 */ /* 0x000f280000300800 */
[----:B---3--:R-:W-:Y:S01]  /*1d890*/  STL.64 [R1+0x2b28], R10 ;  /* 0x002b280a01007387 */ /* 0x008fe20000100a00 */
[----:B--2---:R0:W-:Y:S03]  /*1d8a0*/  STL.64 [R1+0x2b20], R8 ;  /* 0x002b200801007387 */ /* 0x0041e60000100a00 */
[----:B0-----:R-:W2:Y:S01]  /*1d8b0*/  LDL.LU R8, [R1+0x4a0] ;  /* 0x0004a00001087983 */ /* 0x001ea20000300800 */
[----:B------:R-:W2:Y:S02]  /*1d8c0*/  LDL.LU R9, [R1+0x4a4] ;  /* 0x0004a40001097983 */ /* 0x000ea40000300800 */
[----:B------:R-:W3:Y:S02]  /*1d8d0*/  LDL.LU R10, [R1+0x4a8] ;  /* 0x0004a800010a7983 */ /* 0x000ee40000300800 */
[----:B------:R-:W3:Y:S02]  /*1d8e0*/  LDL.LU R11, [R1+0x4ac] ;  /* 0x0004ac00010b7983 */ /* 0x000ee40000300800 */
        /* <DEDUP_REMOVED lines=11> */
[----:B------:R-:W3:Y:S01]  /*1d9a0*/  LDL.LU R11, [R1+0x45c] ;  /* 0x00045c00010b7983 */ /* 0x000ee20000300800 */
[----:B----4-:R-:W-:Y:S01]  /*1d9b0*/  HMMA.16816.F32 R16, R24, R6, R16 ;  /* 0x000000061810723c */ /* 0x010fe20000001810 */
        /* <DEDUP_REMOVED lines=10> */
[----:B------:R-:W2:Y:S02]  /*1da60*/  LDL.LU R10, [R1+0x408] ;  /* 0x00040800010a7983 */ /* 0x000ea40000300800 */
[----:B------:R-:W2:Y:S02]  /*1da70*/  LDL.LU R11, [R1+0x40c] ;  /* 0x00040c00010b7983 */ /* 0x000ea40000300800 */
[----:B------:R-:W-:Y:S01]  /*1da80*/  STL.64 [R1+0x2f0], R16 ;  /* 0x0002f01001007387 */ /* 0x000fe20000100a00 */
[----:B------:R0:W-:Y:S03]  /*1da90*/  STL.64 [R1+0x2f8], R18 ;  /* 0x0002f81201007387 */ /* 0x0001e60000100a00 */
[----:B0-----:R-:W3:Y:S01]  /*1daa0*/  LDL.LU.64 R18, [R1+0x2ba0] ;  /* 0x002ba00001127983 */ /* 0x001ee20000300a00 */
[----:B------:R-:W-:-:S02]  /*1dab0*/  IMAD.MOV.U32 R14, RZ, RZ, R2 ;  /* 0x000000ffff0e7224 */ /* 0x000fc400078e0002 */
[----:B------:R-:W-:Y:S01]  /*1dac0*/  IMAD.MOV.U32 R15, RZ, RZ, R0 ;  /* 0x000000ffff0f7224 */ /* 0x000fe200078e0000 */
[----:B---3--:R-:W-:Y:S01]  /*1dad0*/  HMMA.16816.F32 R24, R24, R18, R20 ;  /* 0x000000121818723c */ /* 0x008fe20000001814 */
[----:B------:R-:W2:Y:S01]  /*1dae0*/  LDL.LU.64 R22, [R1+0x2b98] ;  /* 0x002b980001167983 */ /* 0x000ea20000300a00 */
[----:B------:R-:W2:Y:S11]  /*1daf0*/  LDL.LU.64 R20, [R1+0x2b90] ;  /* 0x002b900001147983 */ /* 0x000eb60000300a00 */
[----:B------:R-:W-:Y:S10]  /*1db00*/  @!UPT UIADD3 URZ, URZ, URZ, URZ ;  /* 0x0000003f3f3ff290 */ /* 0x000ff4000fffe03f */
[----:B------:R0:W-:Y:S01]  /*1db10*/  STL.64 [R1+0x100], R24 ;  /* 0x0001001801007387 */ /* 0x0001e20000100a00 */
[----:B------:R1:W-:Y:S03]  /*1db20*/  STL.64 [R1+0x108], R26 ;  /* 0x0001081a01007387 */ /* 0x0003e60000100a00 */
[----:B0-----:R-:W3:Y:S01]  /*1db30*/  LDL.LU R24, [R1+0x560] ;  /* 0x0005600001187983 */ /* 0x001ee20000300800 */
[----:B------:R-:W3:Y:S02]  /*1db40*/  LDL.LU R25, [R1+0x564] ;  /* 0x0005640001197983 */ /* 0x000ee40000300800 */
[----:B-1----:R-:W3:Y:S02]  /*1db50*/  LDL.LU R26, [R1+0x568] ;  /* 0x00056800011a7983 */ /* 0x002ee40000300800 */
[----:B------:R-:W3:Y:S01]  /*1db60*/  LDL.LU R27, [R1+0x56c] ;  /* 0x00056c00011b7983 */ /* 0x000ee20000300800 */
[----:B------:R0:W-:Y:S01]  /*1db70*/  STL.64 [R1+0x2a70], R18 ;  /* 0x002a701201007387 */ /* 0x0001e20000100a00 */
[----:B------:R-:W4:Y:S02]  /*1db80*/  LDL.LU R16, [R1+0x550] ;  /* 0x0005500001107983 */ /* 0x000f240000300800 */
[----:B------:R-:W4:Y:S01]  /*1db90*/  LDL.LU R17, [R1+0x554] ;  /* 0x0005540001117983 */ /* 0x000f220000300800 */
[----:B0-----:R-:W4:Y:S01]  /*1dba0*/  LDL.LU R18, [R1+0x558] ;  /* 0x0005580001127983 */ /* 0x001f220000300800 */
[----:B------:R-:W4:Y:S01]  /*1dbb0*/  LDL.LU R19, [R1+0x55c] ;  /* 0x00055c0001137983 */ /* 0x000f220000300800 */
        /* <DEDUP_REMOVED lines=80> */
[----:B------:R-:W3:Y:S11]  /*1e0c0*/  LDL.LU.64 R10, [R1+0x2a80] ;  /* 0x002a8000010a7983 */ /* 0x000ef60000300a00 */
[----:B------:R-:W-:Y:S11]  /*1e0d0*/  @!UPT UIADD3 URZ, URZ, URZ, URZ ;  /* 0x0000003f3f3ff290 */ /* 0x000ff6000fffe03f */
[----:B------:R-:W-:Y:S01]  /*1e0e0*/  STL.64 [R1+0x230], R12 ;  /* 0x0002300c01007387 */ /* 0x000fe20000100a00 */
[----:B------:R0:W-:Y:S03]  /*1e0f0*/  STL.64 [R1+0x238], R14 ;  /* 0x0002380e01007387 */ /* 0x0001e60000100a00 */
[----:B0-----:R-:W4:Y:S02]  /*1e100*/  LDL.LU.64 R14, [R1+0x2a78] ;  /* 0x002a7800010e7983 */ /* 0x001f240000300a00 */
[C---:B----4-:R-:W-:Y:S02]  /*1e110*/  HMMA.16816.F32 R16, R20.reuse, R14, R16 ;  /* 0x0000000e1410723c */ /* 0x050fe40000001810 */
[----:B------:R0:W-:Y:S11]  /*1e120*/  STL.64 [R1+0x29e0], R14 ;  /* 0x0029e00e01007387 */ /* 0x0001f60000100a00 */
[----:B------:R-:W-:Y:S10]  /*1e130*/  @!UPT UIADD3 URZ, URZ, URZ, URZ ;  /* 0x0000003f3f3ff290 */ /* 0x000ff4000fffe03f */
[----:B------:R-:W-:Y:S01]  /*1e140*/  STL.64 [R1+0x220], R16 ;  /* 0x0002201001007387 */ /* 0x000fe20000100a00 */
[----:B------:R3:W-:Y:S02]  /*1e150*/  STL.64 [R1+0x228], R18 ;  /* 0x0002281201007387 */ /* 0x0007e40000100a00 */
[----:B0-----:R-:W2:Y:S01]  /*1e160*/  LDL.64 R14, [R1+0x68] ;  /* 0x00006800010e7983 */ /* 0x001ea20000100a00 */
[C---:B---3--:R-:W-:Y:S01]  /*1e170*/  HMMA.16816.F32 R16, R20.reuse, R10, R24 ;  /* 0x0000000a1410723c */ /* 0x048fe20000001818 */
[----:B------:R-:W0:Y:S04]  /*1e180*/  LDSM.16.MT88.4 R24, [R28+0x4280] ;  /* 0x004280001c18783b */ /* 0x000e280000004200 */
[----:B--2---:R-:W-:Y:S11]  /*1e190*/  STL.64 [R1+0x2a20], R14 ;  /* 0x002a200e01007387 */ /* 0x004ff60000100a00 */
[----:B------:R-:W-:Y:S07]  /*1e1a0*/  @!UPT UIADD3 URZ, URZ, URZ, URZ ;  /* 0x0000003f3f3ff290 */ /* 0x000fee000fffe03f */
[----:B------:R-:W-:Y:S02]  /*1e1b0*/  STL.64 [R1+0x210], R16 ;  /* 0x0002101001007387 */ /* 0x000fe40000100a00 */
[----:B------:R-:W-:Y:S02]  /*1e1c0*/  STL.64 [R1+0x218], R18 ;  /* 0x0002181201007387 */ /* 0x000fe40000100a00 */
[----:B------:R1:W-:Y:S01]  /*1e1d0*/  STL.64 [R1+0x29b8], R10 ;  /* 0x0029b80a01007387 */ /* 0x0003e20000100a00 */
[----:B------:R-:W2:Y:S01]  /*1e1e0*/  LDL.LU R8, [R1+0x600] ;  /* 0x0006000001087983 */ /* 0x000ea20000300800 */
[----:B------:R-:W2:Y:S03]  /*1e1f0*/  LDL.LU R9, [R1+0x604] ;  /* 0x0006040001097983 */ /* 0x000ea60000300800 */
[----:B-1----:R-:W3:Y:S01]  /*1e200*/  LDL.LU R10, [R1+0x608] ;  /* 0x00060800010a7983 */ /* 0x002ee20000300800 */
[----:B------:R-:W3:Y:S02]  /*1e210*/  LDL.LU R11, [R1+0x60c] ;  /* 0x00060c00010b7983 */ /* 0x000ee40000300800 */
[----:B------:R-:W4:Y:S02]  /*1e220*/  LDL.LU R16, [R1+0x580] ;  /* 0x0005800001107983 */ /* 0x000f240000300800 */
[----:B------:R-:W4:Y:S01]  /*1e230*/  LDL.LU R17, [R1+0x584] ;  /* 0x0005840001117983 */ /* 0x000f220000300800 */
[----:B------:R-:W4:Y:S01]  /*1e240*/  LDL.LU R18, [R1+0x588] ;  /* 0x0005880001127983 */ /* 0x000f220000300800 */
[----:B------:R-:W4:Y:S03]  /*1e250*/  LDL.LU R19, [R1+0x58c] ;  /* 0x00058c0001137983 */ /* 0x000f260000300800 */
[----:B---3--:R1:W-:Y:S01]  /*1e260*/  STL.64 [R1+0x2a30], R10 ;  /* 0x002a300a01007387 */ /* 0x0083e20000100a00 */
[----:B--2---:R-:W-:Y:S03]  /*1e270*/  STL.64 [R1+0x2a28], R8 ;  /* 0x002a280801007387 */ /* 0x004fe60000100a00 */
[----:B-1----:R-:W2:Y:S04]  /*1e280*/  LDL.64 R10, [R1+0x98] ;  /* 0x00009800010a7983 */ /* 0x002ea80000100a00 */
[----:B--2---:R1:W-:Y:S04]  /*1e290*/  STL.64 [R1+0x2a38], R10 ;  /* 0x002a380a01007387 */ /* 0x0043e80000100a00 */
[----:B-1----:R-:W2:Y:S04]  /*1e2a0*/  LDL.64 R10, [R1+0xa8] ;  /* 0x0000a800010a7983 */ /* 0x002ea80000100a00 */
[----:B--2---:R1:W-:Y:S04]  /*1e2b0*/  STL.64 [R1+0x2a40], R10 ;  /* 0x002a400a01007387 */ /* 0x0043e80000100a00 */
[----:B-1----:R-:W2:Y:S01]  /*1e2c0*/  LDL.64 R10, [R1+0xb8] ;  /* 0x0000b800010a7983 */ /* 0x002ea20000100a00 */
[C---:B----4-:R-:W-:Y:S03]  /*1e2d0*/  HMMA.16816.F32 R16, R20.reuse, R6, R16 ;  /* 0x000000061410723c */ /* 0x050fe60000001810 */
[----:B--2---:R1:W-:Y:S01]  /*1e2e0*/  STL.64 [R1+0x2a68], R10 ;  /* 0x002a680a01007387 */ /* 0x0043e20000100a00 */
[----:B------:R-:W2:Y:S02]  /*1e2f0*/  LDL.LU R8, [R1+0x570] ;  /* 0x0005700001087983 */ /* 0x000ea40000300800 */
[----:B------:R-:W2:Y:S01]  /*1e300*/  LDL.LU R9, [R1+0x574] ;  /* 0x0005740001097983 */ /* 0x000ea20000300800 */
[----:B-1----:R-:W2:Y:S01]  /*1e310*/  LDL.LU R10, [R1+0x578] ;  /* 0x00057800010a7983 */ /* 0x002ea20000300800 */
[----:B------:R-:W2:Y:S02]  /*1e320*/  LDL.LU R11, [R1+0x57c] ;  /* 0x00057c00010b7983 */ /* 0x000ea40000300800 */
[----:B------:R-:W3:Y:S02]  /*1e330*/  LDL.LU R12, [R1+0x5e0] ;  /* 0x0005e000010c7983 */ /* 0x000ee40000300800 */
[----:B------:R-:W3:Y:S01]  /*1e340*/  LDL.LU R13, [R1+0x5e4] ;  /* 0x0005e400010d7983 */ /* 0x000ee20000300800 */
[----:B------:R-:W4:Y:S01]  /*1e350*/  LDL.LU R14, [R1+0x5e8] ;  /* 0x0005e800010e7983 */ /* 0x000f220000300800 */
[----:B------:R-:W4:Y:S03]  /*1e360*/  LDL.LU R15, [R1+0x5ec] ;  /* 0x0005ec00010f7983 */ /* 0x000f260000300800 */
[----:B----4-:R-:W-:Y:S01]  /*1e370*/  STL.64 [R1+0x2a50], R14 ;  /* 0x002a500e01007387 */ /* 0x010fe20000100a00 */
[----:B---3--:R1:W-:Y:S03]  /*1e380*/  STL.64 [R1+0x2a48], R12 ;  /* 0x002a480c01007387 */ /* 0x0083e60000100a00 */
[----:B-1----:R-:W3:Y:S01]  /*1e390*/  LDL.LU R12, [R1+0x590] ;  /* 0x00059000010c7983 */ /* 0x002ee20000300800 */
[----:B------:R-:W3:Y:S02]  /*1e3a0*/  LDL.LU R13, [R1+0x594] ;  /* 0x00059400010d7983 */ /* 0x000ee40000300800 */
[----:B------:R-:W3:Y:S02]  /*1e3b0*/  LDL.LU R14, [R1+0x598] ;  /* 0x00059800010e7983 */ /* 0x000ee40000300800 */
[----:B------:R-:W3:Y:S01]  /*1e3c0*/  LDL.LU R15, [R1+0x59c] ;  /* 0x00059c00010f7983 */ /* 0x000ee20000300800 */
[----:B0-----:R0:W-:Y:S01]  /*1e3d0*/  STL [R1+0x2944], R24 ;  /* 0x0029441801007387 */ /* 0x0011e20000100800 */
[----:B------:R1:W-:Y:S02]  /*1e3e0*/  STL [R1+0x2940], R25 ;  /* 0x0029401901007387 */ /* 0x0003e40000100800 */
[----:B------:R4:W-:Y:S02]  /*1e3f0*/  STL [R1+0x293c], R26 ;  /* 0x00293c1a01007387 */ /* 0x0009e40000100800 */
[----:B------:R2:W-:Y:S01]  /*1e400*/  STL [R1+0x2938], R27 ;  /* 0x0029381b01007387 */ /* 0x0005e20000100800 */
[----:B0-----:R-:W3:Y:S01]  /*1e410*/  LDL.LU R24, [R1+0x5b0] ;  /* 0x0005b00001187983 */ /* 0x001ee20000300800 */
[----:B-1----:R-:W3:Y:S02]  /*1e420*/  LDL.LU R25, [R1+0x5b4] ;  /* 0x0005b40001197983 */ /* 0x002ee40000300800 */
[----:B----4-:R-:W4:Y:S02]  /*1e430*/  LDL.LU R26, [R1+0x5b8] ;  /* 0x0005b800011a7983 */ /* 0x010f240000300800 */
[----:B--2---:R-:W4:Y:S01]  /*1e440*/  LDL.LU R27, [R1+0x5bc] ;  /* 0x0005bc00011b7983 */ /* 0x004f220000300800 */
[----:B------:R-:W-:Y:S01]  /*1e450*/  STL.64 [R1+0x200], R16 ;  /* 0x0002001001007387 */ /* 0x000fe20000100a00 */
[----:B------:R0:W-:Y:S03]  /*1e460*/  STL.64 [R1+0x208], R18 ;  /* 0x0002081201007387 */ /* 0x0001e60000100a00 */
[----:B0-----:R-:W2:Y:S01]  /*1e470*/  LDL.LU.64 R18, [R1+0x2a70] ;  /* 0x002a700001127983 */ /* 0x001ea20000300a00 */
[----:B------:R0:W-:Y:S02]  /*1e480*/  STL.64 [R1+0x2990], R6 ;  /* 0x0029900601007387 */ /* 0x0001e40000100a00 */
[----:B------:R-:W-:Y:S01]  /*1e490*/  STL.64 [R1+0x2988], R4 ;  /* 0x0029880401007387 */ /* 0x000fe20000100a00 */
[----:B0-----:R-:W3:Y:S01]  /*1e4a0*/  LDL.64 R6, [R1+0x78] ;  /* 0x0000780001067983 */ /* 0x001ee20000100a00 */
[----:B--2---:R-:W-:Y:S03]  /*1e4b0*/  HMMA.16816.F32 R20, R20, R18, R8 ;  /* 0x000000121414723c */ /* 0x004fe60000001808 */
[----:B------:R-:W3:Y:S01]  /*1e4c0*/  LDL.LU.64 R10, [R1+0x2a68] ;  /* 0x002a6800010a7983 */ /* 0x000ee20000300a00 */
[----:B------:R-:W3:Y:S02]  /*1e4d0*/  LDL.LU.64 R18, [R1+0x2a60] ;  /* 0x002a600001127983 */ /* 0x000ee40000300a00 */
[----:B------:R-:W3:Y:S11]  /*1e4e0*/  LDL.LU.64 R16, [R1+0x2a58] ;  /* 0x002a580001107983 */ /* 0x000ef60000300a00 */
[----:B------:R-:W-:Y:S06]  /*1e4f0*/  @!UPT UIADD3 URZ, URZ, URZ, URZ ;  /* 0x0000003f3f3ff290 */ /* 0x000fec000fffe03f */
[----:B------:R0:W-:Y:S01]  /*1e500*/  STL.64 [R1+0xf0], R20 ;  /* 0x0000f01401007387 */ /* 0x0001e20000100a00 */
[----:B------:R1:W-:Y:S03]  /*1e510*/  STL.64 [R1+0xf8], R22 ;  /* 0x0000f81601007387 */ /* 0x0003e60000100a00 */
[----:B0-----:R-:W2:Y:S01]  /*1e520*/  LDL.LU R20, [R1+0x5f0] ;  /* 0x0005f00001147983 */ /* 0x001ea20000300800 */
[----:B------:R-:W2:Y:S02]  /*1e530*/  LDL.LU R21, [R1+0x5f4] ;  /* 0x0005f40001157983 */ /* 0x000ea40000300800 */
[----:B-1----:R-:W2:Y:S02]  /*1e540*/  LDL.LU R22, [R1+0x5f8] ;  /* 0x0005f80001167983 */ /* 0x002ea40000300800 */
[----:B------:R-:W2:Y:S01]  /*1e550*/  LDL.LU R23, [R1+0x5fc] ;  /* 0x0005fc0001177983 */ /* 0x000ea20000300800 */
        /* <DEDUP_REMOVED lines=8> */
[----:B------:R-:W4:Y:S02]  /*1e5e0*/  LDL.LU.64 R10, [R1+0x2a40] ;  /* 0x002a4000010a7983 */ /* 0x000f240000300a00 */
[----:B------:R-:W-:Y:S01]  /*1e5f0*/  STL [R1+0x294c], R3 ;  /* 0x00294c0301007387 */ /* 0x000fe20000100800 */
[----:B------:R-:W-:Y:S01]  /*1e600*/  STL [R1+0x2948], R29 ;  /* 0x0029481d01007387 */ /* 0x000fe20000100800 */
[C---:B----4-:R-:W-:Y:S11]  /*1e610*/  HMMA.16816.F32 R24, R16.reuse, R10, R24 ;  /* 0x0000000a1018723c */ /* 0x050ff60000001818 */
[----:B------:R-:W-:Y:S11]  /*1e620*/  @!UPT UIADD3 URZ, URZ, URZ, URZ ;  /* 0x0000003f3f3ff290 */ /* 0x000ff6000fffe03f */
[----:B------:R-:W-:Y:S01]  /*1e630*/  @!UPT UIADD3 URZ, URZ, URZ, URZ ;  /* 0x0000003f3f3ff290 */ /* 0x000fe2000fffe03f */
[----:B------:R-:W-:Y:S01]  /*1e640*/  STL.64 [R1+0x1e0], R24 ;  /* 0x0001e01801007387 */ /* 0x000fe20000100a00 */
[----:B------:R0:W-:Y:S02]  /*1e650*/  STL.64 [R1+0x1e8], R26 ;  /* 0x0001e81a01007387 */ /* 0x0001e40000100a00 */
[----:B0-----:R-:W-:Y:S02]  /*1e660*/  IMAD.MOV.U32 R27, RZ, RZ, R11 ;  /* 0x000000ffff1b7224 */ /* 0x001fe400078e000b */
[----:B------:R-:W-:Y:S02]  /*1e670*/  IMAD.MOV.U32 R26, RZ, RZ, R10 ;  /* 0x000000ffff1a7224 */ /* 0x000fe400078e000a */
[----:B------:R-:W4:Y:S01]  /*1e680*/  LDL.LU.64 R10, [R1+0x2a38] ;  /* 0x002a3800010a7983 */ /* 0x000f220000300a00 */
[----:B------:R-:W-:Y:S02]  /*1e690*/  STL [R1+0x2954], R27 ;  /* 0x0029541b01007387 */ /* 0x000fe40000100800 */
[----:B------:R0:W-:Y:S02]  /*1e6a0*/  STL [R1+0x2950], R26 ;  /* 0x0029501a01007387 */ /* 0x0001e40000100800 */
[----:B------:R-:W4:Y:S01]  /*1e6b0*/  LDL.LU R24, [R1+0x5c0] ;  /* 0x0005c00001187983 */ /* 0x000f220000300800 */
[----:B------:R-:W4:Y:S04]  /*1e6c0*/  LDL.LU R25, [R1+0x5c4] ;  /* 0x0005c40001197983 */ /* 0x000f280000300800 */
[----:B0-----:R-:W4:Y:S01]  /*1e6d0*/  LDL.LU R26, [R1+0x5c8] ;  /* 0x0005c800011a7983 */ /* 0x001f220000300800 */
        /* <DEDUP_REMOVED lines=8> */
[----:B------:R-:W4:Y:S01]  /*1e760*/  LDL.LU.64 R10, [R1+0x2a30] ;  /* 0x002a3000010a7983 */ /* 0x000f220000300a00 */
[----:B------:R-:W4:Y:S02]  /*1e770*/  LDL.LU.64 R8, [R1+0x2a28] ;  /* 0x002a280001087983 */ /* 0x000f240000300a00 */
[----:B------:R-:W-:Y:S02]  /*1e780*/  STL [R1+0x295c], R25 ;  /* 0x00295c1901007387 */ /* 0x000fe40000100800 */
[----:B------:R-:W-:Y:S01]  /*1e790*/  STL [R1+0x2958], R24 ;  /* 0x0029581801007387 */ /* 0x000fe20000100800 */
[----:B-1----:R-:W3:Y:S02]  /*1e7a0*/  LDL.64 R26, [R1+0x88] ;  /* 0x00008800011a7983 */ /* 0x002ee40000100a00 */
[C---:B---3--:R-:W-:Y:S11]  /*1e7b0*/  HMMA.16816.F32 R12, R16.reuse, R26, R12 ;  /* 0x0000001a100c723c */ /* 0x048ff6000000180c */
[----:B------:R-:W-:Y:S11]  /*1e7c0*/  @!UPT UIADD3 URZ, URZ, URZ, URZ ;  /* 0x0000003f3f3ff290 */ /* 0x000ff6000fffe03f */
[----:B------:R-:W-:Y:S01]  /*1e7d0*/  @!UPT UIADD3 URZ, URZ, URZ, URZ ;  /* 0x0000003f3f3ff290 */ /* 0x000fe2000fffe03f */
[----:B------:R-:W-:Y:S01]  /*1e7e0*/  STL.64 [R1+0x1c0], R12 ;  /* 0x0001c00c01007387 */ /* 0x000fe20000100a00 */
[----:B------:R0:W-:Y:S03]  /*1e7f0*/  STL.64 [R1+0x1c8], R14 ;  /* 0x0001c80e01007387 */ /* 0x0001e60000100a00 */
[----:B0-----:R-:W4:Y:S01]  /*1e800*/  LDL.LU.64 R14, [R1+0x2a20] ;  /* 0x002a2000010e7983 */ /* 0x001f220000300a00 */
[----:B------:R-:W-:Y:S02]  /*1e810*/  IMAD.MOV.U32 R3, RZ, RZ, R26 ;  /* 0x000000ffff037224 */ /* 0x000fe400078e001a */
[----:B------:R-:W-:Y:S01]  /*1e820*/  IMAD.MOV.U32 R29, RZ, RZ, R27 ;  /* 0x000000ffff1d7224 */ /* 0x000fe200078e001b */
[C---:B--2---:R-:W-:Y:S01]  /*1e830*/  HMMA.16816.F32 R20, R16.reuse, R6, R20 ;  /* 0x000000061014723c */ /* 0x044fe20000001814 */
[----:B------:R-:W-:Y:S02]  /*1e840*/  IMAD.MOV.U32 R27, RZ, RZ, R6 ;  /* 0x000000ffff1b7224 */ /* 0x000fe400078e0006 */
[----:B------:R-:W-:Y:S01]  /*1e850*/  IMAD.MOV.U32 R26, RZ, RZ, R7 ;  /* 0x000000ffff1a7224 */ /* 0x000fe200078e0007 */
[----:B------:R-:W-:Y:S01]  /*1e860*/  STL [R1+0x2964], R29 ;  /* 0x0029641d01007387 */ /* 0x000fe20000100800 */
[----:B------:R-:W-:Y:S11]  /*1e870*/  STL [R1+0x2960], R3 ;  /* 0x0029600301007387 */ /* 0x000ff60000100800 */
[----:B------:R-:W-:Y:S07]  /*1e880*/  @!UPT UIADD3 URZ, URZ, URZ, URZ ;  /* 0x0000003f3f3ff290 */ /* 0x000fee000fffe03f */
[----:B------:R-:W-:Y:S01]  /*1e890*/  STL.64 [R1+0x1b0], R20 ;  /* 0x0001b01401007387 */ /* 0x000fe20000100a00 */
[----:B------:R-:W-:Y:S01]  /*1e8a0*/  STL.64 [R1+0x1b8], R22 ;  /* 0x0001b81601007387 */ /* 0x000fe20000100a00 */
[C---:B----4-:R-:W-:Y:S01]  /*1e8b0*/  HMMA.16816.F32 R4, R16.reuse, R14, R8 ;  /* 0x0000000e1004723c */ /* 0x050fe20000001808 */
[----:B------:R-:W-:Y:S02]  /*1e8c0*/  IMAD.MOV.U32 R25, RZ, RZ, R14 ;  /* 0x000000ffff197224 */ /* 0x000fe400078e000e */
[----:B------:R-:W-:Y:S11]  /*1e8d0*/  IMAD.MOV.U32 R24, RZ, RZ, R15 ;  /* 0x000000ffff187224 */ /* 0x000ff600078e000f */
[----:B------:R-:W-:Y:S09]  /*1e8e0*/  @!UPT UIADD3 URZ, URZ, URZ, URZ ;  /* 0x0000003f3f3ff290 */ /* 0x000ff2000fffe03f */
[----:B------:R-:W-:Y:S01]  /*1e8f0*/  STL.64 [R1+0x1a0], R4 ;  /* 0x0001a00401007387 */ /* 0x000fe20000100a00 */
[----:B------:R-:W-:Y:S02]  /*1e900*/  STL.64 [R1+0x1a8], R6 ;  /* 0x0001a80601007387 */ /* 0x000fe40000100a00 */
[----:B------:R-:W-:Y:S02]  /*1e910*/  STL.64 [R1+0x2970], R26 ;  /* 0x0029701a01007387 */ /* 0x000fe40000100a00 */
[----:B------:R0:W-:Y:S02]  /*1e920*/  STL.64 [R1+0x2968], R24 ;  /* 0x0029681801007387 */ /* 0x0001e40000100a00 */
        /* <DEDUP_REMOVED lines=8> */
[----:B------:R-:W2:Y:S01]  /*1e9b0*/  LDL.LU R8, [R1+0x6c0] ;  /* 0x0006c00001087983 */ /* 0x000ea20000300800 */
[----:B------:R-:W2:Y:S02]  /*1e9c0*/  LDL.LU R9, [R1+0x6c4] ;  /* 0x0006c40001097983 */ /* 0x000ea40000300800 */
[----:B------:R-:W2:Y:S02]  /*1e9d0*/  LDL.LU R10, [R1+0x6c8] ;  /* 0x0006c800010a7983 */ /* 0x000ea40000300800 */
[----:B------:R-:W2:Y:S02]  /*1e9e0*/  LDL.LU R11, [R1+0x6cc] ;  /* 0x0006cc00010b7983 */ /* 0x000ea40000300800 */
[----:B--2---:R-:W-:Y:S01]  /*1e9f0*/  STL.64 [R1+0x29c8], R10 ;  /* 0x0029c80a01007387 */ /* 0x004fe20000100a00 */
[----:B------:R0:W-:Y:S03]  /*1ea00*/  STL.64 [R1+0x29c0], R8 ;  /* 0x0029c00801007387 */ /* 0x0001e60000100a00 */
        /* <DEDUP_REMOVED lines=8> */
[----:B------:R-:W3:Y:S04]  /*1ea90*/  LDL.64 R22, [R1+0x58] ;  /* 0x0000580001167983 */ /* 0x000ee80000100a00 */
[----:B--2---:R0:W-:Y:S01]  /*1eaa0*/  STL.64 [R1+0x29f0], R14 ;  /* 0x0029f00e01007387 */ /* 0x0041e20000100a00 */
[----:B------:R-:W-:Y:S03]  /*1eab0*/  STL.64 [R1+0x29e8], R12 ;  /* 0x0029e80c01007387 */ /* 0x000fe60000100a00 */
[----:B0-----:R-:W2:Y:S04]  /*1eac0*/  LDL.64 R14, [R1+0x38] ;  /* 0x00003800010e7983 */ /* 0x001ea80000100a00 */
[----:B--2---:R0:W-:Y:S04]  /*1ead0*/  STL.64 [R1+0x2a00], R14 ;  /* 0x002a000e01007387 */ /* 0x0041e80000100a00 */
[----:B0-----:R-:W2:Y:S04]  /*1eae0*/  LDL.64 R14, [R1+0x48] ;  /* 0x00004800010e7983 */ /* 0x001ea80000100a00 */
[----:B--2---:R0:W-:Y:S01]  /*1eaf0*/  STL.64 [R1+0x2a18], R14 ;  /* 0x002a180e01007387 */ /* 0x0041e20000100a00 */
[----:B------:R-:W3:Y:S02]  /*1eb00*/  LDL.LU R12, [R1+0x610] ;  /* 0x00061000010c7983 */ /* 0x000ee40000300800 */
[----:B------:R-:W3:Y:S01]  /*1eb10*/  LDL.LU R13, [R1+0x614] ;  /* 0x00061400010d7983 */ /* 0x000ee20000300800 */
[----:B0-----:R-:W3:Y:S01]  /*1eb20*/  LDL.LU R14, [R1+0x618] ;  /* 0x00061800010e7983 */ /* 0x001ee20000300800 */
[----:B------:R-:W3:Y:S02]  /*1eb30*/  LDL.LU R15, [R1+0x61c] ;  /* 0x00061c00010f7983 */ /* 0x000ee40000300800 */
[----:B------:R0:W-:Y:S02]  /*1eb40*/  STL.64 [R1+0x29d8], R10 ;  /* 0x0029d80a01007387 */ /* 0x0001e40000100a00 */
[----:B------:R1:W-:Y:S01]  /*1eb50*/  STL.64 [R1+0x29d0], R8 ;  /* 0x0029d00801007387 */ /* 0x0003e20000100a00 */
[----:B0-----:R-:W2:Y:S04]  /*1eb60*/  LDL.64 R10, [R1+0x28] ;  /* 0x00002800010a7983 */ /* 0x001ea80000100a00 */
[----:B--2---:R0:W-:Y:S01]  /*1eb70*/  STL.64 [R1+0x29f8], R10 ;  /* 0x0029f80a01007387 */ /* 0x0041e20000100a00 */
[----:B-1----:R-:W2:Y:S02]  /*1eb80*/  LDL.LU R8, [R1+0x640] ;  /* 0x0006400001087983 */ /* 0x002ea40000300800 */
        /* <DEDUP_REMOVED lines=11> */
[----:B----4-:R0:W-:Y:S03]  /*1ec40*/  STL.64 [R1+0x2998], R4 ;  /* 0x0029980401007387 */ /* 0x0101e60000100a00 */
[----:B0-----:R-:W3:Y:S01]  /*1ec50*/  LDL.LU R4, [R1+0x6d0] ;  /* 0x0006d00001047983 */ /* 0x001ee20000300800 */
[----:B------:R-:W3:Y:S02]  /*1ec60*/  LDL.LU R5, [R1+0x6d4] ;  /* 0x0006d40001057983 */ /* 0x000ee40000300800 */
[----:B------:R-:W4:Y:S02]  /*1ec70*/  LDL.LU R6, [R1+0x6d8] ;  /* 0x0006d80001067983 */ /* 0x000f240000300800 */
[----:B------:R-:W4:Y:S02]  /*1ec80*/  LDL.LU R7, [R1+0x6dc] ;  /* 0x0006dc0001077983 */ /* 0x000f240000300800 */
[----:B------:R-:W-:-:S02]  /*1ec90*/  IMAD.MOV.U32 R29, RZ, RZ, R22 ;  /* 0x000000ffff1d7224 */ /* 0x000fc400078e0016 */
[----:B------:R-:W-:Y:S02]  /*1eca0*/  IMAD.MOV.U32 R3, RZ, RZ, R23 ;  /* 0x000000ffff037224 */ /* 0x000fe400078e0017 */
[----:B------:R-:W0:Y:S04]  /*1ecb0*/  LDSM.16.MT88.4 R20, [R28+0x4300] ;  /* 0x004300001c14783b */ /* 0x000e280000004200 */
[----:B----4-:R1:W-:Y:S01]  /*1ecc0*/  STL.64 [R1+0x29b0], R6 ;  /* 0x0029b00601007387 */ /* 0x0103e20000100a00 */
[----:B---3--:R-:W-:Y:S03]  /*1ecd0*/  STL.64 [R1+0x29a8], R4 ;  /* 0x0029a80401007387 */ /* 0x008fe60000100a00 */
[----:B-1----:R-:W3:Y:S01]  /*1ece0*/  LDL.64 R6, [R1+0x8] ;  /* 0x0000080001067983 */ /* 0x002ee20000100a00 */
[----:B------:R-:W-:Y:S02]  /*1ecf0*/  STL.64 [R1+0x2980], R26 ;  /* 0x0029801a01007387 */ /* 0x000fe40000100a00 */
[----:B------:R1:W-:Y:S02]  /*1ed00*/  STL.64 [R1+0x2978], R24 ;  /* 0x0029781801007387 */ /* 0x0003e40000100a00 */
[----:B-1----:R-:W4:Y:S01]  /*1ed10*/  LDL.LU R24, [R1+0x720] ;  /* 0x0007200001187983 */ /* 0x002f220000300800 */
[----:B------:R-:W4:Y:S02]  /*1ed20*/  LDL.LU R25, [R1+0x724] ;  /* 0x0007240001197983 */ /* 0x000f240000300800 */
[----:B------:R-:W4:Y:S02]  /*1ed30*/  LDL.LU R26, [R1+0x728] ;  /* 0x00072800011a7983 */ /* 0x000f240000300800 */
[----:B------:R-:W4:Y:S01]  /*1ed40*/  LDL.LU R27, [R1+0x72c] ;  /* 0x00072c00011b7983 */ /* 0x000f220000300800 */
[----:B------:R-:W-:Y:S01]  /*1ed50*/  STL.64 [R1+0x190], R12 ;  /* 0x0001900c01007387 */ /* 0x000fe20000100a00 */
[----:B------:R1:W-:Y:S03]  /*1ed60*/  STL.64 [R1+0x198], R14 ;  /* 0x0001980e01007387 */ /* 0x0003e60000100a00 */
[----:B-1----:R-:W2:Y:S01]  /*1ed70*/  LDL.LU.64 R14, [R1+0x2a18] ;  /* 0x002a1800010e7983 */ /* 0x002ea20000300a00 */
[----:B0-----:R0:W-:Y:S02]  /*1ed80*/  STL.64 [R1+0x2808], R22 ;  /* 0x0028081601007387 */ /* 0x0011e40000100a00 */
[----:B------:R-:W-:Y:S02]  /*1ed90*/  STL.64 [R1+0x2800], R20 ;  /* 0x0028001401007387 */ /* 0x000fe40000100a00 */
[----:B0-----:R-:W-:-:S02]  /*1eda0*/  IMAD.MOV.U32 R22, RZ, RZ, R2 ;  /* 0x000000ffff167224 */ /* 0x001fc400078e0002 */
[----:B------:R-:W-:Y:S01]  /*1edb0*/  IMAD.MOV.U32 R23, RZ, RZ, R0 ;  /* 0x000000ffff177224 */ /* 0x000fe200078e0000 */
        /* <DEDUP_REMOVED lines=18> */
[C---:B--2---:R-:W-:Y:S11]  /*1eee0*/  HMMA.16816.F32 R12, R16.reuse, R10, R12 ;  /* 0x0000000a100c723c */ /* 0x044ff6000000180c */
[----:B------:R-:W-:Y:S11]  /*1eef0*/  @!UPT UIADD3 URZ, URZ, URZ, URZ ;  /* 0x0000003f3f3ff290 */ /* 0x000ff6000fffe03f */
[----:B------:R-:W-:Y:S01]  /*1ef00*/  @!UPT UIADD3 URZ, URZ, URZ, URZ ;  /* 0x0000003f3f3ff290 */ /* 0x000fe2000fffe03f */
[----:B------:R0:W-:Y:S01]  /*1ef10*/  STL.64 [R1+0x160], R12 ;  /* 0x0001600c01007387 */ /* 0x0001e20000100a00 */
[----:B------:R1:W-:Y:S02]  /*1ef20*/  STL.64 [R1+0x168], R14 ;  /* 0x0001680e01007387 */ /* 0x0003e40000100a00 */
[----:B0-----:R-:W-:Y:S01]  /*1ef30*/  IMAD.MOV.U32 R13, RZ, RZ, R10 ;  /* 0x000000ffff0d7224 */ /* 0x001fe200078e000a */
[----:B-1----:R-:W2:Y:S01]  /*1ef40*/  LDL.LU.64 R14, [R1+0x29e0] ;  /* 0x0029e000010e7983 */ /* 0x002ea20000300a00 */
[----:B------:R-:W-:Y:S02]  /*1ef50*/  IMAD.MOV.U32 R12, RZ, RZ, R11 ;  /* 0x000000ffff0c7224 */ /* 0x000fe400078e000b */
[----:B------:R-:W2:Y:S02]  /*1ef60*/  LDL.LU.64 R10, [R1+0x29d8] ;  /* 0x0029d800010a7983 */ /* 0x000ea40000300a00 */
[----:B------:R-:W2:Y:S02]  /*1ef70*/  LDL.LU.64 R8, [R1+0x29d0] ;  /* 0x0029d00001087983 */ /* 0x000ea40000300a00 */
[C---:B--2---:R-:W-:Y:S11]  /*1ef80*/  HMMA.16816.F32 R8, R16.reuse, R22, R8 ;  /* 0x000000161008723c */ /* 0x044ff60000001808 */
[----:B------:R-:W-:Y:S11]  /*1ef90*/  @!UPT UIADD3 URZ, URZ, URZ, URZ ;  /* 0x0000003f3f3ff290 */ /* 0x000ff6000fffe03f */
[----:B------:R-:W-:Y:S01]  /*1efa0*/  @!UPT UIADD3 URZ, URZ, URZ, URZ ;  /* 0x0000003f3f3ff290 */ /* 0x000fe2000fffe03f */
[----:B------:R-:W-:Y:S01]  /*1efb0*/  STL.64 [R1+0x150], R8 ;  /* 0x0001500801007387 */ /* 0x000fe20000100a00 */
[----:B------:R0:W-:Y:S03]  /*1efc0*/  STL.64 [R1+0x158], R10 ;  /* 0x0001580a01007387 */ /* 0x0001e60000100a00 */
[----:B0-----:R-:W3:Y:S01]  /*1efd0*/  LDL.LU.64 R10, [R1+0x29c8] ;  /* 0x0029c800010a7983 */ /* 0x001ee20000300a00 */
[----:B------:R-:W3:Y:S02]  /*1efe0*/  LDL.LU.64 R8, [R1+0x29c0] ;  /* 0x0029c00001087983 */ /* 0x000ee40000300a00 */
[----:B------:R-:W-:Y:S01]  /*1eff0*/  STL.64 [R1+0x2850], R22 ;  /* 0x0028501601007387 */ /* 0x000fe20000100a00 */
[C---:B---3--:R-:W-:Y:S11]  /*1f000*/  HMMA.16816.F32 R8, R16.reuse, R6, R8 ;  /* 0x000000061008723c */ /* 0x048ff60000001808 */
[----:B------:R-:W-:Y:S11]  /*1f010*/  @!UPT UIADD3 URZ, URZ, URZ, URZ ;  /* 0x0000003f3f3ff290 */ /* 0x000ff6000fffe03f */
[----:B------:R-:W-:Y:S01]  /*1f020*/  @!UPT UIADD3 URZ, URZ, URZ, URZ ;  /* 0x0000003f3f3ff290 */ /* 0x000fe2000fffe03f */
[----:B------:R0:W-:Y:S01]  /*1f030*/  STL.64 [R1+0x140], R8 ;  /* 0x0001400801007387 */ /* 0x0001e20000100a00 */
[----:B------:R1:W-:Y:S02]  /*1f040*/  STL.64 [R1+0x148], R10 ;  /* 0x0001480a01007387 */ /* 0x0003e40000100a00 */
[----:B0-----:R-:W-:Y:S01]  /*1f050*/  IMAD.MOV.U32 R9, RZ, RZ, R6 ;  /* 0x000000ffff097224 */ /* 0x001fe200078e0006 */
[----:B-1----:R-:W2:Y:S01]  /*1f060*/  LDL.LU.64 R10, [R1+0x29b8] ;  /* 0x0029b800010a7983 */ /* 0x002ea20000300a00 */
[----:B------:R-:W-:Y:S02]  /*1f070*/  IMAD.MOV.U32 R8, RZ, RZ, R7 ;  /* 0x000000ffff087224 */ /* 0x000fe400078e0007 */
[----:B------:R-:W3:Y:S02]  /*1f080*/  LDL.LU.64 R6, [R1+0x29b0] ;  /* 0x0029b00001067983 */ /* 0x000ee40000300a00 */
[----:B------:R-:W3:Y:S02]  /*1f090*/  LDL.LU.64 R4, [R1+0x29a8] ;  /* 0x0029a80001047983 */ /* 0x000ee40000300a00 */
[C---:B---3--:R-:W-:Y:S11]  /*1f0a0*/  HMMA.16816.F32 R4, R16.reuse, R14, R4 ;  /* 0x0000000e1004723c */ /* 0x048ff60000001804 */
[----:B------:R-:W-:Y:S11]  /*1f0b0*/  @!UPT UIADD3 URZ, URZ, URZ, URZ ;  /* 0x0000003f3f3ff290 */ /* 0x000ff6000fffe03f */
[----:B------:R-:W-:Y:S01]  /*1f0c0*/  @!UPT UIADD3 URZ, URZ, URZ, URZ ;  /* 0x0000003f3f3ff290 */ /* 0x000fe2000fffe03f */
[----:B------:R-:W-:Y:S01]  /*1f0d0*/  STL.64 [R1+0x130], R4 ;  /* 0x0001300401007387 */ /* 0x000fe20000100a00 */
[----:B------:R0:W-:Y:S03]  /*1f0e0*/  STL.64 [R1+0x138], R6 ;  /* 0x0001380601007387 */ /* 0x0001e60000100a00 */
[----:B0-----:R-:W2:Y:S01]  /*1f0f0*/  LDL.LU.64 R6, [R1+0x29a0] ;  /* 0x0029a00001067983 */ /* 0x001ea20000300a00 */
[----:B------:R-:W2:Y:S02]  /*1f100*/  LDL.LU.64 R4, [R1+0x2998] ;  /* 0x0029980001047983 */ /* 0x000ea40000300a00 */
[----:B------:R-:W-:Y:S01]  /*1f110*/  STL.64 [R1+0x2830], R14 ;  /* 0x0028300e01007387 */ /* 0x000fe20000100a00 */
[C---:B--2---:R-:W-:Y:S11]  /*1f120*/  HMMA.16816.F32 R4, R16.reuse, R10, R4 ;  /* 0x0000000a1004723c */ /* 0x044ff60000001804 */
[----:B------:R-:W-:Y:S11]  /*1f130*/  @!UPT UIADD3 URZ, URZ, URZ, URZ ;  /* 0x0000003f3f3ff290 */ /* 0x000ff6000fffe03f */
[----:B------:R-:W-:Y:S01]  /*1f140*/  @!UPT UIADD3 URZ, URZ, URZ, URZ ;  /* 0x0000003f3f3ff290 */ /* 0x000fe2000fffe03f */
[----:B------:R-:W-:Y:S01]  /*1f150*/  STL.64 [R1+0x120], R4 ;  /* 0x0001200401007387 */ /* 0x000fe20000100a00 */
[----:B------:R0:W-:Y:S03]  /*1f160*/  STL.64 [R1+0x128], R6 ;  /* 0x0001280601007387 */ /* 0x0001e60000100a00 */
[----:B0-----:R-:W4:Y:S01]  /*1f170*/  LDL.LU.64 R6, [R1+0x2990] ;  /* 0x0029900001067983 */ /* 0x001f220000300a00 */
[----:B------:R-:W2:Y:S02]  /*1f180*/  LDL.LU.64 R4, [R1+0x2988] ;  /* 0x0029880001047983 */ /* 0x000ea40000300a00 */
[----:B------:R-:W-:Y:S01]  /*1f190*/  STL.64 [R1+0x2828], R10 ;  /* 0x0028280a01007387 */ /* 0x000fe20000100a00 */
[----:B----4-:R-:W-:Y:S11]  /*1f1a0*/  HMMA.16816.F32 R24, R16, R6, R24 ;  /* 0x000000061018723c */ /* 0x010ff60000001818 */
[----:B------:R-:W-:Y:S11]  /*1f1b0*/  @!UPT UIADD3 URZ, URZ, URZ, URZ ;  /* 0x0000003f3f3ff290 */ /* 0x000ff6000fffe03f */
[----:B------:R-:W-:Y:S01]  /*1f1c0*/  @!UPT UIADD3 URZ, URZ, URZ, URZ ;  /* 0x0000003f3f3ff290 */ /* 0x000fe2000fffe03f */
[----:B------:R-:W-:Y:S01]  /*1f1d0*/  STL.64 [R1+0x110], R24 ;  /* 0x0001101801007387 */ /* 0x000fe20000100a00 */
[----:B------:R0:W-:Y:S03]  /*1f1e0*/  STL.64 [R1+0x118], R26 ;  /* 0x0001181a01007387 */ /* 0x0001e60000100a00 */
[----:B0-----:R-:W3:Y:S01]  /*1f1f0*/  LDL.LU.64 R26, [R1+0x2980] ;  /* 0x00298000011a7983 */ /* 0x001ee20000300a00 */
[----:B------:R-:W3:Y:S02]  /*1f200*/  LDL.LU.64 R24, [R1+0x2978] ;  /* 0x0029780001187983 */ /* 0x000ee40000300a00 */
[----:B------:R0:W-:Y:S02]  /*1f210*/  STL.64 [R1+0x2820], R6 ;  /* 0x0028200601007387 */ /* 0x0001e40000100a00 */
[----:B--2---:R3:W-:Y:S01]  /*1f220*/  STL.64 [R1+0x2818], R4 ;  /* 0x0028180401007387 */ /* 0x0047e20000100a00 */
[----:B0-----:R-:W3:Y:S04]  /*1f230*/  LDL R6, [R1+0xd8] ;  /* 0x0000d80001067983 */ /* 0x001ee80000100800 */
[----:B------:R-:W3:Y:S01]  /*1f240*/  LDL R7, [R1+0xdc] ;  /* 0x0000dc0001077983 */ /* 0x000ee20000100800 */
[----:B------:R-:W-:-:S02]  /*1f250*/  IMAD.MOV.U32 R14, RZ, RZ, R9 ;  /* 0x000000ffff0e7224 */ /* 0x000fc400078e0009 */
[----:B------:R-:W-:Y:S02]  /*1f260*/  IMAD.MOV.U32 R15, RZ, RZ, R8 ;  /* 0x000000ffff0f7224 */ /* 0x000fe400078e0008 */
[----:B------:R-:W-:Y:S02]  /*1f270*/  IMAD.MOV.U32 R22, RZ, RZ, R13 ;  /* 0x000000ffff167224 */ /* 0x000fe400078e000d */
[----:B------:R-:W-:Y:S01]  /*1f280*/  IMAD.MOV.U32 R23, RZ, RZ, R12 ;  /* 0x000000ffff177224 */ /* 0x000fe200078e000c */
[----:B---3--:R-:W-:Y:S01]  /*1f290*/  HMMA.16816.F32 R4, R16, R6, R24 ;  /* 0x000000061004723c */ /* 0x008fe20000001818 */
[----:B------:R-:W2:Y:S01]  /*1f2a0*/  LDL.LU.64 R26, [R1+0x2970] ;  /* 0x00297000011a7983 */ /* 0x000ea20000300a00 */
[----:B------:R-:W3:Y:S03]  /*1f2b0*/  LDL.LU.64 R24, [R1+0x2968] ;  /* 0x0029680001187983 */ /* 0x000ee60000300a00 */
[----:B------:R-:W0:Y:S11]  /*1f2c0*/  LDSM.16.MT88.4 R16, [R28+0x4380] ;  /* 0x004380001c10783b */ /* 0x000e360000004200 */
[----:B------:R-:W-:Y:S07]  /*1f2d0*/  @!UPT UIADD3 URZ, URZ, URZ, URZ ;  /* 0x0000003f3f3ff290 */ /* 0x000fee000fffe03f */
[----:B------:R-:W-:Y:S01]  /*1f2e0*/  STL.64 [R1+0xe0], R4 ;  /* 0x0000e00401007387 */ /* 0x000fe20000100a00 */
[----:B------:R-:W-:Y:S02]  /*1f2f0*/  STL.64 [R1+0xe8], R6 ;  /* 0x0000e80601007387 */ /* 0x000fe40000100a00 */
[----:B------:R1:W-:Y:S02]  /*1f300*/  STL.64 [R1+0x2848], R14 ;  /* 0x0028480e01007387 */ /* 0x0003e40000100a00 */
[----:B------:R-:W4:Y:S01]  /*1f310*/  LDL.LU R8, [R1+0x830] ;  /* 0x0008300001087983 */ /* 0x000f220000300800 */
[----:B------:R-:W4:Y:S01]  /*1f320*/  LDL.LU R9, [R1+0x834] ;  /* 0x0008340001097983 */ /* 0x000f220000300800 */
[----:B------:R-:W2:Y:S02]  /*1f330*/  LDL.LU R10, [R1+0x838] ;  /* 0x00083800010a7983 */ /* 0x000ea40000300800 */
[----:B------:R-:W2:Y:S02]  /*1f340*/  LDL.LU R11, [R1+0x83c] ;  /* 0x00083c00010b7983 */ /* 0x000ea40000300800 */
[----:B------:R0:W-:Y:S01]  /*1f350*/  STL.64 [R1+0x2868], R22 ;  /* 0x0028681601007387 */ /* 0x0001e20000100a00 */
[----:B------:R-:W2:Y:S01]  /*1f360*/  LDL.LU R12, [R1+0x850] ;  /* 0x00085000010c7983 */ /* 0x000ea20000300800 */
[----:B------:R-:W2:Y:S03]  /*1f370*/  LDL.LU R13, [R1+0x854] ;  /* 0x00085400010d7983 */ /* 0x000ea60000300800 */
[----:B-1----:R-:W2:Y:S01]  /*1f380*/  LDL.LU R14, [R1+0x858] ;  /* 0x00085800010e7983 */ /* 0x002ea20000300800 */
[----:B------:R-:W2:Y:S02]  /*1f390*/  LDL.LU R15, [R1+0x85c] ;  /* 0x00085c00010f7983 */ /* 0x000ea40000300800 */
[----:B0-----:R-:W-:-:S02]  /*1f3a0*/  IMAD.MOV.U32 R22, RZ, RZ, R21 ;  /* 0x000000ffff167224 */ /* 0x001fc400078e0015 */
[----:B------:R-:W-:-:S05]  /*1f3b0*/  IMAD.MOV.U32 R23, RZ, RZ, R20 ;  /* 0x000000ffff177224 */ /* 0x000fca00078e0014 */
[----:B------:R-:W-:Y:S04]  /*1f3c0*/  STL.64 [R1+0x2880], R22 ;  /* 0x0028801601007387 */ /* 0x000fe80000100a00 */
        /* <DEDUP_REMOVED lines=9> */
[----:B------:R-:W2:Y:S02]  /*1f460*/  LDL.LU R23, [R1+0x88c] ;  /* 0x00088c0001177983 */ /* 0x000ea40000300800 */
[----:B--2---:R0:W-:Y:S01]  /*1f470*/  STL.64 [R1+0x2890], R22 ;  /* 0x0028901601007387 */ /* 0x0041e20000100a00 */
[----:B------:R-:W-:Y:S02]  /*1f480*/  STL.64 [R1+0x2888], R20 ;  /* 0x0028881401007387 */ /* 0x000fe40000100a00 */
[----:B0-----:R-:W-:-:S02]  /*1f490*/  IMAD.MOV.U32 R22, RZ, RZ, R29 ;  /* 0x000000ffff167224 */ /* 0x001fc400078e001d */
[----:B------:R-:W-:Y:S01]  /*1f4a0*/  IMAD.MOV.U32 R23, RZ, RZ, R3 ;  /* 0x000000ffff177224 */ /* 0x000fe200078e0003 */
[----:B------:R-:W2:Y:S01]  /*1f4b0*/  LDL.LU R29, [R1+0x2964] ;  /* 0x00296400011d7983 */ /* 0x000ea20000300800 */
[----:B------:R-:W2:Y:S03]  /*1f4c0*/  LDL.LU R3, [R1+0x2960] ;  /* 0x0029600001037983 */ /* 0x000ea60000300800 */
[----:B------:R3:W-:Y:S02]  /*1f4d0*/  STL.64 [R1+0x28a8], R22 ;  /* 0x0028a81601007387 */ /* 0x0007e40000100a00 */
[----:B---3--:R-:W-:Y:S02]  /*1f4e0*/  IMAD.MOV.U32 R22, RZ, RZ, R25 ;  /* 0x000000ffff167224 */ /* 0x008fe400078e0019 */
[----:B------:R-:W-:Y:S01]  /*1f4f0*/  IMAD.MOV.U32 R23, RZ, RZ, R24 ;  /* 0x000000ffff177224 */ /* 0x000fe200078e0018 */
[----:B------:R-:W3:Y:S01]  /*1f500*/  LDL.LU R25, [R1+0x295c] ;  /* 0x00295c0001197983 */ /* 0x000ee20000300800 */
[----:B------:R-:W2:Y:S03]  /*1f510*/  LDL.LU R24, [R1+0x2958] ;  /* 0x0029580001187983 */ /* 0x000ea60000300800 */
[----:B------:R-:W-:Y:S01]  /*1f520*/  STL.64 [R1+0x28c0], R22 ;  /* 0x0028c01601007387 */ /* 0x000fe20000100a00 */
[----:B------:R-:W-:Y:S02]  /*1f530*/  STL.64 [R1+0x2878], R14 ;  /* 0x0028780e01007387 */ /* 0x000fe40000100a00 */
[----:B------:R0:W-:Y:S02]  /*1f540*/  STL.64 [R1+0x2870], R12 ;  /* 0x0028700c01007387 */ /* 0x0001e40000100a00 */
        /* <DEDUP_REMOVED lines=27> */
[----:B---3--:R-:W-:Y:S01]  /*1f700*/  IMAD.MOV.U32 R23, RZ, RZ, R25 ;  /* 0x000000ffff177224 */ /* 0x008fe200078e0019 */
        /* <DEDUP_REMOVED lines=34> */
[----:B--2---:R-:W-:Y:S01]  /*1f930*/  STL.64 [R1+0x2930], R14 ;  /* 0x0029300e01007387 */ /* 0x004fe20000100a00 */
[----:B------:R0:W-:Y:S03]  /*1f940*/  STL.64 [R1+0x2928], R12 ;  /* 0x0029280c01007387 */ /* 0x0001e60000100a00 */
[----:B0-----:R-:W3:Y:S01]  /*1f950*/  LDL.LU R12, [R1+0x900] ;  /* 0x00090000010c7983 */ /* 0x001ee20000300800 */
[----:B------:R-:W3:Y:S02]  /*1f960*/  LDL.LU R13, [R1+0x904] ;  /* 0x00090400010d7983 */ /* 0x000ee40000300800 */
[----:B------:R-:W3:Y:S02]  /*1f970*/  LDL.LU R14, [R1+0x908] ;  /* 0x00090800010e7983 */ /* 0x000ee40000300800 */
[----:B------:R-:W3:Y:S01]  /*1f980*/  LDL.LU R15, [R1+0x90c] ;  /* 0x00090c00010f7983 */ /* 0x000ee20000300800 */
[----:B------:R-:W-:Y:S01]  /*1f990*/  STL.64 [R1+0x2840], R10 ;  /* 0x0028400a01007387 */ /* 0x000fe20000100a00 */
[----:B----4-:R0:W-:Y:S03]  /*1f9a0*/  STL.64 [R1+0x2838], R8 ;  /* 0x0028380801007387 */ /* 0x0101e60000100a00 */
[----:B0-----:R-:W2:Y:S01]  /*1f9b0*/  LDL.LU R8, [R1+0x840] ;  /* 0x0008400001087983 */ /* 0x001ea20000300800 */
[----:B------:R-:W2:Y:S02]  /*1f9c0*/  LDL.LU R9, [R1+0x844] ;  /* 0x0008440001097983 */ /* 0x000ea40000300800 */
[----:B------:R-:W2:Y:S02]  /*1f9d0*/  LDL.LU R10, [R1+0x848] ;  /* 0x00084800010a7983 */ /* 0x000ea40000300800 */
[----:B------:R-:W2:Y:S01]  /*1f9e0*/  LDL.LU R11, [R1+0x84c] ;  /* 0x00084c00010b7983 */ /* 0x000ea20000300800 */
[----:B------:R-:W4:Y:S01]  /*1f9f0*/  LDL.LU R4, [R1+0x820] ;  /* 0x0008200001047983 */ /* 0x000f220000300800 */
[----:B------:R-:W4:Y:S02]  /*1fa00*/  LDL.LU R5, [R1+0x824] ;  /* 0x0008240001057983 */ /* 0x000f240000300800 */
[----:B------:R-:W4:Y:S02]  /*1fa10*/  LDL.LU R6, [R1+0x828] ;  /* 0x0008280001067983 */ /* 0x000f240000300800 */
[----:B------:R-:W4:Y:S01]  /*1fa20*/  LDL.LU R7, [R1+0x82c] ;  /* 0x00082c0001077983 */ /* 0x000f220000300800 */
[----:B------:R-:W-:Y:S01]  /*1fa30*/  STL [R1+0x2738], R28 ;  /* 0x0027381c01007387 */ /* 0x000fe20000100800 */
[----:B------:R0:W-:Y:S02]  /*1fa40*/  STL.64 [R1+0x26e8], R18 ;  /* 0x0026e81201007387 */ /* 0x0001e40000100a00 */
[----:B------:R-:W-:Y:S01]  /*1fa50*/  STL.64 [R1+0x26e0], R16 ;  /* 0x0026e01001007387 */ /* 0x000fe20000100a00 */
[----:B0-----:R-:W2:Y:S01]  /*1fa60*/  LDL.LU.64 R18, [R1+0xd8] ;  /* 0x0000d80001127983 */ /* 0x001ea20000300a00 */
[C---:B---3--:R-:W-:Y:S03]  /*1fa70*/  HMMA.16816.F32 R20, R24.reuse, R22, R12 ;  /* 0x000000161814723c */ /* 0x048fe6000000180c */
[----:B--2---:R-:W-:Y:S01]  /*1fa80*/  STL.64 [R1+0x2810], R18 ;  /* 0x0028101201007387 */ /* 0x004fe20000100a00 */
[----:B------:R-:W2:Y:S02]  /*1fa90*/  LDL.LU.64 R14, [R1+0x2930] ;  /* 0x00293000010e7983 */ /* 0x000ea40000300a00 */
[----:B------:R-:W2:Y:S11]  /*1faa0*/  LDL.LU.64 R12, [R1+0x2928] ;  /* 0x00292800010c7983 */ /* 0x000eb60000300a00 */
[----:B------:R-:W-:Y:S06]  /*1fab0*/  @!UPT UIADD3 URZ, URZ, URZ, URZ ;  /* 0x0000003f3f3ff290 */ /* 0x000fec000fffe03f */
[----:B------:R-:W-:Y:S01]  /*1fac0*/  STL.64 [R1+0x310], R20 ;  /* 0x0003101401007387 */ /* 0x000fe20000100a00 */
[----:B------:R0:W-:Y:S04]  /*1fad0*/  STL.64 [R1+0x318], R22 ;  /* 0x0003181601007387 */ /* 0x0001e80000100a00 */
        /* <DEDUP_REMOVED lines=42> */
[----:B0-----:R-:W3:Y:S01]  /*1fd80*/  LDL.LU.64 R22, [R1+0x2890] ;  /* 0x0028900001167983 */ /* 0x001ee20000300a00 */
[----:B------:R-:W3:Y:S02]  /*1fd90*/  LDL.LU.64 R20, [R1+0x2888] ;  /* 0x0028880001147983 */ /* 0x000ee40000300a00 */
[----:B------:R-:W-:Y:S02]  /*1fda0*/  IMAD.MOV.U32 R18, RZ, RZ, R2 ;  /* 0x000000ffff127224 */ /* 0x000fe400078e0002 */
[----:B------:R-:W-:-:S07]  /*1fdb0*/  IMAD.MOV.U32 R19, RZ, RZ, R0 ;  /* 0x000000ffff137224 */ /* 0x000fce00078e0000 */
[C---:B---3--:R-:W-:Y:S01]  /*1fdc0*/  HMMA.16816.F32 R16, R24.reuse, R18, R20 ;  /* 0x000000121810723c */ /* 0x048fe20000001814 */
[----:B------:R-:W2:Y:S11]  /*1fdd0*/  LDL.LU.64 R22, [R1+0x2880] ;  /* 0x0028800001167983 */ /* 0x000eb60000300a00 */
[----:B------:R-:W-:Y:S11]  /*1fde0*/  @!UPT UIADD3 URZ, URZ, URZ, URZ ;  /* 0x0000003f3f3ff290 */ /* 0x000ff6000fffe03f */
[----:B------:R0:W-:Y:S01]  /*1fdf0*/  STL.64 [R1+0x500], R16 ;  /* 0x0005001001007387 */ /* 0x0001e20000100a00 */
[----:B------:R1:W-:Y:S03]  /*1fe00*/  STL.64 [R1+0x508], R18 ;  /* 0x0005081201007387 */ /* 0x0003e60000100a00 */
[----:B0-----:R-:W3:Y:S01]  /*1fe10*/  LDL.LU R16, [R1+0x810] ;  /* 0x0008100001107983 */ /* 0x001ee20000300800 */
[----:B------:R-:W3:Y:S02]  /*1fe20*/  LDL.LU R17, [R1+0x814] ;  /* 0x0008140001117983 */ /* 0x000ee40000300800 */
[----:B-1----:R-:W3:Y:S02]  /*1fe30*/  LDL.LU R18, [R1+0x818] ;  /* 0x0008180001127983 */ /* 0x002ee40000300800 */
[----:B------:R-:W3:Y:S01]  /*1fe40*/  LDL.LU R19, [R1+0x81c] ;  /* 0x00081c0001137983 */ /* 0x000ee20000300800 */
        /* <DEDUP_REMOVED lines=30> */
[C---:B--2---:R-:W-:Y:S11]  /*20030*/  HMMA.16816.F32 R8, R24.reuse, R14, R8 ;  /* 0x0000000e1808723c */ /* 0x044ff60000001808 */
[----:B------:R-:W-:Y:S11]  /*20040*/  @!UPT UIADD3 URZ, URZ, URZ, URZ ;  /* 0x0000003f3f3ff290 */ /* 0x000ff6000fffe03f */
[----:B------:R-:W-:Y:S01]  /*20050*/  @!UPT UIADD3 URZ, URZ, URZ, URZ ;  /* 0x0000003f3f3ff290 */ /* 0x000fe2000fffe03f */
[----:B------:R-:W-:Y:S01]  /*20060*/  STL.64 [R1+0x9a0], R8 ;  /* 0x0009a00801007387 */ /* 0x000fe20000100a00 */
[----:B------:R0:W-:Y:S03]  /*20070*/  STL.64 [R1+0x9a8], R10 ;  /* 0x0009a80a01007387 */ /* 0x0001e60000100a00 */
[----:B0-----:R-:W4:Y:S01]  /*20080*/  LDL.LU.64 R10, [R1+0x2828] ;  /* 0x00282800010a7983 */ /* 0x001f220000300a00 */
[----:B------:R0:W-:Y:S03]  /*20090*/  STL.64 [R1+0x2780], R14 ;  /* 0x0027800e01007387 */ /* 0x0001e60000100a00 */
[----:B0-----:R-:W2:Y:S04]  /*200a0*/  LDL.LU.64 R14, [R1+0x78] ;  /* 0x00007800010e7983 */ /* 0x001ea80000300a00 */
[----:B--2---:R0:W-:Y:S04]  /*200b0*/  STL.64 [R1+0x27d8], R14 ;  /* 0x0027d80e01007387 */ /* 0x0041e80000100a00 */
[----:B0-----:R-:W2:Y:S01]  /*200c0*/  LDL.LU.64 R14, [R1+0x98] ;  /* 0x00009800010e7983 */ /* 0x001ea20000300a00 */
[C---:B----4-:R-:W-:Y:S03]  /*200d0*/  HMMA.16816.F32 R4, R24.reuse, R10, R4 ;  /* 0x0000000a1804723c */ /* 0x050fe60000001804 */
[----:B--2---:R0:W-:Y:S04]  /*200e0*/  STL.64 [R1+0x27e0], R14 ;  /* 0x0027e00e01007387 */ /* 0x0041e80000100a00 */
[----:B0-----:R-:W2:Y:S04]  /*200f0*/  LDL.LU.64 R14, [R1+0xa8] ;  /* 0x0000a800010e7983 */ /* 0x001ea80000300a00 */
[----:B--2---:R0:W-:Y:S04]  /*20100*/  STL.64 [R1+0x27f8], R14 ;  /* 0x0027f80e01007387 */ /* 0x0041e80000100a00 */
[----:B0-----:R-:W2:Y:S08]  /*20110*/  LDL.LU.64 R14, [R1+0xb8] ;  /* 0x0000b800010e7983 */ /* 0x001eb00000300a00 */
[----:B------:R-:W-:Y:S02]  /*20120*/  STL.64 [R1+0x990], R4 ;  /* 0x0009900401007387 */ /* 0x000fe40000100a00 */
[----:B------:R0:W-:Y:S02]  /*20130*/  STL.64 [R1+0x998], R6 ;  /* 0x0009980601007387 */ /* 0x0001e40000100a00 */
[----:B0-----:R-:W3:Y:S01]  /*20140*/  LDL.LU.64 R6, [R1+0x2820] ;  /* 0x0028200001067983 */ /* 0x001ee20000300a00 */
[----:B------:R-:W4:Y:S02]  /*20150*/  LDL.LU.64 R4, [R1+0x2818] ;  /* 0x0028180001047983 */ /* 0x000f240000300a00 */
[----:B------:R0:W-:Y:S02]  /*20160*/  STL [R1+0x2740], R10 ;  /* 0x0027400a01007387 */ /* 0x0001e40000100800 */
[----:B------:R1:W-:Y:S01]  /*20170*/  STL [R1+0x273c], R11 ;  /* 0x00273c0b01007387 */ /* 0x0003e20000100800 */
[----:B------:R-:W2:Y:S01]  /*20180*/  LDL.LU R8, [R1+0x7d0] ;  /* 0x0007d00001087983 */ /* 0x000ea20000300800 */
[----:B------:R-:W2:Y:S03]  /*20190*/  LDL.LU R9, [R1+0x7d4] ;  /* 0x0007d40001097983 */ /* 0x000ea60000300800 */
[----:B0-----:R-:W2:Y:S01]  /*201a0*/  LDL.LU R10, [R1+0x7d8] ;  /* 0x0007d800010a7983 */ /* 0x001ea20000300800 */
[----:B-1----:R-:W2:Y:S01]  /*201b0*/  LDL.LU R11, [R1+0x7dc] ;  /* 0x0007dc00010b7983 */ /* 0x002ea20000300800 */
[C---:B---3--:R-:W-:Y:S02]  /*201c0*/  HMMA.16816.F32 R16, R24.reuse, R6, R16 ;  /* 0x000000061810723c */ /* 0x048fe40000001810 */
[----:B--2---:R-:W-:Y:S01]  /*201d0*/  STL.64 [R1+0x27f0], R10 ;  /* 0x0027f00a01007387 */ /* 0x004fe20000100a00 */
[----:B------:R0:W-:Y:S03]  /*201e0*/  STL.64 [R1+0x27e8], R8 ;  /* 0x0027e80801007387 */ /* 0x0001e60000100a00 */
[----:B0-----:R-:W2:Y:S01]  /*201f0*/  LDL.LU R8, [R1+0x7e0] ;  /* 0x0007e00001087983 */ /* 0x001ea20000300800 */
[----:B------:R-:W2:Y:S02]  /*20200*/  LDL.LU R9, [R1+0x7e4] ;  /* 0x0007e40001097983 */ /* 0x000ea40000300800 */
[----:B------:R-:W2:Y:S02]  /*20210*/  LDL.LU R10, [R1+0x7e8] ;  /* 0x0007e800010a7983 */ /* 0x000ea40000300800 */
[----:B------:R-:W2:Y:S11]  /*20220*/  LDL.LU R11, [R1+0x7ec] ;  /* 0x0007ec00010b7983 */ /* 0x000eb60000300800 */
[----:B------:R-:W-:Y:S01]  /*20230*/  @!UPT UIADD3 URZ, URZ, URZ, URZ ;  /* 0x0000003f3f3ff290 */ /* 0x000fe2000fffe03f */
[----:B------:R-:W-:Y:S01]  /*20240*/  STL.64 [R1+0x980], R16 ;  /* 0x0009801001007387 */ /* 0x000fe20000100a00 */
[----:B------:R0:W-:Y:S03]  /*20250*/  STL.64 [R1+0x988], R18 ;  /* 0x0009881201007387 */ /* 0x0001e60000100a00 */
[----:B0-----:R-:W3:Y:S01]  /*20260*/  LDL.LU.64 R18, [R1+0x2810] ;  /* 0x0028100001127983 */ /* 0x001ee20000300a00 */
[----:B------:R-:W-:Y:S02]  /*20270*/  STL.64 [R1+0x2708], R6 ;  /* 0x0027080601007387 */ /* 0x000fe40000100a00 */
[----:B----4-:R0:W-:Y:S02]  /*20280*/  STL.64 [R1+0x2700], R4 ;  /* 0x0027000401007387 */ /* 0x0101e40000100a00 */
[----:B0-----:R-:W4:Y:S01]  /*20290*/  LDL.LU R4, [R1+0x7f0] ;  /* 0x0007f00001047983 */ /* 0x001f220000300800 */
[----:B------:R-:W4:Y:S02]  /*202a0*/  LDL.LU R5, [R1+0x7f4] ;  /* 0x0007f40001057983 */ /* 0x000f240000300800 */
[----:B------:R-:W4:Y:S02]  /*202b0*/  LDL.LU R6, [R1+0x7f8] ;  /* 0x0007f80001067983 */ /* 0x000f240000300800 */
[----:B------:R-:W4:Y:S01]  /*202c0*/  LDL.LU R7, [R1+0x7fc] ;  /* 0x0007fc0001077983 */ /* 0x000f220000300800 */
[----:B---3--:R-:W-:Y:S01]  /*202d0*/  HMMA.16816.F32 R24, R24, R18, R20 ;  /* 0x000000121818723c */ /* 0x008fe20000001814 */
[----:B------:R-:W4:Y:S01]  /*202e0*/  LDL.LU.64 R22, [R1+0x2808] ;  /* 0x0028080001167983 */ /* 0x000f220000300a00 */
[----:B------:R-:W4:Y:S02]  /*202f0*/  LDL.LU.64 R20, [R1+0x2800] ;  /* 0x0028000001147983 */ /* 0x000f240000300a00 */
[----:B------:R0:W-:Y:S02]  /*20300*/  STL.64 [R1+0x26f8], R18 ;  /* 0x0026f81201007387 */ /* 0x0001e40000100a00 */
[----:B------:R-:W3:Y:S01]  /*20310*/  LDL.LU R16, [R1+0x7c0] ;  /* 0x0007c00001107983 */ /* 0x000ee20000300800 */
[----:B------:R-:W3:Y:S04]  /*20320*/  LDL.LU R17, [R1+0x7c4] ;  /* 0x0007c40001117983 */ /* 0x000ee80000300800 */
[----:B0-----:R-:W3:Y:S01]  /*20330*/  LDL.LU R18, [R1+0x7c8] ;  /* 0x0007c80001127983 */ /* 0x001ee20000300800 */
[----:B------:R-:W3:Y:S11]  /*20340*/  LDL.LU R19, [R1+0x7cc] ;  /* 0x0007cc0001137983 */ /* 0x000ef60000300800 */
[----:B------:R0:W-:Y:S01]  /*20350*/  STL.64 [R1+0x1ec8], R26 ;  /* 0x001ec81a01007387 */ /* 0x0001e20000100a00 */
[----:B------:R-:W-:Y:S03]  /*20360*/  STL.64 [R1+0x1ec0], R24 ;  /* 0x001ec01801007387 */ /* 0x000fe60000100a00 */
[----:B0-----:R-:W3:Y:S01]  /*20370*/  LDL.LU.64 R26, [R1+0x88] ;  /* 0x00008800011a7983 */ /* 0x001ee20000300a00 */
[C---:B----4-:R-:W-:Y:S11]  /*20380*/  HMMA.16816.F32 R4, R20.reuse, R14, R4 ;  /* 0x0000000e1404723c */ /* 0x050ff60000001804 */
[----:B------:R-:W-:Y:S11]  /*20390*/  @!UPT UIADD3 URZ, URZ, URZ, URZ ;  /* 0x0000003f3f3ff290 */ /* 0x000ff6000fffe03f */
[----:B------:R-:W-:Y:S01]  /*203a0*/  @!UPT UIADD3 URZ, URZ, URZ, URZ ;  /* 0x0000003f3f3ff290 */ /* 0x000fe2000fffe03f */
[----:B------:R0:W-:Y:S01]  /*203b0*/  STL.64 [R1+0x970], R4 ;  /* 0x0009700401007387 */ /* 0x0001e20000100a00 */
[----:B------:R1:W-:Y:S02]  /*203c0*/  STL.64 [R1+0x978], R6 ;  /* 0x0009780601007387 */ /* 0x0003e40000100a00 */
[----:B0-----:R-:W-:Y:S02]  /*203d0*/  IMAD.MOV.U32 R5, RZ, RZ, R14 ;  /* 0x000000ffff057224 */ /* 0x001fe400078e000e */
[----:B------:R-:W-:Y:S02]  /*203e0*/  IMAD.MOV.U32 R4, RZ, RZ, R15 ;  /* 0x000000ffff047224 */ /* 0x000fe400078e000f */
[----:B------:R-:W2:Y:S01]  /*203f0*/  LDL.LU.64 R14, [R1+0x27f8] ;  /* 0x0027f800010e7983 */ /* 0x000ea20000300a00 */
[----:B------:R-:W-:Y:S01]  /*20400*/  STL [R1+0x2744], R5 ;  /* 0x0027440501007387 */ /* 0x000fe20000100800 */
[----:B--2---:R-:W-:Y:S01]  /*20410*/  HMMA.16816.F32 R8, R20, R14, R8 ;  /* 0x0000000e1408723c */ /* 0x004fe20000001808 */
[----:B-1----:R-:W-:-:S02]  /*20420*/  IMAD.MOV.U32 R7, RZ, RZ, R14 ;  /* 0x000000ffff077224 */ /* 0x002fc400078e000e */
[----:B------:R-:W-:Y:S11]  /*20430*/  IMAD.MOV.U32 R6, RZ, RZ, R15 ;  /* 0x000000ffff067224 */ /* 0x000ff600078e000f */
[----:B------:R-:W-:Y:S09]  /*20440*/  @!UPT UIADD3 URZ, URZ, URZ, URZ ;  /* 0x0000003f3f3ff290 */ /* 0x000ff2000fffe03f */
[----:B------:R-:W-:Y:S01]  /*20450*/  STL.64 [R1+0x960], R8 ;  /* 0x0009600801007387 */ /* 0x000fe20000100a00 */
[----:B------:R0:W-:Y:S03]  /*20460*/  STL.64 [R1+0x968], R10 ;  /* 0x0009680a01007387 */ /* 0x0001e60000100a00 */
[----:B0-----:R-:W2:Y:S01]  /*20470*/  LDL.LU.64 R10, [R1+0x27f0] ;  /* 0x0027f000010a7983 */ /* 0x001ea20000300a00 */
[----:B------:R-:W2:Y:S02]  /*20480*/  LDL.LU.64 R8, [R1+0x27e8] ;  /* 0x0027e80001087983 */ /* 0x000ea40000300a00 */
[----:B------:R-:W2:Y:S02]  /*20490*/  LDL.LU.64 R14, [R1+0x27e0] ;  /* 0x0027e000010e7983 */ /* 0x000ea40000300a00 */
[----:B------:R-:W-:Y:S01]  /*204a0*/  STL.64 [R1+0x2790], R6 ;  /* 0x0027900601007387 */ /* 0x000fe20000100a00 */
[----:B------:R0:W-:Y:S04]  /*204b0*/  STL [R1+0x2788], R4 ;  /* 0x0027880401007387 */ /* 0x0001e80000100800 */
[----:B0-----:R-:W4:Y:S01]  /*204c0*/  LDL.LU R4, [R1+0x7b0] ;  /* 0x0007b00001047983 */ /* 0x001f220000300800 */
[----:B------:R-:W4:Y:S02]  /*204d0*/  LDL.LU R5, [R1+0x7b4] ;  /* 0x0007b40001057983 */ /* 0x000f240000300800 */
[----:B------:R-:W4:Y:S02]  /*204e0*/  LDL.LU R6, [R1+0x7b8] ;  /* 0x0007b80001067983 */ /* 0x000f240000300800 */
[----:B------:R-:W4:Y:S01]  /*204f0*/  LDL.LU R7, [R1+0x7bc] ;  /* 0x0007bc0001077983 */ /* 0x000f220000300800 */
[C---:B--2---:R-:W-:Y:S11]  /*20500*/  HMMA.16816.F32 R8, R20.reuse, R14, R8 ;  /* 0x0000000e1408723c */ /* 0x044ff60000001808 */
[----:B------:R-:W-:Y:S11]  /*20510*/  @!UPT UIADD3 URZ, URZ, URZ, URZ ;  /* 0x0000003f3f3ff290 */ /* 0x000ff6000fffe03f */
[----:B------:R-:W-:Y:S01]  /*20520*/  @!UPT UIADD3 URZ, URZ, URZ, URZ ;  /* 0x0000003f3f3ff290 */ /* 0x000fe2000fffe03f */
[----:B------:R0:W-:Y:S01]  /*20530*/  STL.64 [R1+0x950], R8 ;  /* 0x0009500801007387 */ /* 0x0001e20000100a00 */
[----:B------:R-:W-:Y:S02]  /*20540*/  STL.64 [R1+0x958], R10 ;  /* 0x0009580a01007387 */ /* 0x000fe40000100a00 */
[----:B0-----:R-:W-:Y:S02]  /*20550*/  IMAD.MOV.U32 R9, RZ, RZ, R14 ;  /* 0x000000ffff097224 */ /* 0x001fe400078e000e */
[----:B------:R-:W-:Y:S02]  /*20560*/  IMAD.MOV.U32 R8, RZ, RZ, R15 ;  /* 0x000000ffff087224 */ /* 0x000fe400078e000f */
[----:B------:R-:W4:Y:S03]  /*20570*/  LDL.LU.64 R14, [R1+0x27d8] ;  /* 0x0027d800010e7983 */ /* 0x000f260000300a00 */
[----:B------:R3:W-:Y:S02]  /*20580*/  STL.64 [R1+0x27a8], R8 ;  /* 0x0027a80801007387 */ /* 0x0007e40000100a00 */
[----:B---3--:R-:W-:Y:S07]  /*20590*/  HMMA.16816.F32 R8, R20, R26, R16 ;  /* 0x0000001a1408723c */ /* 0x008fee0000001810 */
[----:B------:R-:W-:-:S02]  /*205a0*/  IMAD.MOV.U32 R17, RZ, RZ, R26 ;  /* 0x000000ffff117224 */ /* 0x000fc400078e001a */
[----:B------:R-:W-:Y:S11]  /*205b0*/  IMAD.MOV.U32 R16, RZ, RZ, R27 ;  /* 0x000000ffff107224 */ /* 0x000ff600078e001b */
[----:B------:R-:W-:Y:S03]  /*205c0*/  @!UPT UIADD3 URZ, URZ, URZ, URZ ;  /* 0x0000003f3f3ff290 */ /* 0x000fe6000fffe03f */
[----:B------:R-:W-:Y:S01]  /*205d0*/  STL.64 [R1+0x940], R8 ;  /* 0x0009400801007387 */ /* 0x000fe20000100a00 */
[----:B------:R-:W-:Y:S02]  /*205e0*/  STL.64 [R1+0x948], R10 ;  /* 0x0009480a01007387 */ /* 0x000fe40000100a00 */
[----:B------:R-:W2:Y:S01]  /*205f0*/  LDL.LU.64 R26, [R1+0x58] ;  /* 0x00005800011a7983 */ /* 0x000ea20000300a00 */
[----:B----4-:R-:W-:Y:S01]  /*20600*/  HMMA.16816.F32 R4, R20, R14, R4 ;  /* 0x0000000e1404723c */ /* 0x010fe20000001804 */
[----:B--2---:R0:W-:Y:S11]  /*20610*/  STL.64 [R1+0x27c0], R26 ;  /* 0x0027c01a01007387 */ /* 0x0041f60000100a00 */
[----:B------:R-:W-:Y:S11]  /*20620*/  @!UPT UIADD3 URZ, URZ, URZ, URZ ;  /* 0x0000003f3f3ff290 */ /* 0x000ff6000fffe03f */
[----:B------:R1:W-:Y:S02]  /*20630*/  STL.64 [R1+0x930], R4 ;  /* 0x0009300401007387 */ /* 0x0003e40000100a00 */
[----:B------:R2:W-:Y:S01]  /*20640*/  STL.64 [R1+0x938], R6 ;  /* 0x0009380601007387 */ /* 0x0005e20000100a00 */
[----:B0-----:R-:W3:Y:S01]  /*20650*/  LDL.LU.64 R26, [R1+0x68] ;  /* 0x00006800011a7983 */ /* 0x001ee20000300a00 */
[----:B-1----:R-:W4:Y:S02]  /*20660*/  LDL.LU R4, [R1+0x760] ;  /* 0x0007600001047983 */ /* 0x002f240000300800 */
[----:B------:R-:W4:Y:S02]  /*20670*/  LDL.LU R5, [R1+0x764] ;  /* 0x0007640001057983 */ /* 0x000f240000300800 */
[----:B--2---:R-:W2:Y:S01]  /*20680*/  LDL.LU R6, [R1+0x768] ;  /* 0x0007680001067983 */ /* 0x004ea20000300800 */
[----:B------:R-:W2:Y:S01]  /*20690*/  LDL.LU R7, [R1+0x76c] ;  /* 0x00076c0001077983 */ /* 0x000ea20000300800 */
[----:B------:R-:W2:Y:S02]  /*206a0*/  LDL.LU R8, [R1+0x770] ;  /* 0x0007700001087983 */ /* 0x000ea40000300800 */
[----:B------:R-:W2:Y:S02]  /*206b0*/  LDL.LU R9, [R1+0x774] ;  /* 0x0007740001097983 */ /* 0x000ea40000300800 */
[----:B------:R-:W2:Y:S01]  /*206c0*/  LDL.LU R10, [R1+0x778] ;  /* 0x00077800010a7983 */ /* 0x000ea20000300800 */
[----:B------:R-:W2:Y:S04]  /*206d0*/  LDL.LU R11, [R1+0x77c] ;  /* 0x00077c00010b7983 */ /* 0x000ea80000300800 */
        /* <DEDUP_REMOVED lines=14> */
[----:B------:R0:W-:Y:S01]  /*207c0*/  STL.64 [R1+0x27a0], R6 ;  /* 0x0027a00601007387 */ /* 0x0001e20000100a00 */
[----:B----4-:R-:W-:Y:S03]  /*207d0*/  STL.64 [R1+0x2798], R4 ;  /* 0x0027980401007387 */ /* 0x010fe60000100a00 */
[----:B0-----:R-:W2:Y:S01]  /*207e0*/  LDL.LU.64 R6, [R1+0x48] ;  /* 0x0000480001067983 */ /* 0x001ea20000300a00 */
[----:B------:R-:W-:Y:S02]  /*207f0*/  STL.64 [R1+0x2750], R18 ;  /* 0x0027501201007387 */ /* 0x000fe40000100a00 */
[----:B------:R0:W-:Y:S02]  /*20800*/  STL.64 [R1+0x2748], R16 ;  /* 0x0027481001007387 */ /* 0x0001e40000100a00 */
[----:B0-----:R-:W4:Y:S01]  /*20810*/  LDL.LU R16, [R1+0x730] ;  /* 0x0007300001107983 */ /* 0x001f220000300800 */
[----:B------:R-:W4:Y:S02]  /*20820*/  LDL.LU R17, [R1+0x734] ;  /* 0x0007340001117983 */ /* 0x000f240000300800 */
[----:B------:R-:W2:Y:S02]  /*20830*/  LDL.LU R18, [R1+0x738] ;  /* 0x0007380001127983 */ /* 0x000ea40000300800 */
[----:B------:R-:W2:Y:S01]  /*20840*/  LDL.LU R19, [R1+0x73c] ;  /* 0x00073c0001137983 */ /* 0x000ea20000300800 */
[----:B------:R-:W3:Y:S01]  /*20850*/  LDL.LU R12, [R1+0x750] ;  /* 0x00075000010c7983 */ /* 0x000ee20000300800 */
[----:B------:R-:W3:Y:S02]  /*20860*/  LDL.LU R13, [R1+0x754] ;  /* 0x00075400010d7983 */ /* 0x000ee40000300800 */
[----:B------:R-:W3:Y:S02]  /*20870*/  LDL.LU R14, [R1+0x758] ;  /* 0x00075800010e7983 */ /* 0x000ee40000300800 */
[----:B------:R-:W3:Y:S01]  /*20880*/  LDL.LU R15, [R1+0x75c] ;  /* 0x00075c00010f7983 */ /* 0x000ee20000300800 */
[----:B--2---:R0:W-:Y:S01]  /*20890*/  STL.64 [R1+0x2760], R18 ;  /* 0x0027601201007387 */ /* 0x0041e20000100a00 */
[----:B----4-:R-:W-:Y:S03]  /*208a0*/  STL.64 [R1+0x2758], R16 ;  /* 0x0027581001007387 */ /* 0x010fe60000100a00 */
[----:B0-----:R-:W2:Y:S01]  /*208b0*/  LDL.LU.64 R18, [R1+0x18] ;  /* 0x0000180001127983 */ /* 0x001ea20000300a00 */
[----:B---3--:R-:W-:Y:S01]  /*208c0*/  HMMA.16816.F32 R8, R20, R26, R8 ;  /* 0x0000001a1408723c */ /* 0x008fe20000001808 */
[----:B------:R-:W-:-:S02]  /*208d0*/  IMAD.MOV.U32 R29, RZ, RZ, R26 ;  /* 0x000000ffff1d7224 */ /* 0x000fc400078e001a */
[----:B------:R-:W-:Y:S01]  /*208e0*/  IMAD.MOV.U32 R2, RZ, RZ, R27 ;  /* 0x000000ffff027224 */ /* 0x000fe200078e001b */
[----:B--2---:R0:W-:Y:S04]  /*208f0*/  STL.64 [R1+0x2778], R18 ;  /* 0x0027781201007387 */ /* 0x0041e80000100a00 */
[----:B0-----:R-:W2:Y:S11]  /*20900*/  LDL.LU.64 R18, [R1+0x28] ;  /* 0x0000280001127983 */ /* 0x001eb60000300a00 */
[----:B------:R-:W-:Y:S04]  /*20910*/  @!UPT UIADD3 URZ, URZ, URZ, URZ ;  /* 0x0000003f3f3ff290 */ /* 0x000fe8000fffe03f */
[----:B------:R-:W-:Y:S02]  /*20920*/  STL.64 [R1+0x920], R8 ;  /* 0x0009200801007387 */ /* 0x000fe40000100a00 */
[----:B------:R0:W-:Y:S02]  /*20930*/  STL.64 [R1+0x928], R10 ;  /* 0x0009280a01007387 */ /* 0x0001e40000100a00 */
[----:B0-----:R-:W3:Y:S01]  /*20940*/  LDL.LU.64 R10, [R1+0x27d0] ;  /* 0x0027d000010a7983 */ /* 0x001ee20000300a00 */
[----:B------:R-:W3:Y:S02]  /*20950*/  LDL.LU.64 R8, [R1+0x27c8] ;  /* 0x0027c80001087983 */ /* 0x000ee40000300a00 */
[----:B------:R-:W3:Y:S02]  /*20960*/  LDL.LU.64 R26, [R1+0x27c0] ;  /* 0x0027c000011a7983 */ /* 0x000ee40000300a00 */
[C---:B---3--:R-:W-:Y:S01]  /*20970*/  HMMA.16816.F32 R8, R20.reuse, R26, R8 ;  /* 0x0000001a1408723c */ /* 0x048fe20000001808 */
[----:B------:R-:W-:Y:S11]  /*20980*/  IMAD.MOV.U32 R0, RZ, RZ, R26 ;  /* 0x000000ffff007224 */ /* 0x000ff600078e001a */
[----:B------:R-:W-:Y:S11]  /*20990*/  @!UPT UIADD3 URZ, URZ, URZ, URZ ;  /* 0x0000003f3f3ff290 */ /* 0x000ff6000fffe03f */
[----:B------:R-:W-:Y:S01]  /*209a0*/  STL.64 [R1+0x910], R8 ;  /* 0x0009100801007387 */ /* 0x000fe20000100a00 */
[----:B------:R0:W-:Y:S03]  /*209b0*/  STL.64 [R1+0x918], R10 ;  /* 0x0009180a01007387 */ /* 0x0001e60000100a00 */
[----:B0-----:R-:W3:Y:S01]  /*209c0*/  LDL.LU.64 R10, [R1+0x27b8] ;  /* 0x0027b800010a7983 */ /* 0x001ee20000300a00 */
[----:B------:R-:W3:Y:S02]  /*209d0*/  LDL.LU.64 R8, [R1+0x27b0] ;  /* 0x0027b00001087983 */ /* 0x000ee40000300a00 */
[----:B------:R-:W4:Y:S02]  /*209e0*/  LDL.LU R24, [R1+0x3f0] ;  /* 0x0003f00001187983 */ /* 0x000f240000300800 */
[----:B------:R-:W4:Y:S02]  /*209f0*/  LDL.LU R25, [R1+0x3f4] ;  /* 0x0003f40001197983 */ /* 0x000f240000300800 */
[----:B------:R-:W-:Y:S01]  /*20a00*/  IMAD.MOV.U32 R3, RZ, RZ, R27 ;  /* 0x000000ffff037224 */ /* 0x000fe200078e001b */
[----:B------:R-:W2:Y:S01]  /*20a10*/  LDL.LU R26, [R1+0x3f8] ;  /* 0x0003f800011a7983 */ /* 0x000ea20000300800 */
[----:B------:R-:W2:Y:S02]  /*20a20*/  LDL.LU R27, [R1+0x3fc] ;  /* 0x0003fc00011b7983 */ /* 0x000ea40000300800 */
[----:B------:R-:W-:Y:S01]  /*20a30*/  IMAD.MOV.U32 R28, RZ, RZ, R7 ;  /* 0x000000ffff1c7224 */ /* 0x000fe200078e0007 */
[C---:B---3--:R-:W-:Y:S01]  /*20a40*/  HMMA.16816.F32 R8, R20.reuse, R6, R8 ;  /* 0x000000061408723c */ /* 0x048fe20000001808 */
[----:B--2---:R0:W-:Y:S01]  /*20a50*/  STL.64 [R1+0x25b8], R26 ;  /* 0x0025b81a01007387 */ /* 0x0041e20000100a00 */
[----:B----4-:R-:W-:Y:S03]  /*20a60*/  STL.64 [R1+0x25b0], R24 ;  /* 0x0025b01801007387 */ /* 0x010fe60000100a00 */
[----:B0-----:R-:W2:Y:S11]  /*20a70*/  LDL.LU.64 R26, [R1+0x38] ;  /* 0x00003800011a7983 */ /* 0x001eb60000300a00 */
[----:B------:R-:W-:Y:S07]  /*20a80*/  @!UPT UIADD3 URZ, URZ, URZ, URZ ;  /* 0x0000003f3f3ff290 */ /* 0x000fee000fffe03f */
[----:B------:R0:W-:Y:S01]  /*20a90*/  STL.64 [R1+0x900], R8 ;  /* 0x0009000801007387 */ /* 0x0001e20000100a00 */
[----:B------:R1:W-:Y:S03]  /*20aa0*/  STL.64 [R1+0x908], R10 ;  /* 0x0009080a01007387 */ /* 0x0003e60000100a00 */
[----:B0-----:R-:W3:Y:S01]  /*20ab0*/  LDL.LU.64 R8, [R1+0x27a8] ;  /* 0x0027a80001087983 */ /* 0x001ee20000300a00 */
[----:B-1----:R-:W-:Y:S02]  /*20ac0*/  IMAD.MOV.U32 R11, RZ, RZ, R6 ;  /* 0x000000ffff0b7224 */ /* 0x002fe400078e0006 */
[----:B------:R-:W2:Y:S02]  /*20ad0*/  LDL.LU.64 R6, [R1+0x27a0] ;  /* 0x0027a00001067983 */ /* 0x000ea40000300a00 */
[----:B------:R-:W2:Y:S02]  /*20ae0*/  LDL.LU.64 R4, [R1+0x2798] ;  /* 0x0027980001047983 */ /* 0x000ea40000300a00 */
[C---:B--2---:R-:W-:Y:S11]  /*20af0*/  HMMA.16816.F32 R4, R20.reuse, R26, R4 ;  /* 0x0000001a1404723c */ /* 0x044ff60000001804 */
[----:B------:R-:W-:Y:S11]  /*20b00*/  @!UPT UIADD3 URZ, URZ, URZ, URZ ;  /* 0x0000003f3f3ff290 */ /* 0x000ff6000fffe03f */
[----:B------:R-:W-:Y:S01]  /*20b10*/  @!UPT UIADD3 URZ, URZ, URZ, URZ ;  /* 0x0000003f3f3ff290 */ /* 0x000fe2000fffe03f */
[----:B------:R-:W-:Y:S01]  /*20b20*/  STL.64 [R1+0x8f0], R4 ;  /* 0x0008f00401007387 */ /* 0x000fe20000100a00 */
[----:B------:R0:W-:Y:S03]  /*20b30*/  STL.64 [R1+0x8f8], R6 ;  /* 0x0008f80601007387 */ /* 0x0001e60000100a00 */
[----:B0-----:R-:W2:Y:S01]  /*20b40*/  LDL.LU.64 R6, [R1+0x2790] ;  /* 0x0027900001067983 */ /* 0x001ea20000300a00 */
[----:B------:R-:W4:Y:S02]  /*20b50*/  LDL.LU R4, [R1+0x2788] ;  /* 0x0027880001047983 */ /* 0x000f240000300800 */
[----:B------:R-:W-:Y:S02]  /*20b60*/  IMAD.MOV.U32 R5, RZ, RZ, R26 ;  /* 0x000000ffff057224 */ /* 0x000fe400078e001a */
[----:B------:R-:W-:Y:S01]  /*20b70*/  IMAD.MOV.U32 R10, RZ, RZ, R27 ;  /* 0x000000ffff0a7224 */ /* 0x000fe200078e001b */
[----:B------:R-:W-:Y:S01]  /*20b80*/  HMMA.16816.F32 R12, R20, R18, R12 ;  /* 0x00000012140c723c */ /* 0x000fe2000000180c */
[----:B--2---:R-:W-:Y:S01]  /*20b90*/  STL.64 [R1+0x2770], R6 ;  /* 0x0027700601007387 */ /* 0x004fe20000100a00 */
[----:B----4-:R0:W-:Y:S03]  /*20ba0*/  STL.64 [R1+0x2768], R4 ;  /* 0x0027680401007387 */ /* 0x0101e60000100a00 */
[----:B0-----:R-:W2:Y:S01]  /*20bb0*/  LDL.LU R4, [R1+0x740] ;  /* 0x0007400001047983 */ /* 0x001ea20000300800 */
[----:B------:R-:W2:Y:S02]  /*20bc0*/  LDL.LU R5, [R1+0x744] ;  /* 0x0007440001057983 */ /* 0x000ea40000300800 */
[----:B------:R-:W2:Y:S02]  /*20bd0*/  LDL.LU R6, [R1+0x748] ;  /* 0x0007480001067983 */ /* 0x000ea40000300800 */
[----:B------:R-:W2:Y:S01]  /*20be0*/  LDL.LU R7, [R1+0x74c] ;  /* 0x00074c0001077983 */ /* 0x000ea20000300800 */
[----:B------:R-:W4:Y:S01]  /*20bf0*/  LDL.LU R24, [R1+0x420] ;  /* 0x0004200001187983 */ /* 0x000f220000300800 */
[----:B------:R-:W4:Y:S02]  /*20c00*/  LDL.LU R25, [R1+0x424] ;  /* 0x0004240001197983 */ /* 0x000f240000300800 */
[----:B------:R-:W2:Y:S02]  /*20c10*/  LDL.LU R26, [R1+0x428] ;  /* 0x00042800011a7983 */ /* 0x000ea40000300800 */
[----:B------:R-:W2:Y:S02]  /*20c20*/  LDL.LU R27, [R1+0x42c] ;  /* 0x00042c00011b7983 */ /* 0x000ea40000300800 */
[----:B--2---:R0:W-:Y:S01]  /*20c30*/  STL.64 [R1+0x25c8], R26 ;  /* 0x0025c81a01007387 */ /* 0x0041e20000100a00 */
[----:B----4-:R-:W-:Y:S03]  /*20c40*/  STL.64 [R1+0x25c0], R24 ;  /* 0x0025c01801007387 */ /* 0x010fe60000100a00 */
[----:B0-----:R-:W2:Y:S01]  /*20c50*/  LDL.LU R26, [R1+0x8] ;  /* 0x00000800011a7983 */ /* 0x001ea20000300800 */
[----:B------:R-:W2:Y:S02]  /*20c60*/  LDL.LU R27, [R1+0xc] ;  /* 0x00000c00011b7983 */ /* 0x000ea40000300800 */
[----:B------:R0:W-:Y:S02]  /*20c70*/  STL.64 [R1+0x8e0], R12 ;  /* 0x0008e00c01007387 */ /* 0x0001e40000100a00 */
[----:B------:R1:W-:Y:S02]  /*20c80*/  STL.64 [R1+0x8e8], R14 ;  /* 0x0008e80e01007387 */ /* 0x0003e40000100a00 */
[----:B0-----:R-:W-:Y:S01]  /*20c90*/  IMAD.MOV.U32 R13, RZ, RZ, R18 ;  /* 0x000000ffff0d7224 */ /* 0x001fe200078e0012 */
[----:B-1----:R-:W4:Y:S01]  /*20ca0*/  LDL.LU.64 R14, [R1+0x2780] ;  /* 0x00278000010e7983 */ /* 0x002f220000300a00 */
[----:B------:R-:W-:-:S02]  /*20cb0*/  IMAD.MOV.U32 R12, RZ, RZ, R19 ;  /* 0x000000ffff0c7224 */ /* 0x000fc400078e0013 */
[----:B------:R-:W2:Y:S02]  /*20cc0*/  LDL.LU.64 R18, [R1+0x2778] ;  /* 0x0027780001127983 */ /* 0x000ea40000300a00 */
        /* <DEDUP_REMOVED lines=9> */
[----:B------:R-:W2:Y:S02]  /*20d60*/  LDL.LU.64 R16, [R1+0x2758] ;  /* 0x0027580001107983 */ /* 0x000ea40000300a00 */
[----:B--2---:R-:W-:Y:S11]  /*20d70*/  HMMA.16816.F32 R16, R20, R26, R16 ;  /* 0x0000001a1410723c */ /* 0x004ff60000001810 */
[----:B------:R-:W-:Y:S11]  /*20d80*/  @!UPT UIADD3 URZ, URZ, URZ, URZ ;  /* 0x0000003f3f3ff290 */ /* 0x000ff6000fffe03f */
[----:B------:R-:W-:Y:S01]  /*20d90*/  @!UPT UIADD3 URZ, URZ, URZ, URZ ;  /* 0x0000003f3f3ff290 */ /* 0x000fe2000fffe03f */
[----:B------:R-:W-:Y:S01]  /*20da0*/  STL.64 [R1+0x8c0], R16 ;  /* 0x0008c01001007387 */ /* 0x000fe20000100a00 */
[----:B------:R0:W-:Y:S03]  /*20db0*/  STL.64 [R1+0x8c8], R18 ;  /* 0x0008c81201007387 */ /* 0x0001e60000100a00 */
[----:B0-----:R-:W2:Y:S01]  /*20dc0*/  LDL.LU.64 R18, [R1+0x2750] ;  /* 0x0027500001127983 */ /* 0x001ea20000300a00 */
[----:B------:R-:W2:Y:S02]  /*20dd0*/  LDL.LU.64 R16, [R1+0x2748] ;  /* 0x0027480001107983 */ /* 0x000ea40000300a00 */
[----:B------:R0:W-:Y:S02]  /*20de0*/  STL.64 [R1+0x25d8], R26 ;  /* 0x0025d81a01007387 */ /* 0x0001e40000100a00 */
[----:B0-----:R-:W-:Y:S02]  /*20df0*/  IMAD.MOV.U32 R26, RZ, RZ, R25 ;  /* 0x000000ffff1a7224 */ /* 0x001fe400078e0019 */
[----:B------:R-:W-:-:S05]  /*20e00*/  IMAD.MOV.U32 R27, RZ, RZ, R24 ;  /* 0x000000ffff1b7224 */ /* 0x000fca00078e0018 */
[----:B------:R0:W-:Y:S01]  /*20e10*/  STL.64 [R1+0x25f0], R26 ;  /* 0x0025f01a01007387 */ /* 0x0001e20000100a00 */
[----:B------:R-:W4:Y:S02]  /*20e20*/  LDL.LU R24, [R1+0x700] ;  /* 0x0007000001187983 */ /* 0x000f240000300800 */
[----:B------:R-:W4:Y:S01]  /*20e30*/  LDL.LU R25, [R1+0x704] ;  /* 0x0007040001197983 */ /* 0x000f220000300800 */
[----:B0-----:R-:W4:Y:S01]  /*20e40*/  LDL.LU R26, [R1+0x708] ;  /* 0x00070800011a7983 */ /* 0x001f220000300800 */
[----:B------:R-:W4:Y:S02]  /*20e50*/  LDL.LU R27, [R1+0x70c] ;  /* 0x00070c00011b7983 */ /* 0x000f240000300800 */
[----:B----4-:R-:W-:Y:S11]  /*20e60*/  HMMA.16816.F32 R24, R20, R14, R24 ;  /* 0x0000000e1418723c */ /* 0x010ff60000001818 */
[----:B------:R-:W-:Y:S11]  /*20e70*/  @!UPT UIADD3 URZ, URZ, URZ, URZ ;  /* 0x0000003f3f3ff290 */ /* 0x000ff6000fffe03f */
[----:B------:R-:W-:Y:S01]  /*20e80*/  @!UPT UIADD3 URZ, URZ, URZ, URZ ;  /* 0x0000003f3f3ff290 */ /* 0x000fe2000fffe03f */
[----:B------:R-:W-:Y:S01]  /*20e90*/  STL.64 [R1+0x8b0], R24 ;  /* 0x0008b01801007387 */ /* 0x000fe20000100a00 */
[----:B------:R0:W-:Y:S02]  /*20ea0*/  STL.64 [R1+0x8b8], R26 ;  /* 0x0008b81a01007387 */ /* 0x0001e40000100a00 */
[----:B0-----:R-:W-:Y:S02]  /*20eb0*/  IMAD.MOV.U32 R26, RZ, RZ, R13 ;  /* 0x000000ffff1a7224 */ /* 0x001fe400078e000d */
[----:B------:R-:W-:-:S05]  /*20ec0*/  IMAD.MOV.U32 R27, RZ, RZ, R12 ;  /* 0x000000ffff1b7224 */ /* 0x000fca00078e000c */
[----:B------:R-:W-:Y:S01]  /*20ed0*/  STL.64 [R1+0x2608], R26 ;  /* 0x0026081a01007387 */ /* 0x000fe20000100a00 */
[----:B------:R0:W-:Y:S02]  /*20ee0*/  STL.64 [R1+0x25d0], R14 ;  /* 0x0025d00e01007387 */ /* 0x0001e40000100a00 */
[----:B------:R-:W4:Y:S02]  /*20ef0*/  LDL.LU R12, [R1+0x440] ;  /* 0x00044000010c7983 */ /* 0x000f240000300800 */
[----:B------:R-:W4:Y:S01]  /*20f00*/  LDL.LU R13, [R1+0x444] ;  /* 0x00044400010d7983 */ /* 0x000f220000300800 */
[----:B0-----:R-:W2:Y:S01]  /*20f10*/  LDL.LU R14, [R1+0x448] ;  /* 0x00044800010e7983 */ /* 0x001ea20000300800 */
[----:B------:R-:W2:Y:S02]  /*20f20*/  LDL.LU R15, [R1+0x44c] ;  /* 0x00044c00010f7983 */ /* 0x000ea40000300800 */
[----:B------:R-:W-:Y:S02]  /*20f30*/  IMAD.MOV.U32 R26, RZ, RZ, R5 ;  /* 0x000000ffff1a7224 */ /* 0x000fe400078e0005 */
[----:B------:R-:W-:Y:S01]  /*20f40*/  IMAD.MOV.U32 R27, RZ, RZ, R10 ;  /* 0x000000ffff1b7224 */ /* 0x000fe200078e000a */
[----:B------:R-:W3:Y:S01]  /*20f50*/  LDL.LU R5, [R1+0x2744] ;  /* 0x0027440001057983 */ /* 0x000ee20000300800 */
[----:B------:R-:W3:Y:S03]  /*20f60*/  LDL.LU R10, [R1+0x2740] ;  /* 0x00274000010a7983 */ /* 0x000ee60000300800 */
[----:B------:R-:W-:Y:S04]  /*20f70*/  STL.64 [R1+0x2620], R26 ;  /* 0x0026201a01007387 */ /* 0x000fe80000100a00 */
[----:B--2---:R-:W-:Y:S01]  /*20f80*/  STL.64 [R1+0x25e8], R14 ;  /* 0x0025e80e01007387 */ /* 0x004fe20000100a00 */
[----:B----4-:R0:W-:Y:S03]  /*20f90*/  STL.64 [R1+0x25e0], R12 ;  /* 0x0025e00c01007387 */ /* 0x0101e60000100a00 */
[----:B0-----:R-:W2:Y:S01]  /*20fa0*/  LDL.LU R12, [R1+0x460] ;  /* 0x00046000010c7983 */ /* 0x001ea20000300800 */
[----:B------:R-:W2:Y:S02]  /*20fb0*/  LDL.LU R13, [R1+0x464] ;  /* 0x00046400010d7983 */ /* 0x000ea40000300800 */
[----:B------:R-:W4:Y:S02]  /*20fc0*/  LDL.LU R14, [R1+0x468] ;  /* 0x00046800010e7983 */ /* 0x000f240000300800 */
[----:B------:R-:W4:Y:S02]  /*20fd0*/  LDL.LU R15, [R1+0x46c] ;  /* 0x00046c00010f7983 */ /* 0x000f240000300800 */
[----:B------:R-:W-:-:S02]  /*20fe0*/  IMAD.MOV.U32 R26, RZ, RZ, R11 ;  /* 0x000000ffff1a7224 */ /* 0x000fc400078e000b */
[----:B------:R-:W-:Y:S01]  /*20ff0*/  IMAD.MOV.U32 R27, RZ, RZ, R28 ;  /* 0x000000ffff1b7224 */ /* 0x000fe200078e001c */
[----:B------:R-:W3:Y:S01]  /*21000*/  LDL.LU R11, [R1+0x273c] ;  /* 0x00273c00010b7983 */ /* 0x000ee20000300800 */
[----:B------:R-:W3:Y:S03]  /*21010*/  LDL.LU R28, [R1+0x2738] ;  /* 0x00273800011c7983 */ /* 0x000ee60000300800 */
[----:B------:R-:W-:Y:S04]  /*21020*/  STL.64 [R1+0x2638], R26 ;  /* 0x0026381a01007387 */ /* 0x000fe80000100a00 */
[----:B----4-:R-:W-:Y:S01]  /*21030*/  STL.64 [R1+0x2600], R14 ;  /* 0x0026000e01007387 */ /* 0x010fe20000100a00 */
[----:B--2---:R0:W-:Y:S03]  /*21040*/  STL.64 [R1+0x25f8], R12 ;  /* 0x0025f80c01007387 */ /* 0x0041e60000100a00 */
        /* <DEDUP_REMOVED lines=27> */
[----:B------:R-:W-:-:S05]  /*21200*/  IMAD.MOV.U32 R27, RZ, RZ, R18 ;  /* 0x000000ffff1b7224 */ /* 0x000fca00078e0012 */
[----:B------:R0:W-:Y:S02]  /*21210*/  STL.64 [R1+0x2680], R26 ;  /* 0x0026801a01007387 */ /* 0x0001e40000100a00 */
[----:B0-----:R-:W-:Y:S02]  /*21220*/  IMAD.MOV.U32 R26, RZ, RZ, R17 ;  /* 0x000000ffff1a7224 */ /* 0x001fe400078e0011 */
[----:B------:R-:W-:-:S05]  /*21230*/  IMAD.MOV.U32 R27, RZ, RZ, R16 ;  /* 0x000000ffff1b7224 */ /* 0x000fca00078e0010 */
[----:B------:R-:W-:Y:S04]  /*21240*/  STL.64 [R1+0x2698], R26 ;  /* 0x0026981a01007387 */ /* 0x000fe80000100a00 */
[----:B----4-:R-:W-:Y:S01]  /*21250*/  STL.64 [R1+0x2648], R14 ;  /* 0x0026480e01007387 */ /* 0x010fe20000100a00 */
[----:B--2---:R0:W-:Y:S03]  /*21260*/  STL.64 [R1+0x2640], R12 ;  /* 0x0026400c01007387 */ /* 0x0041e60000100a00 */
[----:B0-----:R-:W2:Y:S01]  /*21270*/  LDL.LU R12, [R1+0x4f0] ;  /* 0x0004f000010c7983 */ /* 0x001ea20000300800 */
[----:B------:R-:W2:Y:S02]  /*21280*/  LDL.LU R13, [R1+0x4f4] ;  /* 0x0004f400010d7983 */ /* 0x000ea40000300800 */
[----:B---3--:R-:W-:-:S02]  /*21290*/  IMAD.MOV.U32 R26, RZ, RZ, R9 ;  /* 0x000000ffff1a7224 */ /* 0x008fc400078e0009 */
[----:B------:R-:W-:Y:S02]  /*212a0*/  IMAD.MOV.U32 R27, RZ, RZ, R8 ;  /* 0x000000ffff1b7224 */ /* 0x000fe400078e0008 */
[----:B------:R-:W-:Y:S02]  /*212b0*/  IMAD.MOV.U32 R14, RZ, RZ, R2 ;  /* 0x000000ffff0e7224 */ /* 0x000fe400078e0002 */
[----:B------:R-:W-:Y:S01]  /*212c0*/  IMAD.MOV.U32 R15, RZ, RZ, R29 ;  /* 0x000000ffff0f7224 */ /* 0x000fe200078e001d */
[----:B------:R-:W3:Y:S01]  /*212d0*/  LDL.LU R2, [R1+0x2724] ;  /* 0x0027240001027983 */ /* 0x000ee20000300800 */
[----:B------:R-:W4:Y:S02]  /*212e0*/  LDL.LU R29, [R1+0x2720] ;  /* 0x00272000011d7983 */ /* 0x000f240000300800 */
[----:B------:R-:W-:Y:S01]  /*212f0*/  STL.64 [R1+0x26b0], R26 ;  /* 0x0026b01a01007387 */ /* 0x000fe20000100a00 */
[----:B------:R-:W-:Y:S04]  /*21300*/  STL.64 [R1+0x2660], R14 ;  /* 0x0026600e01007387 */ /* 0x000fe80000100a00 */
[----:B--2---:R0:W-:Y:S04]  /*21310*/  STL.64 [R1+0x2658], R12 ;  /* 0x0026580c01007387 */ /* 0x0041e80000100a00 */
        /* <DEDUP_REMOVED lines=11> */
[----:B----4-:R-:W-:-:S02]  /*213d0*/  IMAD.MOV.U32 R14, RZ, RZ, R29 ;  /* 0x000000ffff0e7224 */ /* 0x010fc400078e001d */
[----:B---3--:R-:W-:Y:S01]  /*213e0*/  IMAD.MOV.U32 R15, RZ, RZ, R2 ;  /* 0x000000ffff0f7224 */ /* 0x008fe200078e0002 */
        /* <DEDUP_REMOVED lines=12> */
[----:B------:R0:W-:Y:S01]  /*214b0*/  STL.64 [R1+0x26f0], R26 ;  /* 0x0026f01a01007387 */ /* 0x0001e20000100a00 */
[----:B------:R-:W3:Y:S02]  /*214c0*/  LDL.LU R24, [R1+0x6a0] ;  /* 0x0006a00001187983 */ /* 0x000ee40000300800 */
[----:B------:R-:W3:Y:S01]  /*214d0*/  LDL.LU R25, [R1+0x6a4] ;  /* 0x0006a40001197983 */ /* 0x000ee20000300800 */
[----:B0-----:R-:W3:Y:S01]  /*214e0*/  LDL.LU R26, [R1+0x6a8] ;  /* 0x0006a800011a7983 */ /* 0x001ee20000300800 */
[----:B------:R-:W3:Y:S02]  /*214f0*/  LDL.LU R27, [R1+0x6ac] ;  /* 0x0006ac00011b7983 */ /* 0x000ee40000300800 */
[----:B------:R-:W-:Y:S01]  /*21500*/  STL.64 [R1+0x2690], R14 ;  /* 0x0026900e01007387 */ /* 0x000fe20000100a00 */
        /* <DEDUP_REMOVED lines=13> */
[----:B------:R-:W-:Y:S01]  /*215e0*/  STL.64 [R1+0x26c0], R14 ;  /* 0x0026c00e01007387 */ /* 0x000fe20000100a00 */
[----:B------:R-:W-:Y:S03]  /*215f0*/  HMMA.16816.F32 R4, R20, R10, R4 ;  /* 0x0000000a1404723c */ /* 0x000fe60000001804 */
        /* <DEDUP_REMOVED lines=8> */
[----:B------:R-:W2:Y:S04]  /*21680*/  LDL.LU R13, [R1+0x694] ;  /* 0x00069400010d7983 */ /* 0x000ea80000300800 */
[----:B------:R-:W-:Y:S02]  /*21690*/  STL.64 [R1+0x8a0], R4 ;  /* 0x0008a00401007387 */ /* 0x000fe40000100a00 */
[----:B------:R0:W-:Y:S02]  /*216a0*/  STL.64 [R1+0x8a8], R6 ;  /* 0x0008a80601007387 */ /* 0x0001e40000100a00 */
[----:B0-----:R-:W2:Y:S01]  /*216b0*/  LDL.LU.64 R6, [R1+0x2708] ;  /* 0x0027080001067983 */ /* 0x001ea20000300a00 */
[----:B----4-:R-:W-:-:S02]  /*216c0*/  IMAD.MOV.U32 R14, RZ, RZ, R29 ;  /* 0x000000ffff0e7224 */ /* 0x010fc400078e001d */
[----:B---3--:R-:W-:Y:S02]  /*216d0*/  IMAD.MOV.U32 R15, RZ, RZ, R2 ;  /* 0x000000ffff0f7224 */ /* 0x008fe400078e0002 */
[----:B------:R-:W3:Y:S01]  /*216e0*/  LDL.LU.64 R4, [R1+0x2700] ;  /* 0x0027000001047983 */ /* 0x000ee20000300a00 */
[C---:B--2---:R-:W-:Y:S11]  /*216f0*/  HMMA.16816.F32 R16, R20.reuse, R6, R16 ;  /* 0x000000061410723c */ /* 0x044ff60000001810 */
[----:B------:R-:W-:Y:S11]  /*21700*/  @!UPT UIADD3 URZ, URZ, URZ, URZ ;  /* 0x0000003f3f3ff290 */ /* 0x000ff6000fffe03f */
[----:B------:R-:W-:Y:S01]  /*21710*/  @!UPT UIADD3 URZ, URZ, URZ, URZ ;  /* 0x0000003f3f3ff290 */ /* 0x000fe2000fffe03f */
[----:B------:R0:W-:Y:S01]  /*21720*/  STL.64 [R1+0x890], R16 ;  /* 0x0008901001007387 */ /* 0x0001e20000100a00 */
[----:B------:R-:W-:Y:S02]  /*21730*/  IMAD.MOV.U32 R29, RZ, RZ, R18 ;  /* 0x000000ffff1d7224 */ /* 0x000fe400078e0012 */
[----:B------:R-:W-:Y:S02]  /*21740*/  IMAD.MOV.U32 R2, RZ, RZ, R19 ;  /* 0x000000ffff027224 */ /* 0x000fe400078e0013 */
[----:B------:R-:W2:Y:S03]  /*21750*/  LDL.LU.64 R18, [R1+0x26f8] ;  /* 0x0026f80001127983 */ /* 0x000ea60000300a00 */
[----:B------:R-:W-:Y:S02]  /*21760*/  STL [R1+0x1ed4], R2 ;  /* 0x001ed40201007387 */ /* 0x000fe40000100800 */
[----:B------:R-:W-:Y:S01]  /*21770*/  STL [R1+0x1ed0], R29 ;  /* 0x001ed01d01007387 */ /* 0x000fe20000100800 */
[----:B--2---:R-:W-:Y:S01]  /*21780*/  HMMA.16816.F32 R20, R20, R18, R24 ;  /* 0x000000121414723c */ /* 0x004fe20000001818 */
[----:B------:R-:W2:Y:S01]  /*21790*/  LDL.LU.64 R26, [R1+0x26f0] ;  /* 0x0026f000011a7983 */ /* 0x000ea20000300a00 */
[----:B------:R-:W-:-:S02]  /*217a0*/  IMAD.MOV.U32 R8, RZ, RZ, R18 ;  /* 0x000000ffff087224 */ /* 0x000fc400078e0012 */
[----:B------:R-:W-:Y:S11]  /*217b0*/  IMAD.MOV.U32 R9, RZ, RZ, R19 ;  /* 0x000000ffff097224 */ /* 0x000ff600078e0013 */
[----:B------:R-:W-:Y:S08]  /*217c0*/  @!UPT UIADD3 URZ, URZ, URZ, URZ ;  /* 0x0000003f3f3ff290 */ /* 0x000ff0000fffe03f */
[----:B------:R1:W-:Y:S01]  /*217d0*/  STL.64 [R1+0x880], R20 ;  /* 0x0008801401007387 */ /* 0x0003e20000100a00 */
[----:B------:R4:W-:Y:S02]  /*217e0*/  STL.64 [R1+0x888], R22 ;  /* 0x0008881601007387 */ /* 0x0009e40000100a00 */
[----:B------:R-:W2:Y:S02]  /*217f0*/  LDL.LU.64 R18, [R1+0x26e8] ;  /* 0x0026e80001127983 */ /* 0x000ea40000300a00 */
[----:B0-----:R-:W2:Y:S01]  /*21800*/  LDL.LU.64 R16, [R1+0x26e0] ;  /* 0x0026e00001107983 */ /* 0x001ea20000300a00 */
[----:B-1----:R-:W3:Y:S01]  /*21810*/  LDL.LU R20, [R1+0x410] ;  /* 0x0004100001147983 */ /* 0x002ee20000300800 */
[----:B------:R-:W3:Y:S02]  /*21820*/  LDL.LU R21, [R1+0x414] ;  /* 0x0004140001157983 */ /* 0x000ee40000300800 */
[----:B----4-:R-:W3:Y:S02]  /*21830*/  LDL.LU R22, [R1+0x418] ;  /* 0x0004180001167983 */ /* 0x010ee40000300800 */
        /* <DEDUP_REMOVED lines=21> */
[----:B0-----:R-:W2:Y:S01]  /*21990*/  LDL.LU.64 R26, [R1+0x2698] ;  /* 0x00269800011a7983 */ /* 0x001ea20000300a00 */
[----:B------:R-:W4:Y:S01]  /*219a0*/  LDL R2, [R1+0xc54] ;  /* 0x000c540001027983 */ /* 0x000f220000100800 */
        /* <DEDUP_REMOVED lines=59> */
[----:B------:R-:W-:Y:S01]  /*21d60*/  STL.64 [R1+0x680], R24 ;  /* 0x0006801801007387 */ /* 0x000fe20000100a00 */
[----:B------:R0:W-:Y:S03]  /*21d70*/  STL.64 [R1+0x688], R26 ;  /* 0x0006881a01007387 */ /* 0x0001e60000100a00 */
[----:B0-----:R-:W2:Y:S01]  /*21d80*/  LDL.LU.64 R26, [R1+0x25c8] ;  /* 0x0025c800011a7983 */ /* 0x001ea20000300a00 */
[----:B------:R-:W2:Y:S01]  /*21d90*/  LDL.LU.64 R24, [R1+0x25c0] ;  /* 0x0025c00001187983 */ /* 0x000ea20000300a00 */
[C---:B---3--:R-:W-:Y:S08]  /*21da0*/  HMMA.16816.F32 R20, R16.reuse, R10, R20 ;  /* 0x0000000a1014723c */ /* 0x048ff00000001814 */
[C---:B--2---:R-:W-:Y:S01]  /*21db0*/  HMMA.16816.F32 R12, R16.reuse, R14, R24 ;  /* 0x0000000e100c723c */ /* 0x044fe20000001818 */
[----:B------:R-:W2:Y:S01]  /*21dc0*/  LDL.LU.64 R26, [R1+0x25b8] ;  /* 0x0025b800011a7983 */ /* 0x000ea20000300a00 */
[----:B------:R-:W2:Y:S11]  /*21dd0*/  LDL.LU.64 R24, [R1+0x25b0] ;  /* 0x0025b00001187983 */ /* 0x000eb60000300a00 */
[----:B------:R-:W-:Y:S10]  /*21de0*/  @!UPT UIADD3 URZ, URZ, URZ, URZ ;  /* 0x0000003f3f3ff290 */ /* 0x000ff4000fffe03f */
[----:B------:R-:W-:Y:S01]  /*21df0*/  STL.64 [R1+0x660], R12 ;  /* 0x0006600c01007387 */ /* 0x000fe20000100a00 */
[----:B------:R-:W-:Y:S02]  /*21e00*/  STL.64 [R1+0x668], R14 ;  /* 0x0006680e01007387 */ /* 0x000fe40000100a00 */
[----:B------:R-:W-:Y:S02]  /*21e10*/  STL.64 [R1+0x650], R20 ;  /* 0x0006501401007387 */ /* 0x000fe40000100a00 */
[----:B------:R-:W-:Y:S02]  /*21e20*/  STL.64 [R1+0x658], R22 ;  /* 0x0006581601007387 */ /* 0x000fe40000100a00 */
[----:B------:R-:W0:Y:S04]  /*21e30*/  LDSM.16.MT88.4 R20, [R28+0x8000] ;  /* 0x008000001c14783b */ /* 0x000e280000004200 */
[----:B0-----:R-:W-:Y:S01]  /*21e40*/  STL.64 [R1+0x2590], R22 ;  /* 0x0025901601007387 */ /* 0x001fe20000100a00 */
[----:B--2---:R-:W-:Y:S03]  /*21e50*/  HMMA.16816.F32 R12, R16, R6, R24 ;  /* 0x00000006100c723c */ /* 0x004fe60000001818 */
[----:B----4-:R-:W-:Y:S11]  /*21e60*/  LDSM.16.M88.4 R24, [R2+0x10800] ;  /* 0x010800000218783b */ /* 0x010ff60000000200 */
[----:B------:R-:W-:Y:S09]  /*21e70*/  @!UPT UIADD3 URZ, URZ, URZ, URZ ;  /* 0x0000003f3f3ff290 */ /* 0x000ff2000fffe03f */
[----:B------:R-:W-:Y:S01]  /*21e80*/  STL.64 [R1+0x630], R12 ;  /* 0x0006300c01007387 */ /* 0x000fe20000100a00 */
[----:B------:R-:W-:Y:S02]  /*21e90*/  STL.64 [R1+0x638], R14 ;  /* 0x0006380e01007387 */ /* 0x000fe40000100a00 */
[----:B------:R-:W0:Y:S04]  /*21ea0*/  LDSM.16.M88.4 R12, [R2+0x10000] ;  /* 0x01000000020c783b */ /* 0x000e280000000200 */
[----:B------:R-:W-:Y:S02]  /*21eb0*/  STL.64 [R1+0x2588], R20 ;  /* 0x0025881401007387 */ /* 0x000fe40000100a00 */
        /* <DEDUP_REMOVED lines=11> */
[----:B------:R-:W-:Y:S01]  /*21f70*/  STL.64 [R1+0xb0], R24 ;  /* 0x0000b01801007387 */ /* 0x000fe20000100a00 */
[----:B------:R-:W-:Y:S02]  /*21f80*/  STL.64 [R1+0x90], R20 ;  /* 0x0000901401007387 */ /* 0x000fe40000100a00 */
[----:B------:R-:W-:Y:S02]  /*21f90*/  STL.64 [R1+0x98], R22 ;  /* 0x0000981601007387 */ /* 0x000fe40000100a00 */
[----:B------:R-:W-:Y:S01]  /*21fa0*/  STL.64 [R1+0xb8], R26 ;  /* 0x0000b81a01007387 */ /* 0x000fe20000100a00 */
[----:B------:R-:W-:Y:S04]  /*21fb0*/  LDSM.16.M88.4 R20, [R2+0x13000] ;  /* 0x013000000214783b */ /* 0x000fe80000000200 */
[----:B0-----:R-:W-:Y:S01]  /*21fc0*/  STL.64 [R1+0x80], R12 ;  /* 0x0000800c01007387 */ /* 0x001fe20000100a00 */
[----:B------:R-:W-:Y:S02]  /*21fd0*/  STL.64 [R1+0x88], R14 ;  /* 0x0000880e01007387 */ /* 0x000fe40000100a00 */
[----:B------:R-:W0:Y:S02]  /*21fe0*/  LDSM.16.M88.4 R12, [R2+0x12800] ;  /* 0x01280000020c783b */ /* 0x000e240000000200 */
[----:B0-----:R-:W-:Y:S02]  /*21ff0*/  STL.64 [R1+0x70], R12 ;  /* 0x0000700c01007387 */ /* 0x001fe40000100a00 */
[----:B------:R-:W-:-:S02]  /*22000*/  IMAD.MOV.U32 R29, RZ, RZ, R12 ;  /* 0x000000ffff1d7224 */ /* 0x000fc400078e000c */
[----:B------:R-:W-:Y:S02]  /*22010*/  STL.64 [R1+0x78], R14 ;  /* 0x0000780e01007387 */ /* 0x000fe40000100a00 */
[----:B------:R-:W-:Y:S02]  /*22020*/  IMAD.MOV.U32 R27, RZ, RZ, R13 ;  /* 0x000000ffff1b7224 */ /* 0x000fe400078e000d */
[----:B------:R-:W0:Y:S04]  /*22030*/  LDSM.16.M88.4 R12, [R2+0x13800] ;  /* 0x01380000020c783b */ /* 0x000e280000000200 */
[----:B------:R-:W-:Y:S01]  /*22040*/  STL [R1+0x2570], R27 ;  /* 0x0025701b01007387 */ /* 0x000fe20000100800 */
[----:B------:R-:W-:Y:S02]  /*22050*/  STL.64 [R1+0x2568], R24 ;  /* 0x0025681801007387 */ /* 0x000fe40000100a00 */
[----:B------:R-:W1:Y:S04]  /*22060*/  LDSM.16.M88.4 R24, [R2+0x14000] ;  /* 0x014000000218783b */ /* 0x000e680000000200 */
[----:B------:R-:W-:Y:S01]  /*22070*/  STL.64 [R1+0x60], R20 ;  /* 0x0000601401007387 */ /* 0x000fe20000100a00 */
[----:B------:R-:W-:Y:S02]  /*22080*/  STL.64 [R1+0x68], R22 ;  /* 0x0000681601007387 */ /* 0x000fe40000100a00 */
[----:B------:R-:W2:Y:S02]  /*22090*/  LDSM.16.M88.4 R20, [R2+0x14800] ;  /* 0x014800000214783b */ /* 0x000ea40000000200 */
[----:B0-----:R-:W-:Y:S02]  /*220a0*/  STL.64 [R1+0x50], R12 ;  /* 0x0000500c01007387 */ /* 0x001fe40000100a00 */
[----:B------:R-:W-:Y:S02]  /*220b0*/  STL.64 [R1+0x58], R14 ;  /* 0x0000580e01007387 */ /* 0x000fe40000100a00 */
[----:B------:R-:W0:Y:S04]  /*220c0*/  LDSM.16.M88.4 R12, [R2+0x15000] ;  /* 0x01500000020c783b */ /* 0x000e280000000200 */
[----:B-1----:R-:W-:Y:S01]  /*220d0*/  STL.64 [R1+0x40], R24 ;  /* 0x0000401801007387 */ /* 0x002fe20000100a00 */
[----:B------:R-:W-:Y:S01]  /*220e0*/  STL.64 [R1+0x48], R26 ;  /* 0x0000481a01007387 */ /* 0x000fe20000100a00 */
[----:B--2---:R-:W-:Y:S02]  /*220f0*/  STL.64 [R1+0x30], R20 ;  /* 0x0000301401007387 */ /* 0x004fe40000100a00 */
[----:B------:R-:W-:Y:S02]  /*22100*/  STL.64 [R1+0x38], R22 ;  /* 0x0000381601007387 */ /* 0x000fe40000100a00 */
[----:B------:R-:W1:Y:S01]  /*22110*/  LDSM.16.M88.4 R24, [R2+0x15800] ;  /* 0x015800000218783b */ /* 0x000e620000000200 */
[----:B------:R-:W-:Y:S04]  /*22120*/  LDSM.16.M88.4 R20, [R2+0x16000] ;  /* 0x016000000214783b */ /* 0x000fe80000000200 */
[----:B0-----:R-:W-:Y:S01]  /*22130*/  STL.64 [R1+0x20], R12 ;  /* 0x0000200c01007387 */ /* 0x001fe20000100a00 */
[----:B------:R-:W-:Y:S02]  /*22140*/  STL.64 [R1+0x28], R14 ;  /* 0x0000280e01007387 */ /* 0x000fe40000100a00 */
[----:B------:R-:W0:Y:S01]  /*22150*/  LDSM.16.M88.4 R12, [R2+0x16800] ;  /* 0x01680000020c783b */ /* 0x000e220000000200 */
[----:B-1----:R-:W-:Y:S03]  /*22160*/  STL.64 [R1+0x10], R24 ;  /* 0x0000101801007387 */ /* 0x002fe60000100a00 */
[----:B------:R-:W-:Y:S01]  /*22170*/  STL.64 [R1+0x18], R26 ;  /* 0x0000181a01007387 */ /* 0x000fe20000100a00 */
[----:B0-----:R-:W-:Y:S01]  /*22180*/  STL.64 [R1+0x24a0], R14 ;  /* 0x0024a00e01007387 */ /* 0x001fe20000100a00 */
[----:B------:R-:W-:Y:S02]  /*22190*/  STL.64 [R1], R20 ;  /* 0x0000001401007387 */ /* 0x000fe40000100a00 */
[----:B------:R-:W-:Y:S02]  /*221a0*/  STL.64 [R1+0x8], R22 ;  /* 0x0000081601007387 */ /* 0x000fe40000100a00 */
[----:B------:R0:W-:Y:S02]  /*221b0*/  STL.64 [R1+0x2498], R12 ;  /* 0x0024980c01007387 */ /* 0x0001e40000100a00 */
[----:B0-----:R-:W2:Y:S01]  /*221c0*/  LDL.64 R12, [R1+0x80] ;  /* 0x00008000010c7983 */ /* 0x001ea20000100a00 */
[----:B------:R-:W-:-:S02]  /*221d0*/  IMAD.MOV.U32 R24, RZ, RZ, R7 ;  /* 0x000000ffff187224 */ /* 0x000fc400078e0007 */
[----:B------:R-:W-:Y:S02]  /*221e0*/  IMAD.MOV.U32 R25, RZ, RZ, R6 ;  /* 0x000000ffff197224 */ /* 0x000fe400078e0006 */
[----:B------:R-:W-:Y:S02]  /*221f0*/  IMAD.MOV.U32 R22, RZ, RZ, R8 ;  /* 0x000000ffff167224 */ /* 0x000fe400078e0008 */
[----:B------:R-:W-:Y:S01]  /*22200*/  IMAD.MOV.U32 R23, RZ, RZ, R9 ;  /* 0x000000ffff177224 */ /* 0x000fe200078e0009 */
[----:B--2---:R0:W-:Y:S01]  /*22210*/  STL.64 [R1+0x2548], R12 ;  /* 0x0025480c01007387 */ /* 0x0041e20000100a00 */
[----:B------:R1:W-:Y:S02]  /*22220*/  STL.64 [R1+0x2598], R24 ;  /* 0x0025981801007387 */ /* 0x0003e40000100a00 */
[----:B------:R-:W2:Y:S02]  /*22230*/  LDL.LU R8, [R1+0x25ac] ;  /* 0x0025ac0001087983 */ /* 0x000ea40000300800 */
[----:B------:R-:W3:Y:S02]  /*22240*/  LDL.LU R9, [R1+0x25a8] ;  /* 0x0025a80001097983 */ /* 0x000ee40000300800 */
[----:B0-----:R-:W-:-:S02]  /*22250*/  IMAD.MOV.U32 R12, RZ, RZ, R11 ;  /* 0x000000ffff0c7224 */ /* 0x001fc400078e000b */
[----:B------:R-:W-:Y:S01]  /*22260*/  IMAD.MOV.U32 R13, RZ, RZ, R10 ;  /* 0x000000ffff0d7224 */ /* 0x000fe200078e000a */
[----:B-1----:R-:W4:Y:S01]  /*22270*/  LDL.LU R24, [R1+0x9f0] ;  /* 0x0009f00001187983 */ /* 0x002f220000300800 */
[----:B------:R-:W4:Y:S02]  /*22280*/  LDL.LU R25, [R1+0x9f4] ;  /* 0x0009f40001197983 */ /* 0x000f240000300800 */
[----:B------:R-:W4:Y:S02]  /*22290*/  LDL.LU R26, [R1+0x9f8] ;  /* 0x0009f800011a7983 */ /* 0x000f240000300800 */
[----:B------:R-:W4:Y:S01]  /*222a0*/  LDL.LU R27, [R1+0x9fc] ;  /* 0x0009fc00011b7983 */ /* 0x000f220000300800 */
[----:B------:R0:W-:Y:S04]  /*222b0*/  STL.64 [R1+0x2560], R12 ;  /* 0x0025600c01007387 */ /* 0x0001e80000100a00 */
[----:B0-----:R-:W2:Y:S01]  /*222c0*/  LDL.LU R12, [R1+0xbc0] ;  /* 0x000bc000010c7983 */ /* 0x001ea20000300800 */
[----:B------:R-:W2:Y:S02]  /*222d0*/  LDL.LU R13, [R1+0xbc4] ;  /* 0x000bc400010d7983 */ /* 0x000ea40000300800 */
[----:B------:R-:W2:Y:S02]  /*222e0*/  LDL.LU R14, [R1+0xbc8] ;  /* 0x000bc800010e7983 */ /* 0x000ea40000300800 */
[----:B------:R-:W2:Y:S02]  /*222f0*/  LDL.LU R15, [R1+0xbcc] ;  /* 0x000bcc00010f7983 */ /* 0x000ea40000300800 */
[----:B--2---:R3:W-:Y:S02]  /*22300*/  STL.64 [R1+0x2580], R14 ;  /* 0x0025800e01007387 */ /* 0x0047e40000100a00 */
[----:B---3--:R-:W-:-:S02]  /*22310*/  IMAD.MOV.U32 R14, RZ, RZ, R9 ;  /* 0x000000ffff0e7224 */ /* 0x008fc400078e0009 */
[----:B------:R-:W-:Y:S02]  /*22320*/  IMAD.MOV.U32 R15, RZ, RZ, R8 ;  /* 0x000000ffff0f7224 */ /* 0x000fe400078e0008 */
[----:B------:R-:W0:Y:S04]  /*22330*/  LDSM.16.M88.4 R8, [R2+0x17000] ;  /* 0x017000000208783b */ /* 0x000e280000000200 */
[----:B------:R1:W-:Y:S04]  /*22340*/  STL.64 [R1+0x2578], R12 ;  /* 0x0025780c01007387 */ /* 0x0003e80000100a00 */
[----:B-1----:R-:W2:Y:S01]  /*22350*/  LDL.LU R12, [R1+0xbd0] ;  /* 0x000bd000010c7983 */ /* 0x002ea20000300800 */
[----:B------:R-:W2:Y:S03]  /*22360*/  LDL.LU R13, [R1+0xbd4] ;  /* 0x000bd400010d7983 */ /* 0x000ea60000300800 */
[----:B0-----:R-:W-:Y:S01]  /*22370*/  STL [R1+0x1bb4], R10 ;  /* 0x001bb40a01007387 */ /* 0x001fe20000100800 */
[----:B------:R-:W-:Y:S02]  /*22380*/  STL [R1+0x1bb0], R11 ;  /* 0x001bb00b01007387 */ /* 0x000fe40000100800 */
[----:B------:R0:W-:Y:S02]  /*22390*/  STL.64 [R1+0x2490], R8 ;  /* 0x0024900801007387 */ /* 0x0001e40000100a00 */
[----:B0-----:R-:W-:-:S02]  /*223a0*/  IMAD.MOV.U32 R8, RZ, RZ, R4 ;  /* 0x000000ffff087224 */ /* 0x001fc400078e0004 */
[----:B------:R-:W-:Y:S01]  /*223b0*/  IMAD.MOV.U32 R9, RZ, RZ, R5 ;  /* 0x000000ffff097224 */ /* 0x000fe200078e0005 */
[----:B------:R-:W3:Y:S01]  /*223c0*/  LDL.LU R4, [R1+0x25a4] ;  /* 0x0025a40001047983 */ /* 0x000ee20000300800 */
[----:B------:R-:W2:Y:S02]  /*223d0*/  LDL.LU R5, [R1+0x25a0] ;  /* 0x0025a00001057983 */ /* 0x000ea40000300800 */
[----:B------:R-:W2:Y:S02]  /*223e0*/  LDL.LU R10, [R1+0xb98] ;  /* 0x000b9800010a7983 */ /* 0x000ea40000300800 */
[----:B------:R-:W2:Y:S01]  /*223f0*/  LDL.LU R11, [R1+0xb9c] ;  /* 0x000b9c00010b7983 */ /* 0x000ea20000300800 */
[----:B----4-:R-:W-:Y:S01]  /*22400*/  HMMA.16816.F32 R16, R16, R22, R24 ;  /* 0x000000161010723c */ /* 0x010fe20000001818 */
[----:B--2---:R0:W-:Y:S02]  /*22410*/  STL.64 [R1+0x2558], R10 ;  /* 0x0025580a01007387 */ /* 0x0041e40000100a00 */
[----:B0-----:R-:W-:-:S02]  /*22420*/  IMAD.MOV.U32 R10, RZ, RZ, R5 ;  /* 0x000000ffff0a7224 */ /* 0x001fc400078e0005 */
[----:B---3--:R-:W-:Y:S02]  /*22430*/  IMAD.MOV.U32 R11, RZ, RZ, R4 ;  /* 0x000000ffff0b7224 */ /* 0x008fe400078e0004 */
[----:B------:R-:W0:Y:S04]  /*22440*/  LDSM.16.M88.4 R4, [R2+0x17800] ;  /* 0x017800000204783b */ /* 0x000e280000000200 */
[----:B------:R1:W-:Y:S04]  /*22450*/  STL.64 [R1+0x2550], R8 ;  /* 0x0025500801007387 */ /* 0x0003e80000100a00 */
[----:B-1----:R-:W2:Y:S01]  /*22460*/  LDL.LU R8, [R1+0xbb0] ;  /* 0x000bb00001087983 */ /* 0x002ea20000300800 */
[----:B------:R-:W2:Y:S03]  /*22470*/  LDL.LU R9, [R1+0xbb4] ;  /* 0x000bb40001097983 */ /* 0x000ea60000300800 */
[----:B0-----:R-:W-:Y:S01]  /*22480*/  STL [R1+0x1c74], R6 ;  /* 0x001c740601007387 */ /* 0x001fe20000100800 */
[----:B------:R-:W-:Y:S02]  /*22490*/  STL [R1+0x1c70], R7 ;  /* 0x001c700701007387 */ /* 0x000fe40000100800 */
[----:B------:R0:W-:Y:S02]  /*224a0*/  STL.64 [R1+0x2528], R4 ;  /* 0x0025280401007387 */ /* 0x0001e40000100a00 */
[----:B0-----:R-:W3:Y:S01]  /*224b0*/  LDL.64 R4, [R1+0x90] ;  /* 0x0000900001047983 */ /* 0x001ee20000100a00 */
[----:B------:R-:W4:Y:S02]  /*224c0*/  LDL.LU.64 R24, [R1+0x2598] ;  /* 0x0025980001187983 */ /* 0x000f240000300a00 */
[----:B------:R-:W4:Y:S02]  /*224d0*/  LDL.LU.64 R22, [R1+0x2590] ;  /* 0x0025900001167983 */ /* 0x000f240000300a00 */
[----:B------:R-:W4:Y:S01]  /*224e0*/  LDL.LU.64 R20, [R1+0x2588] ;  /* 0x0025880001147983 */ /* 0x000f220000300a00 */
[----:B------:R-:W-:Y:S01]  /*224f0*/  STL.64 [R1+0xd0], R16 ;  /* 0x0000d01001007387 */ /* 0x000fe20000100a00 */
[----:B------:R-:W-:Y:S02]  /*22500*/  STL.64 [R1+0xd8], R18 ;  /* 0x0000d81201007387 */ /* 0x000fe40000100a00 */
[----:B------:R-:W0:Y:S02]  /*22510*/  LDSM.16.MT88.4 R16, [R28+0x8080] ;  /* 0x008080001c10783b */ /* 0x000e240000004200 */
[----:B0-----:R0:W-:Y:S02]  /*22520*/  STL [R1+0x2474], R16 ;  /* 0x0024741001007387 */ /* 0x0011e40000100800 */
[----:B------:R1:W-:Y:S02]  /*22530*/  STL [R1+0x2470], R17 ;  /* 0x0024701101007387 */ /* 0x0003e40000100800 */
[----:B------:R-:W-:Y:S02]  /*22540*/  STL [R1+0x246c], R18 ;  /* 0x00246c1201007387 */ /* 0x000fe40000100800 */
[----:B------:R1:W-:Y:S01]  /*22550*/  STL [R1+0x2468], R19 ;  /* 0x0024681301007387 */ /* 0x0003e20000100800 */
[----:B0-----:R-:W3:Y:S01]  /*22560*/  LDL.LU R16, [R1+0xba0] ;  /* 0x000ba00001107983 */ /* 0x001ee20000300800 */
[----:B-1----:R-:W3:Y:S02]  /*22570*/  LDL.LU R17, [R1+0xba4] ;  /* 0x000ba40001117983 */ /* 0x002ee40000300800 */
[----:B------:R-:W-:Y:S01]  /*22580*/  IMAD.MOV.U32 R19, RZ, RZ, R0 ;  /* 0x000000ffff137224 */ /* 0x000fe200078e0000 */
[C---:B----4-:R-:W-:Y:S01]  /*22590*/  HMMA.16816.F32 R24, R20.reuse, R24, R12 ;  /* 0x000000181418723c */ /* 0x050fe2000000180c */
[----:B------:R-:W4:Y:S01]  /*225a0*/  LDL.LU.64 R14, [R1+0x2580] ;  /* 0x00258000010e7983 */ /* 0x000f220000300a00 */
[----:B------:R-:W4:Y:S11]  /*225b0*/  LDL.LU.64 R12, [R1+0x2578] ;  /* 0x00257800010c7983 */ /* 0x000f360000300a00 */
[----:B------:R-:W-:Y:S10]  /*225c0*/  @!UPT UIADD3 URZ, URZ, URZ, URZ ;  /* 0x0000003f3f3ff290 */ /* 0x000ff4000fffe03f */
[----:B------:R0:W-:Y:S01]  /*225d0*/  STL.64 [R1+0x620], R24 ;  /* 0x0006201801007387 */ /* 0x0001e20000100a00 */
[----:B------:R-:W-:Y:S02]  /*225e0*/  IMAD.MOV.U32 R0, RZ, RZ, R27 ;  /* 0x000000ffff007224 */ /* 0x000fe400078e001b */
[----:B------:R-:W2:Y:S01]  /*225f0*/  LDL.LU R27, [R1+0x2570] ;  /* 0x00257000011b7983 */ /* 0x000ea20000300800 */
[----:B0-----:R-:W4:Y:S01]  /*22600*/  LDL.LU.64 R24, [R1+0x2568] ;  /* 0x0025680001187983 */ /* 0x001f220000300a00 */
[----:B------:R-:W-:Y:S02]  /*22610*/  IMAD.MOV.U32 R18, RZ, RZ, R3 ;  /* 0x000000ffff127224 */ /* 0x000fe400078e0003 */
[----:B------:R-:W-:Y:S02]  /*22620*/  IMAD.MOV.U32 R3, RZ, RZ, R26 ;  /* 0x000000ffff037224 */ /* 0x000fe400078e001a */
[----:B------:R-:W-:Y:S03]  /*22630*/  STL [R1+0x1c9c], R0 ;  /* 0x001c9c0001007387 */ /* 0x000fe60000100800 */
[----:B------:R-:W-:Y:S01]  /*22640*/  STL [R1+0x1c98], R3 ;  /* 0x001c980301007387 */ /* 0x000fe20000100800 */
[C---:B----4-:R-:W-:Y:S11]  /*22650*/  HMMA.16816.F32 R12, R20.reuse, R24, R12 ;  /* 0x00000018140c723c */ /* 0x050ff6000000180c */
[----:B------:R-:W-:Y:S11]  /*22660*/  @!UPT UIADD3 URZ, URZ, URZ, URZ ;  /* 0x0000003f3f3ff290 */ /* 0x000ff6000fffe03f */
[----:B------:R-:W-:Y:S01]  /*22670*/  @!UPT UIADD3 URZ, URZ, URZ, URZ ;  /* 0x0000003f3f3ff290 */ /* 0x000fe2000fffe03f */
[----:B------:R0:W-:Y:S01]  /*22680*/  STL.64 [R1+0x600], R12 ;  /* 0x0006000c01007387 */ /* 0x0001e20000100a00 */
[----:B------:R2:W-:Y:S03]  /*22690*/  STL.64 [R1+0x608], R14 ;  /* 0x0006080e01007387 */ /* 0x0005e60000100a00 */
[----:B0-----:R-:W2:Y:S01]  /*226a0*/  LDL.LU.64 R12, [R1+0x2560] ;  /* 0x00256000010c7983 */ /* 0x001ea20000300a00 */
[----:B------:R-:W-:Y:S01]  /*226b0*/  STL.64 [R1+0x2458], R24 ;  /* 0x0024581801007387 */ /* 0x000fe20000100a00 */
[C---:B--2---:R-:W-:Y:S02]  /*226c0*/  HMMA.16816.F32 R12, R20.reuse, R12, R8 ;  /* 0x0000000c140c723c */ /* 0x044fe40000001808 */
[----:B------:R-:W2:Y:S01]  /*226d0*/  LDL.LU.64 R10, [R1+0x2558] ;  /* 0x00255800010a7983 */ /* 0x000ea20000300a00 */
[----:B------:R-:W2:Y:S11]  /*226e0*/  LDL.LU.64 R8, [R1+0x2550] ;  /* 0x0025500001087983 */ /* 0x000eb60000300a00 */
[----:B------:R-:W-:Y:S09]  /*226f0*/  @!UPT UIADD3 URZ, URZ, URZ, URZ ;  /* 0x0000003f3f3ff290 */ /* 0x000ff2000fffe03f */
[----:B------:R0:W-:Y:S04]  /*22700*/  STL.64 [R1+0x5f0], R12 ;  /* 0x0005f00c01007387 */ /* 0x0001e80000100a00 */
[----:B0-----:R-:W2:Y:S01]  /*22710*/  LDL.LU.64 R12, [R1+0x2548] ;  /* 0x00254800010c7983 */ /* 0x001ea20000300a00 */
[----:B---3--:R-:W-:Y:S01]  /*22720*/  HMMA.16816.F32 R16, R20, R4, R16 ;  /* 0x000000041410723c */ /* 0x008fe20000001810 */
[----:B------:R-:W-:Y:S02]  /*22730*/  IMAD.MOV.U32 R24, RZ, RZ, R4 ;  /* 0x000000ffff187224 */ /* 0x000fe400078e0004 */
[----:B------:R-:W-:Y:S02]  /*22740*/  IMAD.MOV.U32 R2, RZ, RZ, R5 ;  /* 0x000000ffff027224 */ /* 0x000fe400078e0005 */
[----:B------:R-:W-:-:S02]  /*22750*/  IMAD.MOV.U32 R3, RZ, RZ, R15 ;  /* 0x000000ffff037224 */ /* 0x000fc400078e000f */
[----:B------:R-:W-:-:S03]  /*22760*/  IMAD.MOV.U32 R0, RZ, RZ, R14 ;  /* 0x000000ffff007224 */ /* 0x000fc600078e000e */
[----:B------:R-:W-:Y:S02]  /*22770*/  STL [R1+0x1ca4], R3 ;  /* 0x001ca40301007387 */ /* 0x000fe40000100800 */
[----:B------:R-:W-:Y:S11]  /*22780*/  STL [R1+0x1ca0], R0 ;  /* 0x001ca00001007387 */ /* 0x000ff60000100800 */
[----:B------:R0:W-:Y:S01]  /*22790*/  STL.64 [R1+0x5c0], R16 ;  /* 0x0005c01001007387 */ /* 0x0001e20000100a00 */
[----:B------:R1:W-:Y:S02]  /*227a0*/  STL.64 [R1+0x5c8], R18 ;  /* 0x0005c81201007387 */ /* 0x0003e40000100a00 */
[----:B------:R-:W-:Y:S02]  /*227b0*/  STL [R1+0x247c], R2 ;  /* 0x00247c0201007387 */ /* 0x000fe40000100800 */
[----:B------:R-:W-:Y:S01]  /*227c0*/  STL [R1+0x2478], R24 ;  /* 0x0024781801007387 */ /* 0x000fe20000100800 */
[----:B--2---:R-:W-:Y:S01]  /*227d0*/  HMMA.16816.F32 R4, R20, R12, R8 ;  /* 0x0000000c1404723c */ /* 0x004fe20000001808 */
[----:B------:R-:W-:-:S02]  /*227e0*/  IMAD.MOV.U32 R26, RZ, RZ, R12 ;  /* 0x000000ffff1a7224 */ /* 0x000fc400078e000c */
[----:B------:R-:W-:Y:S11]  /*227f0*/  IMAD.MOV.U32 R25, RZ, RZ, R13 ;  /* 0x000000ffff197224 */ /* 0x000ff600078e000d */
[----:B------:R-:W-:Y:S09]  /*22800*/  @!UPT UIADD3 URZ, URZ, URZ, URZ ;  /* 0x0000003f3f3ff290 */ /* 0x000ff2000fffe03f */
[----:B------:R-:W-:Y:S01]  /*22810*/  STL.64 [R1+0x5b0], R4 ;  /* 0x0005b00401007387 */ /* 0x000fe20000100a00 */
[----:B------:R-:W-:Y:S02]  /*22820*/  STL [R1+0x24dc], R26 ;  /* 0x0024dc1a01007387 */ /* 0x000fe40000100800 */
[----:B------:R-:W-:Y:S02]  /*22830*/  STL [R1+0x24d8], R25 ;  /* 0x0024d81901007387 */ /* 0x000fe40000100800 */
[----:B------:R-:W2:Y:S02]  /*22840*/  LDL.64 R12, [R1] ;  /* 0x00000000010c7983 */ /* 0x000ea40000100a00 */
[----:B--2---:R-:W-:Y:S01]  /*22850*/  STL.64 [R1+0x24b8], R12 ;  /* 0x0024b80c01007387 */ /* 0x004fe20000100a00 */
[----:B------:R-:W2:Y:S02]  /*22860*/  LDL.LU R8, [R1+0xb00] ;  /* 0x000b000001087983 */ /* 0x000ea40000300800 */
[----:B------:R-:W2:Y:S02]  /*22870*/  LDL.LU R9, [R1+0xb04] ;  /* 0x000b040001097983 */ /* 0x000ea40000300800 */
[----:B------:R-:W3:Y:S01]  /*22880*/  LDL.LU R10, [R1+0xb08] ;  /* 0x000b0800010a7983 */ /* 0x000ee20000300800 */
[----:B------:R-:W3:Y:S01]  /*22890*/  LDL.LU R11, [R1+0xb0c] ;  /* 0x000b0c00010b7983 */ /* 0x000ee20000300800 */
[----:B0-----:R-:W4:Y:S02]  /*228a0*/  LDL.LU R16, [R1+0xb30] ;  /* 0x000b300001107983 */ /* 0x001f240000300800 */
[----:B------:R-:W4:Y:S02]  /*228b0*/  LDL.LU R17, [R1+0xb34] ;  /* 0x000b340001117983 */ /* 0x000f240000300800 */
[----:B-1----:R-:W2:Y:S01]  /*228c0*/  LDL.LU R18, [R1+0xb38] ;  /* 0x000b380001127983 */ /* 0x002ea20000300800 */
[----:B------:R-:W2:Y:S04]  /*228d0*/  LDL.LU R19, [R1+0xb3c] ;  /* 0x000b3c0001137983 */ /* 0x000ea80000300800 */
[----:B--2---:R-:W-:Y:S01]  /*228e0*/  STL.64 [R1+0x24e8], R18 ;  /* 0x0024e81201007387 */ /* 0x004fe20000100a00 */
[----:B----4-:R0:W-:Y:S03]  /*228f0*/  STL.64 [R1+0x24e0], R16 ;  /* 0x0024e01001007387 */ /* 0x0101e60000100a00 */
[----:B0-----:R-:W2:Y:S01]  /*22900*/  LDL.LU R16, [R1+0xb40] ;  /* 0x000b400001107983 */ /* 0x001ea20000300800 */
[----:B------:R-:W2:Y:S02]  /*22910*/  LDL.LU R17, [R1+0xb44] ;  /* 0x000b440001117983 */ /* 0x000ea40000300800 */
[----:B------:R-:W4:Y:S02]  /*22920*/  LDL.LU R18, [R1+0xb48] ;  /* 0x000b480001127983 */ /* 0x000f240000300800 */
[----:B------:R-:W4:Y:S02]  /*22930*/  LDL.LU R19, [R1+0xb4c] ;  /* 0x000b4c0001137983 */ /* 0x000f240000300800 */
[----:B----4-:R-:W-:Y:S01]  /*22940*/  STL.64 [R1+0x24f8], R18 ;  /* 0x0024f81201007387 */ /* 0x010fe20000100a00 */
[----:B--2---:R0:W-:Y:S03]  /*22950*/  STL.64 [R1+0x24f0], R16 ;  /* 0x0024f01001007387 */ /* 0x0041e60000100a00 */
[----:B0-----:R-:W2:Y:S04]  /*22960*/  LDL.64 R16, [R1+0x40] ;  /* 0x0000400001107983 */ /* 0x001ea80000100a00 */
[----:B--2---:R0:W-:Y:S01]  /*22970*/  STL.64 [R1+0x2508], R16 ;  /* 0x0025081001007387 */ /* 0x0041e20000100a00 */
[----:B------:R-:W2:Y:S03]  /*22980*/  LDL.64 R4, [R1+0x60] ;  /* 0x0000600001047983 */ /* 0x000ea60000100a00 */
[----:B0-----:R-:W4:Y:S04]  /*22990*/  LDL R16, [R1+0x50] ;  /* 0x0000500001107983 */ /* 0x001f280000100800 */
[----:B------:R-:W4:Y:S04]  /*229a0*/  LDL R17, [R1+0x54] ;  /* 0x0000540001117983 */ /* 0x000f280000100800 */
[----:B--2---:R-:W-:Y:S04]  /*229b0*/  STL.64 [R1+0x2530], R4 ;  /* 0x0025300401007387 */ /* 0x004fe80000100a00 */
[----:B----4-:R0:W-:Y:S04]  /*229c0*/  STL.64 [R1+0x2520], R16 ;  /* 0x0025201001007387 */ /* 0x0101e80000100a00 */
[----:B0-----:R-:W2:Y:S01]  /*229d0*/  LDL.LU R16, [R1+0xb70] ;  /* 0x000b700001107983 */ /* 0x001ea20000300800 */
[----:B------:R-:W2:Y:S02]  /*229e0*/  LDL.LU R17, [R1+0xb74] ;  /* 0x000b740001117983 */ /* 0x000ea40000300800 */
[----:B------:R-:W4:Y:S02]  /*229f0*/  LDL.LU R18, [R1+0xb78] ;  /* 0x000b780001127983 */ /* 0x000f240000300800 */
[----:B------:R-:W4:Y:S02]  /*22a00*/  LDL.LU R19, [R1+0xb7c] ;  /* 0x000b7c0001137983 */ /* 0x000f240000300800 */
[----:B----4-:R-:W-:Y:S01]  /*22a10*/  STL.64 [R1+0x2540], R18 ;  /* 0x0025401201007387 */ /* 0x010fe20000100a00 */
[----:B--2---:R0:W-:Y:S03]  /*22a20*/  STL.64 [R1+0x2538], R16 ;  /* 0x0025381001007387 */ /* 0x0041e60000100a00 */
[----:B0-----:R-:W2:Y:S01]  /*22a30*/  LDL.LU R16, [R1+0xb80] ;  /* 0x000b800001107983 */ /* 0x001ea20000300800 */
[----:B------:R-:W2:Y:S02]  /*22a40*/  LDL.LU R17, [R1+0xb84] ;  /* 0x000b840001117983 */ /* 0x000ea40000300800 */
[----:B------:R-:W2:Y:S02]  /*22a50*/  LDL.LU R18, [R1+0xb88] ;  /* 0x000b880001127983 */ /* 0x000ea40000300800 */
[----:B------:R-:W2:Y:S01]  /*22a60*/  LDL.LU R19, [R1+0xb8c] ;  /* 0x000b8c0001137983 */ /* 0x000ea20000300800 */
[----:B------:R-:W4:Y:S01]  /*22a70*/  LDL.64 R24, [R1+0x30] ;  /* 0x0000300001187983 */ /* 0x000f220000100a00 */
[----:B------:R-:W-:-:S03]  /*22a80*/  IMAD.MOV.U32 R5, RZ, RZ, R27 ;  /* 0x000000ffff057224 */ /* 0x000fc600078e001b */
[----:B----4-:R0:W-:Y:S04]  /*22a90*/  STL.64 [R1+0x2500], R24 ;  /* 0x0025001801007387 */ /* 0x0101e80000100a00 */
[----:B0-----:R-:W4:Y:S01]  /*22aa0*/  LDL.LU R24, [R1+0xb50] ;  /* 0x000b500001187983 */ /* 0x001f220000300800 */
[----:B------:R-:W4:Y:S02]  /*22ab0*/  LDL.LU R25, [R1+0xb54] ;  /* 0x000b540001197983 */ /* 0x000f240000300800 */
[----:B------:R-:W2:Y:S02]  /*22ac0*/  LDL.LU R26, [R1+0xb58] ;  /* 0x000b5800011a7983 */ /* 0x000ea40000300800 */
[----:B------:R-:W2:Y:S02]  /*22ad0*/  LDL.LU R27, [R1+0xb5c] ;  /* 0x000b5c00011b7983 */ /* 0x000ea40000300800 */
[----:B--2---:R-:W-:Y:S01]  /*22ae0*/  STL.64 [R1+0x2518], R26 ;  /* 0x0025181a01007387 */ /* 0x004fe20000100a00 */
[----:B----4-:R0:W-:Y:S03]  /*22af0*/  STL.64 [R1+0x2510], R24 ;  /* 0x0025101801007387 */ /* 0x0101e60000100a00 */
[----:B0-----:R-:W2:Y:S01]  /*22b00*/  LDL.LU R24, [R1+0xb60] ;  /* 0x000b600001187983 */ /* 0x001ea20000300800 */
[----:B------:R-:W2:Y:S02]  /*22b10*/  LDL.LU R25, [R1+0xb64] ;  /* 0x000b640001197983 */ /* 0x000ea40000300800 */
[----:B------:R-:W2:Y:S02]  /*22b20*/  LDL.LU R26, [R1+0xb68] ;  /* 0x000b6800011a7983 */ /* 0x000ea40000300800 */
[----:B------:R-:W2:Y:S01]  /*22b30*/  LDL.LU R27, [R1+0xb6c] ;  /* 0x000b6c00011b7983 */ /* 0x000ea20000300800 */
[----:B------:R-:W4:Y:S01]  /*22b40*/  LDL.64 R12, [R1+0x10] ;  /* 0x00001000010c7983 */ /* 0x000f220000100a00 */
[----:B------:R-:W-:-:S02]  /*22b50*/  IMAD.MOV.U32 R4, RZ, RZ, R29 ;  /* 0x000000ffff047224 */ /* 0x000fc400078e001d */
[----:B------:R-:W-:Y:S02]  /*22b60*/  IMAD.MOV.U32 R3, RZ, RZ, R6 ;  /* 0x000000ffff037224 */ /* 0x000fe400078e0006 */
[----:B------:R-:W-:Y:S01]  /*22b70*/  IMAD.MOV.U32 R0, RZ, RZ, R7 ;  /* 0x000000ffff007224 */ /* 0x000fe200078e0007 */
[----:B----4-:R0:W-:Y:S04]  /*22b80*/  STL.64 [R1+0x24d0], R12 ;  /* 0x0024d00c01007387 */ /* 0x0101e80000100a00 */
[----:B0-----:R-:W4:Y:S01]  /*22b90*/  LDL.64 R12, [R1+0x20] ;  /* 0x00002000010c7983 */ /* 0x001f220000100a00 */
[----:B---3--:R-:W-:Y:S02]  /*22ba0*/  STL.64 [R1+0x24b0], R10 ;  /* 0x0024b00a01007387 */ /* 0x008fe40000100a00 */
[----:B------:R0:W-:Y:S02]  /*22bb0*/  STL.64 [R1+0x24a8], R8 ;  /* 0x0024a80801007387 */ /* 0x0001e40000100a00 */
[----:B0-----:R-:W3:Y:S01]  /*22bc0*/  LDL.LU R8, [R1+0xb10] ;  /* 0x000b100001087983 */ /* 0x001ee20000300800 */
[----:B------:R-:W3:Y:S02]  /*22bd0*/  LDL.LU R9, [R1+0xb14] ;  /* 0x000b140001097983 */ /* 0x000ee40000300800 */
[----:B------:R-:W2:Y:S02]  /*22be0*/  LDL.LU R10, [R1+0xb18] ;  /* 0x000b1800010a7983 */ /* 0x000ea40000300800 */
[----:B------:R-:W2:Y:S01]  /*22bf0*/  LDL.LU R11, [R1+0xb1c] ;  /* 0x000b1c00010b7983 */ /* 0x000ea20000300800 */
[C---:B------:R-:W-:Y:S01]  /*22c00*/  HMMA.16816.F32 R4, R20.reuse, R4, R16 ;  /* 0x000000041404723c */ /* 0x040fe20000001810 */
[----:B--2---:R-:W-:Y:S01]  /*22c10*/  STL.64 [R1+0x24c8], R10 ;  /* 0x0024c80a01007387 */ /* 0x004fe20000100a00 */
[----:B---3--:R0:W-:Y:S03]  /*22c20*/  STL.64 [R1+0x24c0], R8 ;  /* 0x0024c00801007387 */ /* 0x0081e60000100a00 */
[----:B0-----:R-:W2:Y:S01]  /*22c30*/  LDL.LU R8, [R1+0xb20] ;  /* 0x000b200001087983 */ /* 0x001ea20000300800 */
[----:B------:R-:W2:Y:S02]  /*22c40*/  LDL.LU R9, [R1+0xb24] ;  /* 0x000b240001097983 */ /* 0x000ea40000300800 */
[----:B------:R-:W2:Y:S02]  /*22c50*/  LDL.LU R10, [R1+0xb28] ;  /* 0x000b2800010a7983 */ /* 0x000ea40000300800 */
[----:B------:R-:W2:Y:S01]  /*22c60*/  LDL.LU R11, [R1+0xb2c] ;  /* 0x000b2c00010b7983 */ /* 0x000ea20000300800 */
[----:B------:R-:W-:Y:S01]  /*22c70*/  STL [R1+0x1cbc], R0 ;  /* 0x001cbc0001007387 */ /* 0x000fe20000100800 */
[----:B------:R-:W-:Y:S02]  /*22c80*/  STL [R1+0x1cb8], R3 ;  /* 0x001cb80301007387 */ /* 0x000fe40000100800 */
[----:B------:R-:W3:Y:S02]  /*22c90*/  LDL.LU.64 R18, [R1+0x2540] ;  /* 0x0025400001127983 */ /* 0x000ee40000300a00 */
[----:B------:R-:W3:Y:S07]  /*22ca0*/  LDL.LU.64 R16, [R1+0x2538] ;  /* 0x0025380001107983 */ /* 0x000eee0000300a00 */
[----:B------:R0:W-:Y:S01]  /*22cb0*/  STL.64 [R1+0x640], R4 ;  /* 0x0006400401007387 */ /* 0x0001e20000100a00 */
[----:B------:R-:W-:Y:S03]  /*22cc0*/  STL.64 [R1+0x648], R6 ;  /* 0x0006480601007387 */ /* 0x000fe60000100a00 */
[----:B0-----:R-:W3:Y:S02]  /*22cd0*/  LDL.LU.64 R4, [R1+0x2530] ;  /* 0x0025300001047983 */ /* 0x001ee40000300a00 */
[----:B---3--:R-:W-:Y:S01]  /*22ce0*/  HMMA.16816.F32 R16, R20, R4, R16 ;  /* 0x000000041410723c */ /* 0x008fe20000001810 */
[----:B------:R-:W-:-:S02]  /*22cf0*/  IMAD.MOV.U32 R3, RZ, RZ, R4 ;  /* 0x000000ffff037224 */ /* 0x000fc400078e0004 */
[----:B------:R-:W-:Y:S02]  /*22d00*/  IMAD.MOV.U32 R0, RZ, RZ, R5 ;  /* 0x000000ffff007224 */ /* 0x000fe400078e0005 */
[----:B------:R-:W3:Y:S11]  /*22d10*/  LDL.LU.64 R4, [R1+0x2528] ;  /* 0x0025280001047983 */ /* 0x000ef60000300a00 */
[----:B------:R-:W-:Y:S07]  /*22d20*/  @!UPT UIADD3 URZ, URZ, URZ, URZ ;  /* 0x0000003f3f3ff290 */ /* 0x000fee000fffe03f */
[----:B------:R0:W-:Y:S04]  /*22d30*/  STL.64 [R1+0x670], R16 ;  /* 0x0006701001007387 */ /* 0x0001e80000100a00 */
[----:B0-----:R-:W2:Y:S01]  /*22d40*/  LDL.LU.64 R16, [R1+0x2520] ;  /* 0x0025200001107983 */ /* 0x001ea20000300a00 */
[----:B------:R-:W-:Y:S02]  /*22d50*/  IMAD.MOV.U32 R6, RZ, RZ, R18 ;  /* 0x000000ffff067224 */ /* 0x000fe400078e0012 */
[----:B------:R-:W-:-:S05]  /*22d60*/  IMAD.MOV.U32 R7, RZ, RZ, R19 ;  /* 0x000000ffff077224 */ /* 0x000fca00078e0013 */
[----:B------:R-:W-:Y:S01]  /*22d70*/  STL [R1+0x1dac], R7 ;  /* 0x001dac0701007387 */ /* 0x000fe20000100800 */
[----:B------:R-:W-:Y:S01]  /*22d80*/  STL [R1+0x1da8], R6 ;  /* 0x001da80601007387 */ /* 0x000fe20000100800 */
        /* <DEDUP_REMOVED lines=11> */
[----:B------:R0:W-:Y:S01]  /*22e40*/  STL.64 [R1+0x6b0], R24 ;  /* 0x0006b01801007387 */ /* 0x0001e20000100a00 */
[----:B------:R-:W-:Y:S03]  /*22e50*/  STL.64 [R1+0x6b8], R26 ;  /* 0x0006b81a01007387 */ /* 0x000fe60000100a00 */
[----:B0-----:R-:W2:Y:S01]  /*22e60*/  LDL.LU.64 R24, [R1+0x2500] ;  /* 0x0025000001187983 */ /* 0x001ea20000300a00 */
[----:B------:R-:W2:Y:S02]  /*22e70*/  LDL.LU.64 R18, [R1+0x24f8] ;  /* 0x0024f80001127983 */ /* 0x000ea40000300a00 */
[----:B------:R-:W2:Y:S02]  /*22e80*/  LDL.LU.64 R16, [R1+0x24f0] ;  /* 0x0024f00001107983 */ /* 0x000ea40000300a00 */
[----:B------:R-:W-:Y:S01]  /*22e90*/  STL.64 [R1+0x2488], R6 ;  /* 0x0024880601007387 */ /* 0x000fe20000100a00 */
[----:B---3--:R0:W-:Y:S04]  /*22ea0*/  STL.64 [R1+0x2480], R4 ;  /* 0x0024800401007387 */ /* 0x0081e80000100a00 */
[----:B0-----:R-:W3:Y:S01]  /*22eb0*/  LDL.LU R4, [R1+0xaf0] ;  /* 0x000af00001047983 */ /* 0x001ee20000300800 */
[----:B------:R-:W3:Y:S02]  /*22ec0*/  LDL.LU R5, [R1+0xaf4] ;  /* 0x000af40001057983 */ /* 0x000ee40000300800 */
[----:B------:R-:W3:Y:S02]  /*22ed0*/  LDL.LU R6, [R1+0xaf8] ;  /* 0x000af80001067983 */ /* 0x000ee40000300800 */
[----:B------:R-:W3:Y:S01]  /*22ee0*/  LDL.LU R7, [R1+0xafc] ;  /* 0x000afc0001077983 */ /* 0x000ee20000300800 */
[C---:B--2---:R-:W-:Y:S11]  /*22ef0*/  HMMA.16816.F32 R16, R20.reuse, R24, R16 ;  /* 0x000000181410723c */ /* 0x044ff60000001810 */
[----:B------:R-:W-:Y:S11]  /*22f00*/  @!UPT UIADD3 URZ, URZ, URZ, URZ ;  /* 0x0000003f3f3ff290 */ /* 0x000ff6000fffe03f */
[----:B------:R-:W-:Y:S01]  /*22f10*/  @!UPT UIADD3 URZ, URZ, URZ, URZ ;  /* 0x0000003f3f3ff290 */ /* 0x000fe2000fffe03f */
[----:B------:R-:W-:Y:S01]  /*22f20*/  STL.64 [R1+0x6d0], R16 ;  /* 0x0006d01001007387 */ /* 0x000fe20000100a00 */
[----:B------:R0:W-:Y:S03]  /*22f30*/  STL.64 [R1+0x6d8], R18 ;  /* 0x0006d81201007387 */ /* 0x0001e60000100a00 */
[----:B0-----:R-:W4:Y:S01]  /*22f40*/  LDL.LU.64 R18, [R1+0x24e8] ;  /* 0x0024e80001127983 */ /* 0x001f220000300a00 */
[----:B------:R-:W4:Y:S02]  /*22f50*/  LDL.LU.64 R16, [R1+0x24e0] ;  /* 0x0024e00001107983 */ /* 0x000f240000300a00 */
[----:B------:R-:W-:Y:S02]  /*22f60*/  IMAD.MOV.U32 R27, RZ, RZ, R25 ;  /* 0x000000ffff1b7224 */ /* 0x000fe400078e0019 */
[----:B------:R-:W2:Y:S01]  /*22f70*/  LDL.LU R26, [R1+0x24dc] ;  /* 0x0024dc00011a7983 */ /* 0x000ea20000300800 */
[----:B------:R-:W2:Y:S01]  /*22f80*/  LDL.LU R25, [R1+0x24d8] ;  /* 0x0024d80001197983 */ /* 0x000ea20000300800 */
[C---:B----4-:R-:W-:Y:S11]  /*22f90*/  HMMA.16816.F32 R16, R20.reuse, R12, R16 ;  /* 0x0000000c1410723c */ /* 0x050ff60000001810 */
[----:B------:R-:W-:Y:S11]  /*22fa0*/  @!UPT UIADD3 URZ, URZ, URZ, URZ ;  /* 0x0000003f3f3ff290 */ /* 0x000ff6000fffe03f */
[----:B------:R-:W-:Y:S01]  /*22fb0*/  @!UPT UIADD3 URZ, URZ, URZ, URZ ;  /* 0x0000003f3f3ff290 */ /* 0x000fe2000fffe03f */
[----:B------:R-:W-:Y:S01]  /*22fc0*/  STL.64 [R1+0x6f0], R16 ;  /* 0x0006f01001007387 */ /* 0x000fe20000100a00 */
[----:B------:R0:W-:Y:S02]  /*22fd0*/  STL.64 [R1+0x6f8], R18 ;  /* 0x0006f81201007387 */ /* 0x0001e40000100a00 */
[----:B0-----:R-:W-:Y:S02]  /*22fe0*/  IMAD.MOV.U32 R18, RZ, RZ, R12 ;  /* 0x000000ffff127224 */ /* 0x001fe400078e000c */
[----:B------:R-:W-:Y:S02]  /*22ff0*/  IMAD.MOV.U32 R19, RZ, RZ, R13 ;  /* 0x000000ffff137224 */ /* 0x000fe400078e000d */
[----:B------:R-:W4:Y:S02]  /*23000*/  LDL.LU.64 R12, [R1+0x24d0] ;  /* 0x0024d000010c7983 */ /* 0x000f240000300a00 */
        /* <DEDUP_REMOVED lines=9> */
[----:B------:R-:W-:Y:S01]  /*230a0*/  IMAD.MOV.U32 R29, RZ, RZ, R24 ;  /* 0x000000ffff1d7224 */ /* 0x000fe200078e0018 */
        /* <DEDUP_REMOVED lines=8> */
[----:B------:R-:W2:Y:S02]  /*23130*/  LDL.LU.64 R14, [R1+0x24a0] ;  /* 0x0024a000010e7983 */ /* 0x000ea40000300a00 */
[----:B------:R-:W4:Y:S02]  /*23140*/  LDL.LU.64 R12, [R1+0x2498] ;  /* 0x00249800010c7983 */ /* 0x000f240000300a00 */
[C---:B----4-:R-:W-:Y:S11]  /*23150*/  HMMA.16816.F32 R8, R20.reuse, R12, R8 ;  /* 0x0000000c1408723c */ /* 0x050ff60000001808 */
[----:B------:R-:W-:Y:S11]  /*23160*/  @!UPT UIADD3 URZ, URZ, URZ, URZ ;  /* 0x0000003f3f3ff290 */ /* 0x000ff6000fffe03f */
[----:B------:R-:W-:Y:S01]  /*23170*/  @!UPT UIADD3 URZ, URZ, URZ, URZ ;  /* 0x0000003f3f3ff290 */ /* 0x000fe2000fffe03f */
[----:B------:R0:W-:Y:S01]  /*23180*/  STL.64 [R1+0x770], R8 ;  /* 0x0007700801007387 */ /* 0x0001e20000100a00 */
[----:B------:R-:W-:Y:S03]  /*23190*/  STL.64 [R1+0x778], R10 ;  /* 0x0007780a01007387 */ /* 0x000fe60000100a00 */
[----:B0-----:R-:W3:Y:S01]  /*231a0*/  LDL.LU.64 R8, [R1+0x2490] ;  /* 0x0024900001087983 */ /* 0x001ee20000300a00 */
[----:B--2---:R-:W-:Y:S02]  /*231b0*/  STL.64 [R1+0x2368], R14 ;  /* 0x0023680e01007387 */ /* 0x004fe40000100a00 */
[----:B------:R0:W-:Y:S02]  /*231c0*/  STL.64 [R1+0x2360], R12 ;  /* 0x0023600c01007387 */ /* 0x0001e40000100a00 */
[----:B0-----:R-:W2:Y:S01]  /*231d0*/  LDL.LU R12, [R1+0x9c0] ;  /* 0x0009c000010c7983 */ /* 0x001ea20000300800 */
[----:B------:R-:W2:Y:S02]  /*231e0*/  LDL.LU R13, [R1+0x9c4] ;  /* 0x0009c400010d7983 */ /* 0x000ea40000300800 */
[----:B------:R-:W2:Y:S02]  /*231f0*/  LDL.LU R14, [R1+0x9c8] ;  /* 0x0009c800010e7983 */ /* 0x000ea40000300800 */
[----:B------:R-:W2:Y:S01]  /*23200*/  LDL.LU R15, [R1+0x9cc] ;  /* 0x0009cc00010f7983 */ /* 0x000ea20000300800 */
[C---:B---3--:R-:W-:Y:S11]  /*23210*/  HMMA.16816.F32 R4, R20.reuse, R8, R4 ;  /* 0x000000081404723c */ /* 0x048ff60000001804 */
[----:B------:R-:W-:Y:S11]  /*23220*/  @!UPT UIADD3 URZ, URZ, URZ, URZ ;  /* 0x0000003f3f3ff290 */ /* 0x000ff6000fffe03f */
[----:B------:R-:W-:Y:S01]  /*23230*/  @!UPT UIADD3 URZ, URZ, URZ, URZ ;  /* 0x0000003f3f3ff290 */ /* 0x000fe2000fffe03f */
[----:B------:R-:W-:Y:S01]  /*23240*/  STL.64 [R1+0x7c0], R4 ;  /* 0x0007c00401007387 */ /* 0x000fe20000100a00 */
[----:B------:R0:W-:Y:S03]  /*23250*/  STL.64 [R1+0x7c8], R6 ;  /* 0x0007c80601007387 */ /* 0x0001e60000100a00 */
[----:B0-----:R-:W3:Y:S01]  /*23260*/  LDL.LU.64 R6, [R1+0x2488] ;  /* 0x0024880001067983 */ /* 0x001ee20000300a00 */
[----:B------:R-:W2:Y:S02]  /*23270*/  LDL.LU.64 R4, [R1+0x2480] ;  /* 0x0024800001047983 */ /* 0x000ea40000300a00 */
[----:B--2---:R-:W-:Y:S01]  /*23280*/  HMMA.16816.F32 R12, R20, R4, R12 ;  /* 0x00000004140c723c */ /* 0x004fe2000000180c */
[----:B------:R-:W0:Y:S11]  /*23290*/  LDSM.16.MT88.4 R20, [R28+0x8100] ;  /* 0x008100001c14783b */ /* 0x000e360000004200 */
[----:B------:R-:W-:Y:S11]  /*232a0*/  @!UPT UIADD3 URZ, URZ, URZ, URZ ;  /* 0x0000003f3f3ff290 */ /* 0x000ff6000fffe03f */
[----:B------:R1:W-:Y:S01]  /*232b0*/  STL.64 [R1+0x7b0], R12 ;  /* 0x0007b00c01007387 */ /* 0x0003e20000100a00 */
[----:B------:R-:W-:Y:S02]  /*232c0*/  IMAD.MOV.U32 R11, RZ, RZ, R15 ;  /* 0x000000ffff0b7224 */ /* 0x000fe400078e000f */
[----:B------:R-:W-:Y:S02]  /*232d0*/  IMAD.MOV.U32 R10, RZ, RZ, R14 ;  /* 0x000000ffff0a7224 */ /* 0x000fe400078e000e */
[----:B-1----:R-:W-:Y:S02]  /*232e0*/  IMAD.MOV.U32 R12, RZ, RZ, R2 ;  /* 0x000000ffff0c7224 */ /* 0x002fe400078e0002 */
[----:B------:R-:W-:Y:S01]  /*232f0*/  IMAD.MOV.U32 R13, RZ, RZ, R24 ;  /* 0x000000ffff0d7224 */ /* 0x000fe200078e0018 */
[----:B------:R-:W2:Y:S01]  /*23300*/  LDL.LU R2, [R1+0x247c] ;  /* 0x00247c0001027983 */ /* 0x000ea20000300800 */
[----:B------:R-:W4:Y:S03]  /*23310*/  LDL.LU R24, [R1+0x2478] ;  /* 0x0024780001187983 */ /* 0x000f260000300800 */
[----:B------:R-:W-:Y:S01]  /*23320*/  STL.64 [R1+0x2380], R12 ;  /* 0x0023800c01007387 */ /* 0x000fe20000100a00 */
[----:B------:R-:W-:Y:S02]  /*23330*/  STL.64 [R1+0x2358], R4 ;  /* 0x0023580401007387 */ /* 0x000fe40000100a00 */
[----:B------:R-:W-:Y:S02]  /*23340*/  STL [R1+0x1dcc], R11 ;  /* 0x001dcc0b01007387 */ /* 0x000fe40000100800 */
[----:B------:R-:W-:Y:S01]  /*23350*/  STL [R1+0x1dc8], R10 ;  /* 0x001dc80a01007387 */ /* 0x000fe20000100800 */
[----:B------:R-:W-:Y:S01]  /*23360*/  STL.64 [R1+0x2460], R8 ;  /* 0x0024600801007387 */ /* 0x000fe20000100a00 */
[----:B0-----:R-:W-:Y:S02]  /*23370*/  STL.64 [R1+0x2350], R22 ;  /* 0x0023501601007387 */ /* 0x001fe40000100a00 */
        /* <DEDUP_REMOVED lines=9> */
[----:B------:R0:W-:Y:S02]  /*23410*/  STL.64 [R1+0x2398], R12 ;  /* 0x0023980c01007387 */ /* 0x0001e40000100a00 */
[----:B0-----:R-:W-:Y:S02]  /*23420*/  IMAD.MOV.U32 R12, RZ, RZ, R18 ;  /* 0x000000ffff0c7224 */ /* 0x001fe400078e0012 */
        /* <DEDUP_REMOVED lines=19> */
[----:B---3--:R-:W-:-:S02]  /*23560*/  IMAD.MOV.U32 R12, RZ, RZ, R7 ;  /* 0x000000ffff0c7224 */ /* 0x008fc400078e0007 */
[----:B------:R-:W-:Y:S02]  /*23570*/  IMAD.MOV.U32 R13, RZ, RZ, R6 ;  /* 0x000000ffff0d7224 */ /* 0x000fe400078e0006 */
[----:B------:R-:W-:Y:S02]  /*23580*/  IMAD.MOV.U32 R4, RZ, RZ, R3 ;  /* 0x000000ffff047224 */ /* 0x000fe400078e0003 */
[----:B------:R-:W-:Y:S01]  /*23590*/  IMAD.MOV.U32 R5, RZ, RZ, R0 ;  /* 0x000000ffff057224 */ /* 0x000fe200078e0000 */
[----:B------:R-:W-:Y:S04]  /*235a0*/  STL.64 [R1+0x23e0], R12 ;  /* 0x0023e00c01007387 */ /* 0x000fe80000100a00 */
[----:B--2---:R-:W-:Y:S01]  /*235b0*/  STL.64 [R1+0x23a8], R22 ;  /* 0x0023a81601007387 */ /* 0x004fe20000100a00 */
[----:B------:R0:W-:Y:S03]  /*235c0*/  STL.64 [R1+0x23a0], R20 ;  /* 0x0023a01401007387 */ /* 0x0001e60000100a00 */
[----:B0-----:R-:W2:Y:S01]  /*235d0*/  LDL.LU R20, [R1+0xa40] ;  /* 0x000a400001147983 */ /* 0x001ea20000300800 */
[----:B------:R-:W2:Y:S02]  /*235e0*/  LDL.LU R21, [R1+0xa44] ;  /* 0x000a440001157983 */ /* 0x000ea40000300800 */
[----:B------:R-:W3:Y:S02]  /*235f0*/  LDL.LU R22, [R1+0xa48] ;  /* 0x000a480001167983 */ /* 0x000ee40000300800 */
[----:B------:R-:W3:Y:S01]  /*23600*/  LDL.LU R23, [R1+0xa4c] ;  /* 0x000a4c0001177983 */ /* 0x000ee20000300800 */
[----:B------:R0:W-:Y:S04]  /*23610*/  STL.64 [R1+0x2400], R4 ;  /* 0x0024000401007387 */ /* 0x0001e80000100a00 */
[----:B0-----:R-:W2:Y:S04]  /*23620*/  LDL.64 R4, [R1+0x70] ;  /* 0x0000700001047983 */ /* 0x001ea80000100a00 */
[----:B--2---:R-:W-:Y:S01]  /*23630*/  STL.64 [R1+0x2418], R4 ;  /* 0x0024180401007387 */ /* 0x004fe20000100a00 */
[----:B------:R-:W2:Y:S03]  /*23640*/  LDL.64 R12, [R1+0x50] ;  /* 0x00005000010c7983 */ /* 0x000ea60000100a00 */
[----:B--2---:R0:W-:Y:S04]  /*23650*/  STL.64 [R1+0x23f8], R12 ;  /* 0x0023f80c01007387 */ /* 0x0041e80000100a00 */
[----:B0-----:R-:W2:Y:S01]  /*23660*/  LDL.LU R12, [R1+0xa80] ;  /* 0x000a8000010c7983 */ /* 0x001ea20000300800 */
[----:B------:R-:W2:Y:S02]  /*23670*/  LDL.LU R13, [R1+0xa84] ;  /* 0x000a8400010d7983 */ /* 0x000ea40000300800 */
[----:B------:R-:W2:Y:S02]  /*23680*/  LDL.LU R14, [R1+0xa88] ;  /* 0x000a8800010e7983 */ /* 0x000ea40000300800 */
[----:B------:R-:W2:Y:S02]  /*23690*/  LDL.LU R15, [R1+0xa8c] ;  /* 0x000a8c00010f7983 */ /* 0x000ea40000300800 */
[----:B------:R-:W-:-:S02]  /*236a0*/  IMAD.MOV.U32 R4, RZ, RZ, R26 ;  /* 0x000000ffff047224 */ /* 0x000fc400078e001a */
[----:B------:R-:W-:-:S05]  /*236b0*/  IMAD.MOV.U32 R5, RZ, RZ, R25 ;  /* 0x000000ffff057224 */ /* 0x000fca00078e0019 */
[----:B------:R4:W-:Y:S02]  /*236c0*/  STL.64 [R1+0x2430], R4 ;  /* 0x0024300401007387 */ /* 0x0009e40000100a00 */
[----:B----4-:R-:W-:Y:S02]  /*236d0*/  IMAD.MOV.U32 R4, RZ, RZ, R24 ;  /* 0x000000ffff047224 */ /* 0x010fe400078e0018 */
[----:B------:R-:W-:Y:S01]  /*236e0*/  IMAD.MOV.U32 R5, RZ, RZ, R2 ;  /* 0x000000ffff057224 */ /* 0x000fe200078e0002 */
[----:B--2---:R-:W-:Y:S01]  /*236f0*/  STL.64 [R1+0x2410], R14 ;  /* 0x0024100e01007387 */ /* 0x004fe20000100a00 */
[----:B------:R0:W-:Y:S03]  /*23700*/  STL.64 [R1+0x2408], R12 ;  /* 0x0024080c01007387 */ /* 0x0001e60000100a00 */
[----:B0-----:R-:W2:Y:S01]  /*23710*/  LDL.LU R12, [R1+0xa90] ;  /* 0x000a9000010c7983 */ /* 0x001ea20000300800 */
[----:B------:R-:W2:Y:S02]  /*23720*/  LDL.LU R13, [R1+0xa94] ;  /* 0x000a9400010d7983 */ /* 0x000ea40000300800 */
[----:B------:R-:W4:Y:S02]  /*23730*/  LDL.LU R14, [R1+0xa98] ;  /* 0x000a9800010e7983 */ /* 0x000f240000300800 */
[----:B------:R-:W4:Y:S01]  /*23740*/  LDL.LU R15, [R1+0xa9c] ;  /* 0x000a9c00010f7983 */ /* 0x000f220000300800 */
[----:B------:R0:W-:Y:S04]  /*23750*/  STL.64 [R1+0x2448], R4 ;  /* 0x0024480401007387 */ /* 0x0001e80000100a00 */
[----:B0-----:R-:W2:Y:S04]  /*23760*/  LDL.64 R4, [R1+0xa0] ;  /* 0x0000a00001047983 */ /* 0x001ea80000100a00 */
[----:B--2---:R0:W-:Y:S04]  /*23770*/  STL.64 [R1+0x2450], R4 ;  /* 0x0024500401007387 */ /* 0x0041e80000100a00 */
        /* <DEDUP_REMOVED lines=8> */
[----:B------:R-:W2:Y:S01]  /*23800*/  LDL.64 R24, [R1+0xc0] ;  /* 0x0000c00001187983 */ /* 0x000ea20000100a00 */
[----:B----4-:R-:W-:Y:S02]  /*23810*/  STL.64 [R1+0x2428], R14 ;  /* 0x0024280e01007387 */ /* 0x010fe40000100a00 */
[----:B------:R0:W-:Y:S02]  /*23820*/  STL.64 [R1+0x2420], R12 ;  /* 0x0024200c01007387 */ /* 0x0001e40000100a00 */
        /* <DEDUP_REMOVED lines=10> */
[----:B---3--:R-:W-:Y:S01]  /*238d0*/  STL.64 [R1+0x23c0], R22 ;  /* 0x0023c01601007387 */ /* 0x008fe20000100a00 */
[----:B------:R0:W-:Y:S03]  /*238e0*/  STL.64 [R1+0x23b8], R20 ;  /* 0x0023b81401007387 */ /* 0x0001e60000100a00 */
[----:B0-----:R-:W3:Y:S01]  /*238f0*/  LDL.LU R20, [R1+0xa50] ;  /* 0x000a500001147983 */ /* 0x001ee20000300800 */
[----:B------:R-:W3:Y:S02]  /*23900*/  LDL.LU R21, [R1+0xa54] ;  /* 0x000a540001157983 */ /* 0x000ee40000300800 */
[----:B------:R-:W4:Y:S02]  /*23910*/  LDL.LU R22, [R1+0xa58] ;  /* 0x000a580001167983 */ /* 0x000f240000300800 */
[----:B------:R-:W4:Y:S01]  /*23920*/  LDL.LU R23, [R1+0xa5c] ;  /* 0x000a5c0001177983 */ /* 0x000f220000300800 */
[----:B------:R-:W-:Y:S01]  /*23930*/  HMMA.16816.F32 R8, R16, R24, R8 ;  /* 0x000000181008723c */ /* 0x000fe20000001808 */
[----:B----4-:R-:W-:Y:S01]  /*23940*/  STL.64 [R1+0x23d8], R22 ;  /* 0x0023d81601007387 */ /* 0x010fe20000100a00 */
[----:B---3--:R0:W-:Y:S03]  /*23950*/  STL.64 [R1+0x23d0], R20 ;  /* 0x0023d01401007387 */ /* 0x0081e60000100a00 */
[----:B0-----:R-:W3:Y:S01]  /*23960*/  LDL.LU R20, [R1+0xa60] ;  /* 0x000a600001147983 */ /* 0x001ee20000300800 */
[----:B------:R-:W3:Y:S02]  /*23970*/  LDL.LU R21, [R1+0xa64] ;  /* 0x000a640001157983 */ /* 0x000ee40000300800 */
[----:B------:R-:W4:Y:S02]  /*23980*/  LDL.LU R22, [R1+0xa68] ;  /* 0x000a680001167983 */ /* 0x000f240000300800 */
[----:B------:R-:W4:Y:S02]  /*23990*/  LDL.LU R23, [R1+0xa6c] ;  /* 0x000a6c0001177983 */ /* 0x000f240000300800 */
[----:B------:R-:W-:Y:S01]  /*239a0*/  IMAD.MOV.U32 R3, RZ, RZ, R25 ;  /* 0x000000ffff037224 */ /* 0x000fe200078e0019 */
[----:B----4-:R-:W-:Y:S01]  /*239b0*/  STL.64 [R1+0x23f0], R22 ;  /* 0x0023f01601007387 */ /* 0x010fe20000100a00 */
[----:B---3--:R0:W-:Y:S03]  /*239c0*/  STL.64 [R1+0x23e8], R20 ;  /* 0x0023e81401007387 */ /* 0x0081e60000100a00 */
[----:B0-----:R-:W3:Y:S01]  /*239d0*/  LDL.LU R20, [R1+0xa70] ;  /* 0x000a700001147983 */ /* 0x001ee20000300800 */
[----:B------:R-:W3:Y:S02]  /*239e0*/  LDL.LU R21, [R1+0xa74] ;  /* 0x000a740001157983 */ /* 0x000ee40000300800 */
[----:B------:R-:W3:Y:S02]  /*239f0*/  LDL.LU R22, [R1+0xa78] ;  /* 0x000a780001167983 */ /* 0x000ee40000300800 */
[----:B------:R-:W3:Y:S01]  /*23a00*/  LDL.LU R23, [R1+0xa7c] ;  /* 0x000a7c0001177983 */ /* 0x000ee20000300800 */
[----:B------:R0:W-:Y:S01]  /*23a10*/  STL.64 [R1+0x830], R8 ;  /* 0x0008300801007387 */ /* 0x0001e20000100a00 */
[----:B------:R1:W-:Y:S03]  /*23a20*/  STL.64 [R1+0x838], R10 ;  /* 0x0008380a01007387 */ /* 0x0003e60000100a00 */
[----:B0-----:R-:W4:Y:S01]  /*23a30*/  LDL.LU.64 R8, [R1+0x2460] ;  /* 0x0024600001087983 */ /* 0x001f220000300a00 */
[----:B-1----:R-:W-:-:S02]  /*23a40*/  IMAD.MOV.U32 R10, RZ, RZ, R24 ;  /* 0x000000ffff0a7224 */ /* 0x002fc400078e0018 */
[----:B------:R-:W2:Y:S02]  /*23a50*/  LDL.LU.64 R24, [R1+0x2458] ;  /* 0x0024580001187983 */ /* 0x000ea40000300a00 */
[C---:B--2---:R-:W-:Y:S11]  /*23a60*/  HMMA.16816.F32 R4, R16.reuse, R24, R4 ;  /* 0x000000181004723c */ /* 0x044ff60000001804 */
[----:B------:R-:W-:Y:S11]  /*23a70*/  @!UPT UIADD3 URZ, URZ, URZ, URZ ;  /* 0x0000003f3f3ff290 */ /* 0x000ff6000fffe03f */
[----:B------:R-:W-:Y:S01]  /*23a80*/  @!UPT UIADD3 URZ, URZ, URZ, URZ ;  /* 0x0000003f3f3ff290 */ /* 0x000fe2000fffe03f */
[----:B------:R0:W-:Y:S01]  /*23a90*/  STL.64 [R1+0x820], R4 ;  /* 0x0008200401007387 */ /* 0x0001e20000100a00 */
[----:B------:R-:W-:Y:S03]  /*23aa0*/  STL.64 [R1+0x828], R6 ;  /* 0x0008280601007387 */ /* 0x000fe60000100a00 */
[----:B0-----:R-:W2:Y:S01]  /*23ab0*/  LDL.LU.64 R4, [R1+0x2450] ;  /* 0x0024500001047983 */ /* 0x001ea20000300a00 */
[----:B------:R0:W-:Y:S03]  /*23ac0*/  STL.64 [R1+0x2330], R24 ;  /* 0x0023301801007387 */ /* 0x0001e60000100a00 */
[----:B0-----:R-:W2:Y:S01]  /*23ad0*/  LDL.LU R24, [R1+0xac0] ;  /* 0x000ac00001187983 */ /* 0x001ea20000300800 */
[----:B------:R-:W2:Y:S02]  /*23ae0*/  LDL.LU R25, [R1+0xac4] ;  /* 0x000ac40001197983 */ /* 0x000ea40000300800 */
[----:B------:R-:W2:Y:S02]  /*23af0*/  LDL.LU R26, [R1+0xac8] ;  /* 0x000ac800011a7983 */ /* 0x000ea40000300800 */
[----:B------:R-:W2:Y:S02]  /*23b00*/  LDL.LU R27, [R1+0xacc] ;  /* 0x000acc00011b7983 */ /* 0x000ea40000300800 */
[C---:B--2---:R-:W-:Y:S11]  /*23b10*/  HMMA.16816.F32 R24, R16.reuse, R4, R24 ;  /* 0x000000041018723c */ /* 0x044ff60000001818 */
[----:B------:R-:W-:Y:S11]  /*23b20*/  @!UPT UIADD3 URZ, URZ, URZ, URZ ;  /* 0x0000003f3f3ff290 */ /* 0x000ff6000fffe03f */
[----:B------:R-:W-:Y:S01]  /*23b30*/  @!UPT UIADD3 URZ, URZ, URZ, URZ ;  /* 0x0000003f3f3ff290 */ /* 0x000fe2000fffe03f */
[----:B------:R0:W-:Y:S01]  /*23b40*/  STL.64 [R1+0x810], R24 ;  /* 0x0008101801007387 */ /* 0x0001e20000100a00 */
[----:B------:R-:W-:Y:S02]  /*23b50*/  STL.64 [R1+0x818], R26 ;  /* 0x0008181a01007387 */ /* 0x000fe40000100a00 */
[----:B0-----:R-:W-:Y:S02]  /*23b60*/  IMAD.MOV.U32 R25, RZ, RZ, R4 ;  /* 0x000000ffff197224 */ /* 0x001fe400078e0004 */
[----:B------:R-:W-:Y:S02]  /*23b70*/  IMAD.MOV.U32 R24, RZ, RZ, R5 ;  /* 0x000000ffff187224 */ /* 0x000fe400078e0005 */
[----:B------:R-:W2:Y:S02]  /*23b80*/  LDL.LU.64 R4, [R1+0x2448] ;  /* 0x0024480001047983 */ /* 0x000ea40000300a00 */
        /* <DEDUP_REMOVED lines=26> */
[----:B------:R0:W-:Y:S01]  /*23d30*/  STL.64 [R1+0x9c0], R4 ;  /* 0x0009c00401007387 */ /* 0x0001e20000100a00 */
[----:B------:R1:W-:Y:S03]  /*23d40*/  STL.64 [R1+0x9c8], R6 ;  /* 0x0009c80601007387 */ /* 0x0003e60000100a00 */
[----:B0-----:R-:W4:Y:S01]  /*23d50*/  LDL.LU R4, [R1+0xa00] ;  /* 0x000a000001047983 */ /* 0x001f220000300800 */
[----:B------:R-:W4:Y:S02]  /*23d60*/  LDL.LU R5, [R1+0xa04] ;  /* 0x000a040001057983 */ /* 0x000f240000300800 */
[----:B-1----:R-:W4:Y:S02]  /*23d70*/  LDL.LU R6, [R1+0xa08] ;  /* 0x000a080001067983 */ /* 0x002f240000300800 */
[----:B------:R-:W4:Y:S01]  /*23d80*/  LDL.LU R7, [R1+0xa0c] ;  /* 0x000a0c0001077983 */ /* 0x000f220000300800 */
[----:B---3--:R-:W-:Y:S01]  /*23d90*/  HMMA.16816.F32 R20, R16, R12, R20 ;  /* 0x0000000c1014723c */ /* 0x008fe20000001814 */
        /* <DEDUP_REMOVED lines=42> */
[----:B0-----:R-:W3:Y:S01]  /*24040*/  LDL.LU.64 R14, [R1+0x2368] ;  /* 0x00236800010e7983 */ /* 0x001ee20000300a00 */
[----:B------:R-:W2:Y:S02]  /*24050*/  LDL.LU.64 R12, [R1+0x2360] ;  /* 0x00236000010c7983 */ /* 0x000ea40000300a00 */
[C---:B--2---:R-:W-:Y:S11]  /*24060*/  HMMA.16816.F32 R20, R16.reuse, R12, R20 ;  /* 0x0000000c1014723c */ /* 0x044ff60000001814 */
[----:B------:R-:W-:Y:S11]  /*24070*/  @!UPT UIADD3 URZ, URZ, URZ, URZ ;  /* 0x0000003f3f3ff290 */ /* 0x000ff6000fffe03f */
[----:B------:R-:W-:Y:S01]  /*24080*/  @!UPT UIADD3 URZ, URZ, URZ, URZ ;  /* 0x0000003f3f3ff290 */ /* 0x000fe2000fffe03f */
[----:B------:R0:W-:Y:S01]  /*24090*/  STL.64 [R1+0xb10], R20 ;  /* 0x000b101401007387 */ /* 0x0001e20000100a00 */
[----:B------:R1:W-:Y:S03]  /*240a0*/  STL.64 [R1+0xb18], R22 ;  /* 0x000b181601007387 */ /* 0x0003e60000100a00 */
[----:B0-----:R-:W2:Y:S01]  /*240b0*/  LDL.LU R20, [R1+0x9e0] ;  /* 0x0009e00001147983 */ /* 0x001ea20000300800 */
[----:B------:R-:W2:Y:S02]  /*240c0*/  LDL.LU R21, [R1+0x9e4] ;  /* 0x0009e40001157983 */ /* 0x000ea40000300800 */
[----:B-1----:R-:W2:Y:S02]  /*240d0*/  LDL.LU R22, [R1+0x9e8] ;  /* 0x0009e80001167983 */ /* 0x002ea40000300800 */
[----:B------:R-:W2:Y:S01]  /*240e0*/  LDL.LU R23, [R1+0x9ec] ;  /* 0x0009ec0001177983 */ /* 0x000ea20000300800 */
[----:B---3--:R-:W-:Y:S01]  /*240f0*/  STL.64 [R1+0x2278], R14 ;  /* 0x0022780e01007387 */ /* 0x008fe20000100a00 */
[----:B------:R0:W-:Y:S03]  /*24100*/  STL.64 [R1+0x2270], R12 ;  /* 0x0022700c01007387 */ /* 0x0001e60000100a00 */
[----:B0-----:R-:W3:Y:S01]  /*24110*/  LDL.64 R12, [R1+0x90] ;  /* 0x00009000010c7983 */ /* 0x001ee20000100a00 */
[----:B----4-:R-:W-:Y:S03]  /*24120*/  HMMA.16816.F32 R4, R16, R8, R4 ;  /* 0x000000081004723c */ /* 0x010fe60000001804 */
[----:B---3--:R0:W-:Y:S02]  /*24130*/  STL.64 [R1+0x2310], R12 ;  /* 0x0023100c01007387 */ /* 0x0081e40000100a00 */
[----:B0-----:R-:W-:-:S02]  /*24140*/  IMAD.MOV.U32 R12, RZ, RZ, R25 ;  /* 0x000000ffff0c7224 */ /* 0x001fc400078e0019 */
[----:B------:R-:W-:-:S05]  /*24150*/  IMAD.MOV.U32 R13, RZ, RZ, R24 ;  /* 0x000000ffff0d7224 */ /* 0x000fca00078e0018 */
[----:B------:R0:W-:Y:S04]  /*24160*/  STL.64 [R1+0x2328], R12 ;  /* 0x0023280c01007387 */ /* 0x0001e80000100a00 */
        /* <DEDUP_REMOVED lines=12> */
[----:B------:R-:W-:Y:S03]  /*24230*/  STL.64 [R1+0xb08], R6 ;  /* 0x000b080601007387 */ /* 0x000fe60000100a00 */
[----:B0-----:R-:W2:Y:S01]  /*24240*/  LDL.LU.64 R4, [R1+0x2358] ;  /* 0x0023580001047983 */ /* 0x001ea20000300a00 */
[----:B------:R-:W-:Y:S02]  /*24250*/  STL [R1+0x2308], R11 ;  /* 0x0023080b01007387 */ /* 0x000fe40000100800 */
[----:B------:R0:W-:Y:S02]  /*24260*/  STL.64 [R1+0x2300], R8 ;  /* 0x0023000801007387 */ /* 0x0001e40000100a00 */
[----:B0-----:R-:W4:Y:S01]  /*24270*/  LDL.LU R8, [R1+0x3e0] ;  /* 0x0003e00001087983 */ /* 0x001f220000300800 */
[----:B------:R-:W4:Y:S02]  /*24280*/  LDL.LU R9, [R1+0x3e4] ;  /* 0x0003e40001097983 */ /* 0x000f240000300800 */
[----:B------:R-:W3:Y:S02]  /*24290*/  LDL.LU R10, [R1+0x3e8] ;  /* 0x0003e800010a7983 */ /* 0x000ee40000300800 */
[----:B------:R-:W3:Y:S01]  /*242a0*/  LDL.LU R11, [R1+0x3ec] ;  /* 0x0003ec00010b7983 */ /* 0x000ee20000300800 */
[----:B--2---:R-:W-:Y:S01]  /*242b0*/  HMMA.16816.F32 R16, R16, R4, R20 ;  /* 0x000000041010723c */ /* 0x004fe20000001814 */
[----:B---3--:R-:W-:Y:S01]  /*242c0*/  STL.64 [R1+0x2320], R10 ;  /* 0x0023200a01007387 */ /* 0x008fe20000100a00 */
[----:B----4-:R0:W-:Y:S03]  /*242d0*/  STL.64 [R1+0x2318], R8 ;  /* 0x0023180801007387 */ /* 0x0101e60000100a00 */
[----:B0-----:R-:W2:Y:S01]  /*242e0*/  LDL.LU R8, [R1+0x780] ;  /* 0x0007800001087983 */ /* 0x001ea20000300800 */
[----:B------:R-:W2:Y:S02]  /*242f0*/  LDL.LU R9, [R1+0x784] ;  /* 0x0007840001097983 */ /* 0x000ea40000300800 */
[----:B------:R-:W2:Y:S02]  /*24300*/  LDL.LU R10, [R1+0x788] ;  /* 0x00078800010a7983 */ /* 0x000ea40000300800 */
[----:B------:R-:W2:Y:S01]  /*24310*/  LDL.LU R11, [R1+0x78c] ;  /* 0x00078c00010b7983 */ /* 0x000ea20000300800 */
[----:B------:R-:W3:Y:S01]  /*24320*/  LDL.LU.64 R22, [R1+0x2350] ;  /* 0x0023500001167983 */ /* 0x000ee20000300a00 */
[----:B------:R-:W3:Y:S02]  /*24330*/  LDL.LU.64 R20, [R1+0x2348] ;  /* 0x0023480001147983 */ /* 0x000ee40000300a00 */
[----:B------:R-:W-:Y:S09]  /*24340*/  STL.64 [R1+0x22f8], R4 ;  /* 0x0022f80401007387 */ /* 0x000ff20000100a00 */
[----:B------:R-:W-:Y:S01]  /*24350*/  STL.64 [R1+0xaf0], R16 ;  /* 0x000af01001007387 */ /* 0x000fe20000100a00 */
[----:B------:R-:W-:Y:S02]  /*24360*/  STL.64 [R1+0xaf8], R18 ;  /* 0x000af81201007387 */ /* 0x000fe40000100a00 */
[----:B------:R-:W0:Y:S04]  /*24370*/  LDSM.16.MT88.4 R16, [R28+0x8180] ;  /* 0x008180001c10783b */ /* 0x000e280000004200 */
[----:B------:R-:W-:Y:S01]  /*24380*/  IMAD.MOV.U32 R25, RZ, RZ, R3 ;  /* 0x000000ffff197224 */ /* 0x000fe200078e0003 */
[----:B0-----:R0:W-:Y:S01]  /*24390*/  STL [R1+0x224c], R16 ;  /* 0x00224c1001007387 */ /* 0x0011e20000100800 */
[----:B------:R1:W-:Y:S02]  /*243a0*/  STL [R1+0x2248], R17 ;  /* 0x0022481101007387 */ /* 0x0003e40000100800 */
[----:B------:R4:W-:Y:S02]  /*243b0*/  STL [R1+0x2244], R18 ;  /* 0x0022441201007387 */ /* 0x0009e40000100800 */
[----:B------:R4:W-:Y:S01]  /*243c0*/  STL [R1+0x2240], R19 ;  /* 0x0022401301007387 */ /* 0x0009e20000100800 */
[----:B0-----:R-:W2:Y:S01]  /*243d0*/  LDL.LU R16, [R1+0x3c0] ;  /* 0x0003c00001107983 */ /* 0x001ea20000300800 */
[----:B-1----:R-:W2:Y:S02]  /*243e0*/  LDL.LU R17, [R1+0x3c4] ;  /* 0x0003c40001117983 */ /* 0x002ea40000300800 */
[----:B----4-:R-:W4:Y:S02]  /*243f0*/  LDL.LU R18, [R1+0x3c8] ;  /* 0x0003c80001127983 */ /* 0x010f240000300800 */
[----:B------:R-:W4:Y:S01]  /*24400*/  LDL.LU R19, [R1+0x3cc] ;  /* 0x0003cc0001137983 */ /* 0x000f220000300800 */
[C---:B---3--:R-:W-:Y:S01]  /*24410*/  HMMA.16816.F32 R24, R20.reuse, R24, R12 ;  /* 0x000000181418723c */ /* 0x048fe2000000180c */
[----:B------:R-:W3:Y:S01]  /*24420*/  LDL.LU.64 R14, [R1+0x2340] ;  /* 0x00234000010e7983 */ /* 0x000ee20000300a00 */
[----:B------:R-:W3:Y:S11]  /*24430*/  LDL.LU.64 R12, [R1+0x2338] ;  /* 0x00233800010c7983 */ /* 0x000ef60000300a00 */
[----:B------:R-:W-:Y:S10]  /*24440*/  @!UPT UIADD3 URZ, URZ, URZ, URZ ;  /* 0x0000003f3f3ff290 */ /* 0x000ff4000fffe03f */
[----:B------:R0:W-:Y:S01]  /*24450*/  STL.64 [R1+0xae0], R24 ;  /* 0x000ae01801007387 */ /* 0x0001e20000100a00 */
[----:B------:R-:W-:Y:S03]  /*24460*/  STL.64 [R1+0xae8], R26 ;  /* 0x000ae81a01007387 */ /* 0x000fe60000100a00 */
[----:B0-----:R-:W3:Y:S02]  /*24470*/  LDL.LU.64 R24, [R1+0x2330] ;  /* 0x0023300001187983 */ /* 0x001ee40000300a00 */
[C---:B---3--:R-:W-:Y:S11]  /*24480*/  HMMA.16816.F32 R12, R20.reuse, R24, R12 ;  /* 0x00000018140c723c */ /* 0x048ff6000000180c */
[----:B------:R-:W-:Y:S11]  /*24490*/  @!UPT UIADD3 URZ, URZ, URZ, URZ ;  /* 0x0000003f3f3ff290 */ /* 0x000ff6000fffe03f */
[----:B------:R-:W-:Y:S01]  /*244a0*/  @!UPT UIADD3 URZ, URZ, URZ, URZ ;  /* 0x0000003f3f3ff290 */ /* 0x000fe2000fffe03f */
[----:B------:R0:W-:Y:S01]  /*244b0*/  STL.64 [R1+0xad0], R12 ;  /* 0x000ad00c01007387 */ /* 0x0001e20000100a00 */
[----:B------:R-:W-:Y:S03]  /*244c0*/  STL.64 [R1+0xad8], R14 ;  /* 0x000ad80e01007387 */ /* 0x000fe60000100a00 */
[----:B0-----:R-:W2:Y:S01]  /*244d0*/  LDL.LU.64 R12, [R1+0x2328] ;  /* 0x00232800010c7983 */ /* 0x001ea20000300a00 */
[----:B------:R0:W-:Y:S03]  /*244e0*/  STL.64 [R1+0x2230], R24 ;  /* 0x0022301801007387 */ /* 0x0001e60000100a00 */
[----:B0-----:R-:W3:Y:S01]  /*244f0*/  LDL.64 R24, [R1+0x80] ;  /* 0x0000800001187983 */ /* 0x001ee20000100a00 */
[C---:B--2---:R-:W-:Y:S03]  /*24500*/  HMMA.16816.F32 R12, R20.reuse, R12, R8 ;  /* 0x0000000c140c723c */ /* 0x044fe60000001808 */
[----:B------:R-:W2:Y:S01]  /*24510*/  LDL.LU.64 R10, [R1+0x2320] ;  /* 0x00232000010a7983 */ /* 0x000ea20000300a00 */
[----:B------:R-:W2:Y:S11]  /*24520*/  LDL.LU.64 R8, [R1+0x2318] ;  /* 0x0023180001087983 */ /* 0x000eb60000300a00 */
[----:B------:R-:W-:Y:S08]  /*24530*/  @!UPT UIADD3 URZ, URZ, URZ, URZ ;  /* 0x0000003f3f3ff290 */ /* 0x000ff0000fffe03f */
[----:B------:R0:W-:Y:S01]  /*24540*/  STL.64 [R1+0xac0], R12 ;  /* 0x000ac00c01007387 */ /* 0x0001e20000100a00 */
[----:B------:R-:W-:Y:S03]  /*24550*/  STL.64 [R1+0xac8], R14 ;  /* 0x000ac80e01007387 */ /* 0x000fe60000100a00 */
[----:B0-----:R-:W2:Y:S01]  /*24560*/  LDL.LU.64 R12, [R1+0x2310] ;  /* 0x00231000010c7983 */ /* 0x001ea20000300a00 */
[----:B------:R-:W-:Y:S02]  /*24570*/  IMAD.MOV.U32 R4, RZ, RZ, R2 ;  /* 0x000000ffff047224 */ /* 0x000fe400078e0002 */
[----:B------:R-:W-:Y:S01]  /*24580*/  IMAD.MOV.U32 R5, RZ, RZ, R0 ;  /* 0x000000ffff057224 */ /* 0x000fe200078e0000 */
[C---:B--2---:R-:W-:Y:S01]  /*24590*/  HMMA.16816.F32 R8, R20.reuse, R12, R8 ;  /* 0x0000000c1408723c */ /* 0x044fe20000001808 */
[----:B------:R-:W-:Y:S02]  /*245a0*/  IMAD.MOV.U32 R2, RZ, RZ, R12 ;  /* 0x000000ffff027224 */ /* 0x000fe400078e000c */
[----:B------:R-:W-:Y:S11]  /*245b0*/  IMAD.MOV.U32 R0, RZ, RZ, R13 ;  /* 0x000000ffff007224 */ /* 0x000ff600078e000d */
[----:B------:R-:W-:Y:S09]  /*245c0*/  @!UPT UIADD3 URZ, URZ, URZ, URZ ;  /* 0x0000003f3f3ff290 */ /* 0x000ff2000fffe03f */
[----:B------:R-:W-:Y:S01]  /*245d0*/  STL.64 [R1+0xab0], R8 ;  /* 0x000ab00801007387 */ /* 0x000fe20000100a00 */
[----:B------:R0:W-:Y:S03]  /*245e0*/  STL.64 [R1+0xab8], R10 ;  /* 0x000ab80a01007387 */ /* 0x0001e60000100a00 */
[----:B0-----:R-:W2:Y:S01]  /*245f0*/  LDL.LU R11, [R1+0x2308] ;  /* 0x00230800010b7983 */ /* 0x001ea20000300800 */
[----:B------:R-:W2:Y:S02]  /*24600*/  LDL.LU.64 R8, [R1+0x2300] ;  /* 0x0023000001087983 */ /* 0x000ea40000300a00 */
[----:B------:R-:W2:Y:S02]  /*24610*/  LDL.64 R12, [R1] ;  /* 0x00000000010c7983 */ /* 0x000ea40000100a00 */
[----:B--2---:R0:W-:Y:S04]  /*24620*/  STL.64 [R1+0x2290], R12 ;  /* 0x0022900c01007387 */ /* 0x0041e80000100a00 */
[----:B0-----:R-:W2:Y:S01]  /*24630*/  LDL.LU R12, [R1+0x3d0] ;  /* 0x0003d000010c7983 */ /* 0x001ea20000300800 */
[----:B------:R-:W2:Y:S02]  /*24640*/  LDL.LU R13, [R1+0x3d4] ;  /* 0x0003d400010d7983 */ /* 0x000ea40000300800 */
[----:B------:R-:W2:Y:S02]  /*24650*/  LDL.LU R14, [R1+0x3d8] ;  /* 0x0003d800010e7983 */ /* 0x000ea40000300800 */
[----:B------:R-:W2:Y:S01]  /*24660*/  LDL.LU R15, [R1+0x3dc] ;  /* 0x0003dc00010f7983 */ /* 0x000ea20000300800 */
[----:B----4-:R-:W-:Y:S01]  /*24670*/  HMMA.16816.F32 R4, R20, R4, R16 ;  /* 0x000000041404723c */ /* 0x010fe20000001810 */
[----:B---3--:R-:W-:-:S02]  /*24680*/  IMAD.MOV.U32 R10, RZ, RZ, R24 ;  /* 0x000000ffff0a7224 */ /* 0x008fc400078e0018 */
[----:B------:R-:W-:-:S05]  /*24690*/  IMAD.MOV.U32 R3, RZ, RZ, R25 ;  /* 0x000000ffff037224 */ /* 0x000fca00078e0019 */
[----:B--2---:R-:W-:Y:S11]  /*246a0*/  HMMA.16816.F32 R12, R20, R24, R12 ;  /* 0x00000018140c723c */ /* 0x004ff6000000180c */
[----:B------:R-:W-:Y:S11]  /*246b0*/  @!UPT UIADD3 URZ, URZ, URZ, URZ ;  /* 0x0000003f3f3ff290 */ /* 0x000ff6000fffe03f */
[----:B------:R-:W-:Y:S01]  /*246c0*/  @!UPT UIADD3 URZ, URZ, URZ, URZ ;  /* 0x0000003f3f3ff290 */ /* 0x000fe2000fffe03f */
[----:B------:R-:W-:Y:S01]  /*246d0*/  STL.64 [R1+0xaa0], R12 ;  /* 0x000aa00c01007387 */ /* 0x000fe20000100a00 */
[----:B------:R-:W-:Y:S02]  /*246e0*/  STL.64 [R1+0xaa8], R14 ;  /* 0x000aa80e01007387 */ /* 0x000fe40000100a00 */
[----:B------:R-:W-:Y:S02]  /*246f0*/  STL [R1+0x22d0], R10 ;  /* 0x0022d00a01007387 */ /* 0x000fe40000100800 */
[----:B------:R-:W-:Y:S01]  /*24700*/  STL.64 [R1+0x22c8], R8 ;  /* 0x0022c80801007387 */ /* 0x000fe20000100a00 */
[----:B------:R-:W2:Y:S01]  /*24710*/  LDL.LU R16, [R1+0x330] ;  /* 0x0003300001107983 */ /* 0x000ea20000300800 */
[----:B------:R0:W-:Y:S02]  /*24720*/  STL.64 [R1+0xa90], R4 ;  /* 0x000a900401007387 */ /* 0x0001e40000100a00 */
[----:B------:R1:W-:Y:S02]  /*24730*/  STL.64 [R1+0xa98], R6 ;  /* 0x000a980601007387 */ /* 0x0003e40000100a00 */
[----:B------:R-:W2:Y:S01]  /*24740*/  LDL.LU R17, [R1+0x334] ;  /* 0x0003340001117983 */ /* 0x000ea20000300800 */
[----:B------:R-:W3:Y:S01]  /*24750*/  LDL.LU R18, [R1+0x338] ;  /* 0x0003380001127983 */ /* 0x000ee20000300800 */
[----:B------:R-:W3:Y:S03]  /*24760*/  LDL.LU R19, [R1+0x33c] ;  /* 0x00033c0001137983 */ /* 0x000ee60000300800 */
[----:B0-----:R-:W4:Y:S01]  /*24770*/  LDL.LU R4, [R1+0x3b0] ;  /* 0x0003b00001047983 */ /* 0x001f220000300800 */
[----:B------:R-:W4:Y:S02]  /*24780*/  LDL.LU R5, [R1+0x3b4] ;  /* 0x0003b40001057983 */ /* 0x000f240000300800 */
[----:B-1----:R-:W4:Y:S02]  /*24790*/  LDL.LU R6, [R1+0x3b8] ;  /* 0x0003b80001067983 */ /* 0x002f240000300800 */
[----:B------:R-:W4:Y:S01]  /*247a0*/  LDL.LU R7, [R1+0x3bc] ;  /* 0x0003bc0001077983 */ /* 0x000f220000300800 */
[----:B------:R-:W2:Y:S01]  /*247b0*/  LDL.LU R24, [R1+0x360] ;  /* 0x0003600001187983 */ /* 0x000ea20000300800 */
[----:B------:R-:W2:Y:S02]  /*247c0*/  LDL.LU R25, [R1+0x364] ;  /* 0x0003640001197983 */ /* 0x000ea40000300800 */
[----:B------:R-:W2:Y:S02]  /*247d0*/  LDL.LU R26, [R1+0x368] ;  /* 0x00036800011a7983 */ /* 0x000ea40000300800 */
[----:B------:R-:W2:Y:S02]  /*247e0*/  LDL.LU R27, [R1+0x36c] ;  /* 0x00036c00011b7983 */ /* 0x000ea40000300800 */
[----:B--2---:R-:W-:Y:S01]  /*247f0*/  STL.64 [R1+0x22e0], R26 ;  /* 0x0022e01a01007387 */ /* 0x004fe20000100a00 */
[----:B------:R0:W-:Y:S02]  /*24800*/  STL.64 [R1+0x22d8], R24 ;  /* 0x0022d81801007387 */ /* 0x0001e40000100a00 */
[----:B0-----:R-:W-:-:S02]  /*24810*/  IMAD.MOV.U32 R24, RZ, RZ, R29 ;  /* 0x000000ffff187224 */ /* 0x001fc400078e001d */
[----:B------:R-:W-:-:S05]  /*24820*/  IMAD.MOV.U32 R25, RZ, RZ, R11 ;  /* 0x000000ffff197224 */ /* 0x000fca00078e000b */
[----:B------:R0:W-:Y:S01]  /*24830*/  STL.64 [R1+0x22f0], R24 ;  /* 0x0022f01801007387 */ /* 0x0001e20000100a00 */
[----:B------:R-:W2:Y:S03]  /*24840*/  LDL.64 R8, [R1+0x40] ;  /* 0x0000400001087983 */ /* 0x000ea60000100a00 */
[----:B0-----:R-:W4:Y:S04]  /*24850*/  LDL.64 R24, [R1+0x60] ;  /* 0x0000600001187983 */ /* 0x001f280000100a00 */
[----:B--2---:R0:W-:Y:S04]  /*24860*/  STL.64 [R1+0x22e8], R8 ;  /* 0x0022e80801007387 */ /* 0x0041e80000100a00 */
[----:B0-----:R-:W2:Y:S01]  /*24870*/  LDL.LU R8, [R1+0x3a0] ;  /* 0x0003a00001087983 */ /* 0x001ea20000300800 */
[----:B------:R-:W2:Y:S02]  /*24880*/  LDL.LU R9, [R1+0x3a4] ;  /* 0x0003a40001097983 */ /* 0x000ea40000300800 */
[----:B------:R-:W2:Y:S02]  /*24890*/  LDL.LU R10, [R1+0x3a8] ;  /* 0x0003a800010a7983 */ /* 0x000ea40000300800 */
[----:B------:R-:W2:Y:S01]  /*248a0*/  LDL.LU R11, [R1+0x3ac] ;  /* 0x0003ac00010b7983 */ /* 0x000ea20000300800 */
[----:B---3--:R-:W-:Y:S01]  /*248b0*/  STL.64 [R1+0x22a0], R18 ;  /* 0x0022a01201007387 */ /* 0x008fe20000100a00 */
[----:B------:R0:W-:Y:S03]  /*248c0*/  STL.64 [R1+0x2298], R16 ;  /* 0x0022981001007387 */ /* 0x0001e60000100a00 */
[----:B0-----:R-:W3:Y:S04]  /*248d0*/  LDL.64 R16, [R1+0x20] ;  /* 0x0000200001107983 */ /* 0x001ee80000100a00 */
[----:B---3--:R0:W-:Y:S01]  /*248e0*/  STL.64 [R1+0x22b0], R16 ;  /* 0x0022b01001007387 */ /* 0x0081e20000100a00 */
[----:B------:R-:W3:Y:S03]  /*248f0*/  LDL.64 R12, [R1+0x10] ;  /* 0x00001000010c7983 */ /* 0x000ee60000100a00 */
[----:B0-----:R-:W2:Y:S01]  /*24900*/  LDL.64 R16, [R1+0x30] ;  /* 0x0000300001107983 */ /* 0x001ea20000100a00 */
[----:B----4-:R-:W-:Y:S03]  /*24910*/  HMMA.16816.F32 R4, R20, R24, R4 ;  /* 0x000000181404723c */ /* 0x010fe60000001804 */
[----:B---3--:R0:W-:Y:S04]  /*24920*/  STL.64 [R1+0x22a8], R12 ;  /* 0x0022a80c01007387 */ /* 0x0081e80000100a00 */
[----:B0-----:R-:W3:Y:S01]  /*24930*/  LDL.LU R12, [R1+0x340] ;  /* 0x00034000010c7983 */ /* 0x001ee20000300800 */
[----:B------:R-:W3:Y:S02]  /*24940*/  LDL.LU R13, [R1+0x344] ;  /* 0x00034400010d7983 */ /* 0x000ee40000300800 */
[----:B------:R-:W4:Y:S02]  /*24950*/  LDL.LU R14, [R1+0x348] ;  /* 0x00034800010e7983 */ /* 0x000f240000300800 */
[----:B------:R-:W4:Y:S02]  /*24960*/  LDL.LU R15, [R1+0x34c] ;  /* 0x00034c00010f7983 */ /* 0x000f240000300800 */
        /* <DEDUP_REMOVED lines=10> */
[----:B------:R-:W-:Y:S02]  /*24a10*/  IMAD.MOV.U32 R6, RZ, RZ, R25 ;  /* 0x000000ffff067224 */ /* 0x000fe400078e0019 */
[----:B------:R-:W2:Y:S03]  /*24a20*/  LDL.LU.64 R24, [R1+0x22f0] ;  /* 0x0022f00001187983 */ /* 0x000ea60000300a00 */
[----:B------:R-:W-:Y:S01]  /*24a30*/  STL.64 [R1+0x2258], R6 ;  /* 0x0022580601007387 */ /* 0x000fe20000100a00 */
[----:B----4-:R0:W-:Y:S04]  /*24a40*/  STL.64 [R1+0x2250], R4 ;  /* 0x0022500401007387 */ /* 0x0101e80000100a00 */
[----:B0-----:R-:W4:Y:S01]  /*24a50*/  LDL.LU R4, [R1+0x2f0] ;  /* 0x0002f00001047983 */ /* 0x001f220000300800 */
[----:B------:R-:W4:Y:S02]  /*24a60*/  LDL.LU R5, [R1+0x2f4] ;  /* 0x0002f40001057983 */ /* 0x000f240000300800 */
[----:B------:R-:W3:Y:S02]  /*24a70*/  LDL.LU R6, [R1+0x2f8] ;  /* 0x0002f80001067983 */ /* 0x000ee40000300800 */
[----:B------:R-:W3:Y:S01]  /*24a80*/  LDL.LU R7, [R1+0x2fc] ;  /* 0x0002fc0001077983 */ /* 0x000ee20000300800 */
[C---:B--2---:R-:W-:Y:S01]  /*24a90*/  HMMA.16816.F32 R24, R20.reuse, R24, R8 ;  /* 0x000000181418723c */ /* 0x044fe20000001808 */
[----:B---3--:R-:W-:Y:S01]  /*24aa0*/  STL.64 [R1+0x2268], R6 ;  /* 0x0022680601007387 */ /* 0x008fe20000100a00 */
[----:B----4-:R0:W-:Y:S03]  /*24ab0*/  STL.64 [R1+0x2260], R4 ;  /* 0x0022600401007387 */ /* 0x0101e60000100a00 */
        /* <DEDUP_REMOVED lines=9> */
[----:B------:R-:W2:Y:S01]  /*24b50*/  LDL.LU R7, [R1+0x32c] ;  /* 0x00032c0001077983 */ /* 0x000ea20000300800 */
[----:B------:R-:W3:Y:S01]  /*24b60*/  LDL.LU.64 R8, [R1+0x22e8] ;  /* 0x0022e80001087983 */ /* 0x000ee20000300a00 */
[----:B------:R-:W-:Y:S02]  /*24b70*/  STL.64 [R1+0xa70], R24 ;  /* 0x000a701801007387 */ /* 0x000fe40000100a00 */
[----:B------:R0:W-:Y:S02]  /*24b80*/  STL.64 [R1+0xa78], R26 ;  /* 0x000a781a01007387 */ /* 0x0001e40000100a00 */
[----:B0-----:R-:W3:Y:S01]  /*24b90*/  LDL.LU.64 R26, [R1+0x22e0] ;  /* 0x0022e000011a7983 */ /* 0x001ee20000300a00 */
[----:B------:R-:W3:Y:S01]  /*24ba0*/  LDL.LU.64 R24, [R1+0x22d8] ;  /* 0x0022d80001187983 */ /* 0x000ee20000300a00 */
[C---:B------:R-:W-:Y:S08]  /*24bb0*/  HMMA.16816.F32 R12, R20.reuse, R16, R12 ;  /* 0x00000010140c723c */ /* 0x040ff0000000180c */
[----:B---3--:R-:W-:Y:S01]  /*24bc0*/  HMMA.16816.F32 R24, R20, R8, R24 ;  /* 0x000000081418723c */ /* 0x008fe20000001818 */
[----:B------:R-:W-:Y:S11]  /*24bd0*/  IMAD.MOV.U32 R11, RZ, RZ, R9 ;  /* 0x000000ffff0b7224 */ /* 0x000ff600078e0009 */
[----:B------:R-:W-:Y:S11]  /*24be0*/  @!UPT UIADD3 URZ, URZ, URZ, URZ ;  /* 0x0000003f3f3ff290 */ /* 0x000ff6000fffe03f */
[----:B------:R0:W-:Y:S01]  /*24bf0*/  STL.64 [R1+0xa60], R24 ;  /* 0x000a601801007387 */ /* 0x0001e20000100a00 */
[----:B------:R1:W-:Y:S02]  /*24c00*/  STL.64 [R1+0xa68], R26 ;  /* 0x000a681a01007387 */ /* 0x0003e40000100a00 */
[----:B------:R-:W3:Y:S02]  /*24c10*/  LDL.LU R10, [R1+0x22d0] ;  /* 0x0022d000010a7983 */ /* 0x000ee40000300800 */
[----:B0-----:R-:W-:Y:S02]  /*24c20*/  IMAD.MOV.U32 R24, RZ, RZ, R8 ;  /* 0x000000ffff187224 */ /* 0x001fe400078e0008 */
[----:B------:R-:W4:Y:S01]  /*24c30*/  LDL.LU.64 R8, [R1+0x22c8] ;  /* 0x0022c80001087983 */ /* 0x000f220000300a00 */
[----:B------:R-:W-:Y:S02]  /*24c40*/  STL.64 [R1+0xa50], R12 ;  /* 0x000a500c01007387 */ /* 0x000fe40000100a00 */
[----:B------:R0:W-:Y:S02]  /*24c50*/  STL.64 [R1+0xa58], R14 ;  /* 0x000a580e01007387 */ /* 0x0001e40000100a00 */
[----:B-1----:R-:W-:-:S02]  /*24c60*/  IMAD.MOV.U32 R26, RZ, RZ, R16 ;  /* 0x000000ffff1a7224 */ /* 0x002fc400078e0010 */
[----:B------:R-:W-:Y:S01]  /*24c70*/  IMAD.MOV.U32 R25, RZ, RZ, R17 ;  /* 0x000000ffff197224 */ /* 0x000fe200078e0011 */
[----:B0-----:R-:W2:Y:S01]  /*24c80*/  LDL.LU.64 R14, [R1+0x22c0] ;  /* 0x0022c000010e7983 */ /* 0x001ea20000300a00 */
[----:B------:R-:W2:Y:S02]  /*24c90*/  LDL.LU.64 R12, [R1+0x22b8] ;  /* 0x0022b800010c7983 */ /* 0x000ea40000300a00 */
[----:B------:R-:W2:Y:S02]  /*24ca0*/  LDL.LU.64 R16, [R1+0x22b0] ;  /* 0x0022b00001107983 */ /* 0x000ea40000300a00 */
        /* <DEDUP_REMOVED lines=9> */
[C---:B--2---:R-:W-:Y:S11]  /*24d40*/  HMMA.16816.F32 R16, R20.reuse, R12, R16 ;  /* 0x0000000c1410723c */ /* 0x044ff60000001810 */
[----:B------:R-:W-:Y:S11]  /*24d50*/  @!UPT UIADD3 URZ, URZ, URZ, URZ ;  /* 0x0000003f3f3ff290 */ /* 0x000ff6000fffe03f */
[----:B------:R-:W-:Y:S01]  /*24d60*/  @!UPT UIADD3 URZ, URZ, URZ, URZ ;  /* 0x0000003f3f3ff290 */ /* 0x000fe2000fffe03f */
[----:B------:R-:W-:Y:S01]  /*24d70*/  STL.64 [R1+0xa30], R16 ;  /* 0x000a301001007387 */ /* 0x000fe20000100a00 */
[----:B------:R0:W-:Y:S02]  /*24d80*/  STL.64 [R1+0xa38], R18 ;  /* 0x000a381201007387 */ /* 0x0001e40000100a00 */
[----:B0-----:R-:W-:Y:S02]  /*24d90*/  IMAD.MOV.U32 R18, RZ, RZ, R12 ;  /* 0x000000ffff127224 */ /* 0x001fe400078e000c */
        /* <DEDUP_REMOVED lines=12> */
[C---:B--2---:R-:W-:Y:S11]  /*24e60*/  HMMA.16816.F32 R4, R20.reuse, R12, R4 ;  /* 0x0000000c1404723c */ /* 0x044ff60000001804 */
[----:B------:R-:W-:Y:S11]  /*24e70*/  @!UPT UIADD3 URZ, URZ, URZ, URZ ;  /* 0x0000003f3f3ff290 */ /* 0x000ff6000fffe03f */
[----:B------:R-:W-:Y:S01]  /*24e80*/  @!UPT UIADD3 URZ, URZ, URZ, URZ ;  /* 0x0000003f3f3ff290 */ /* 0x000fe2000fffe03f */
[----:B------:R-:W-:Y:S01]  /*24e90*/  STL.64 [R1+0xa10], R4 ;  /* 0x000a100401007387 */ /* 0x000fe20000100a00 */
[----:B------:R0:W-:Y:S03]  /*24ea0*/  STL.64 [R1+0xa18], R6 ;  /* 0x000a180601007387 */ /* 0x0001e60000100a00 */
[----:B0-----:R-:W4:Y:S01]  /*24eb0*/  LDL.LU.64 R6, [R1+0x2268] ;  /* 0x0022680001067983 */ /* 0x001f220000300a00 */
[----:B------:R-:W4:Y:S02]  /*24ec0*/  LDL.LU.64 R4, [R1+0x2260] ;  /* 0x0022600001047983 */ /* 0x000f240000300a00 */
[----:B------:R-:W-:Y:S02]  /*24ed0*/  STL.64 [R1+0x2138], R14 ;  /* 0x0021380e01007387 */ /* 0x000fe40000100a00 */
[----:B------:R0:W-:Y:S02]  /*24ee0*/  STL.64 [R1+0x2130], R12 ;  /* 0x0021300c01007387 */ /* 0x0001e40000100a00 */
[----:B0-----:R-:W2:Y:S01]  /*24ef0*/  LDL.LU R12, [R1+0x100] ;  /* 0x00010000010c7983 */ /* 0x001ea20000300800 */
[----:B------:R-:W2:Y:S02]  /*24f00*/  LDL.LU R13, [R1+0x104] ;  /* 0x00010400010d7983 */ /* 0x000ea40000300800 */
[----:B------:R-:W2:Y:S02]  /*24f10*/  LDL.LU R14, [R1+0x108] ;  /* 0x00010800010e7983 */ /* 0x000ea40000300800 */
[----:B------:R-:W2:Y:S01]  /*24f20*/  LDL.LU R15, [R1+0x10c] ;  /* 0x00010c00010f7983 */ /* 0x000ea20000300800 */
[C---:B----4-:R-:W-:Y:S11]  /*24f30*/  HMMA.16816.F32 R4, R20.reuse, R8, R4 ;  /* 0x000000081404723c */ /* 0x050ff60000001804 */
[----:B------:R-:W-:Y:S11]  /*24f40*/  @!UPT UIADD3 URZ, URZ, URZ, URZ ;  /* 0x0000003f3f3ff290 */ /* 0x000ff6000fffe03f */
[----:B------:R-:W-:Y:S01]  /*24f50*/  @!UPT UIADD3 URZ, URZ, URZ, URZ ;  /* 0x0000003f3f3ff290 */ /* 0x000fe2000fffe03f */
[----:B------:R-:W-:Y:S01]  /*24f60*/  STL.64 [R1+0xa00], R4 ;  /* 0x000a000401007387 */ /* 0x000fe20000100a00 */
[----:B------:R0:W-:Y:S03]  /*24f70*/  STL.64 [R1+0xa08], R6 ;  /* 0x000a080601007387 */ /* 0x0001e60000100a00 */
[----:B0-----:R-:W4:Y:S01]  /*24f80*/  LDL.LU.64 R6, [R1+0x2258] ;  /* 0x0022580001067983 */ /* 0x001f220000300a00 */
[----:B------:R-:W2:Y:S02]  /*24f90*/  LDL.LU.64 R4, [R1+0x2250] ;  /* 0x0022500001047983 */ /* 0x000ea40000300a00 */
[----:B------:R-:W-:Y:S01]  /*24fa0*/  STL.64 [R1+0x2238], R8 ;  /* 0x0022380801007387 */ /* 0x000fe20000100a00 */
[----:B--2---:R-:W-:Y:S01]  /*24fb0*/  HMMA.16816.F32 R20, R20, R4, R12 ;  /* 0x000000041414723c */ /* 0x004fe2000000180c */
[----:B------:R-:W-:Y:S11]  /*24fc0*/  STL.64 [R1+0x21b0], R4 ;  /* 0x0021b00401007387 */ /* 0x000ff60000100a00 */
[----:B------:R-:W-:Y:S11]  /*24fd0*/  @!UPT UIADD3 URZ, URZ, URZ, URZ ;  /* 0x0000003f3f3ff290 */ /* 0x000ff6000fffe03f */
[----:B------:R-:W-:Y:S01]  /*24fe0*/  STL.64 [R1+0x9e0], R20 ;  /* 0x0009e01401007387 */ /* 0x000fe20000100a00 */
[----:B------:R-:W-:Y:S02]  /*24ff0*/  STL.64 [R1+0x9e8], R22 ;  /* 0x0009e81601007387 */ /* 0x000fe40000100a00 */
[----:B------:R-:W0:Y:S04]  /*25000*/  LDSM.16.MT88.4 R20, [R28+0x8200] ;  /* 0x008200001c14783b */ /* 0x000e280000004200 */
[----:B------:R-:W-:Y:S02]  /*25010*/  IMAD.MOV.U32 R12, RZ, RZ, R16 ;  /* 0x000000ffff0c7224 */ /* 0x000fe400078e0010 */
[----:B------:R-:W-:Y:S01]  /*25020*/  IMAD.MOV.U32 R13, RZ, RZ, R17 ;  /* 0x000000ffff0d7224 */ /* 0x000fe200078e0011 */
[----:B------:R-:W2:Y:S01]  /*25030*/  LDL.LU R16, [R1+0x224c] ;  /* 0x00224c0001107983 */ /* 0x000ea20000300800 */
[----:B------:R-:W2:Y:S03]  /*25040*/  LDL.LU R17, [R1+0x2248] ;  /* 0x0022480001117983 */ /* 0x000ea60000300800 */
[----:B------:R-:W-:Y:S04]  /*25050*/  STL.64 [R1+0x2150], R12 ;  /* 0x0021500c01007387 */ /* 0x000fe80000100a00 */
[----:B0-----:R-:W-:Y:S01]  /*25060*/  STL.64 [R1+0x2118], R22 ;  /* 0x0021181601007387 */ /* 0x001fe20000100a00 */
        /* <DEDUP_REMOVED lines=20> */
[----:B------:R-:W-:Y:S01]  /*251b0*/  IMAD.MOV.U32 R13, RZ, RZ, R25 ;  /* 0x000000ffff0d7224 */ /* 0x000fe200078e0019 */
[----:B--2---:R-:W-:Y:S01]  /*251c0*/  STL.64 [R1+0x2160], R22 ;  /* 0x0021601601007387 */ /* 0x004fe20000100a00 */
[----:B------:R0:W-:Y:S03]  /*251d0*/  STL.64 [R1+0x2158], R20 ;  /* 0x0021581401007387 */ /* 0x0001e60000100a00 */
[----:B0-----:R-:W2:Y:S01]  /*251e0*/  LDL.LU R20, [R1+0x230] ;  /* 0x0002300001147983 */ /* 0x001ea20000300800 */
[----:B------:R-:W2:Y:S02]  /*251f0*/  LDL.LU R21, [R1+0x234] ;  /* 0x0002340001157983 */ /* 0x000ea40000300800 */
[----:B------:R-:W2:Y:S02]  /*25200*/  LDL.LU R22, [R1+0x238] ;  /* 0x0002380001167983 */ /* 0x000ea40000300800 */
[----:B------:R-:W2:Y:S01]  /*25210*/  LDL.LU R23, [R1+0x23c] ;  /* 0x00023c0001177983 */ /* 0x000ea20000300800 */
[----:B------:R0:W-:Y:S02]  /*25220*/  STL.64 [R1+0x2198], R12 ;  /* 0x0021980c01007387 */ /* 0x0001e40000100a00 */
[----:B0-----:R-:W-:-:S02]  /*25230*/  IMAD.MOV.U32 R12, RZ, RZ, R24 ;  /* 0x000000ffff0c7224 */ /* 0x001fc400078e0018 */
[----:B------:R-:W-:-:S05]  /*25240*/  IMAD.MOV.U32 R13, RZ, RZ, R11 ;  /* 0x000000ffff0d7224 */ /* 0x000fca00078e000b */
[----:B------:R0:W-:Y:S04]  /*25250*/  STL.64 [R1+0x21b8], R12 ;  /* 0x0021b80c01007387 */ /* 0x0001e80000100a00 */
[----:B0-----:R-:W2:Y:S01]  /*25260*/  LDL.LU R12, [R1+0x270] ;  /* 0x00027000010c7983 */ /* 0x001ea20000300800 */
[----:B------:R-:W2:Y:S02]  /*25270*/  LDL.LU R13, [R1+0x274] ;  /* 0x00027400010d7983 */ /* 0x000ea40000300800 */
[----:B------:R-:W2:Y:S02]  /*25280*/  LDL.LU R14, [R1+0x278] ;  /* 0x00027800010e7983 */ /* 0x000ea40000300800 */
[----:B------:R-:W2:Y:S02]  /*25290*/  LDL.LU R15, [R1+0x27c] ;  /* 0x00027c00010f7983 */ /* 0x000ea40000300800 */
[----:B--2---:R-:W-:Y:S01]  /*252a0*/  STL.64 [R1+0x21c8], R14 ;  /* 0x0021c80e01007387 */ /* 0x004fe20000100a00 */
[----:B------:R4:W-:Y:S02]  /*252b0*/  STL.64 [R1+0x21c0], R12 ;  /* 0x0021c00c01007387 */ /* 0x0009e40000100a00 */
[----:B----4-:R-:W-:-:S02]  /*252c0*/  IMAD.MOV.U32 R12, RZ, RZ, R7 ;  /* 0x000000ffff0c7224 */ /* 0x010fc400078e0007 */
[----:B------:R-:W-:-:S05]  /*252d0*/  IMAD.MOV.U32 R13, RZ, RZ, R6 ;  /* 0x000000ffff0d7224 */ /* 0x000fca00078e0006 */
[----:B------:R0:W-:Y:S04]  /*252e0*/  STL.64 [R1+0x21d8], R12 ;  /* 0x0021d80c01007387 */ /* 0x0001e80000100a00 */
[----:B0-----:R-:W2:Y:S04]  /*252f0*/  LDL.64 R12, [R1+0x70] ;  /* 0x00007000010c7983 */ /* 0x001ea80000100a00 */
[----:B--2---:R-:W-:Y:S01]  /*25300*/  STL.64 [R1+0x21f0], R12 ;  /* 0x0021f00c01007387 */ /* 0x004fe20000100a00 */
[----:B------:R-:W2:Y:S03]  /*25310*/  LDL.64 R4, [R1+0x50] ;  /* 0x0000500001047983 */ /* 0x000ea60000100a00 */
[----:B--2---:R0:W-:Y:S04]  /*25320*/  STL.64 [R1+0x21d0], R4 ;  /* 0x0021d00401007387 */ /* 0x0041e80000100a00 */
[----:B0-----:R-:W2:Y:S01]  /*25330*/  LDL.LU R4, [R1+0x280] ;  /* 0x0002800001047983 */ /* 0x001ea20000300800 */
[----:B------:R-:W2:Y:S02]  /*25340*/  LDL.LU R5, [R1+0x284] ;  /* 0x0002840001057983 */ /* 0x000ea40000300800 */
[----:B------:R-:W4:Y:S02]  /*25350*/  LDL.LU R6, [R1+0x288] ;  /* 0x0002880001067983 */ /* 0x000f240000300800 */
[----:B------:R-:W4:Y:S02]  /*25360*/  LDL.LU R7, [R1+0x28c] ;  /* 0x00028c0001077983 */ /* 0x000f240000300800 */
[----:B---3--:R-:W-:-:S02]  /*25370*/  IMAD.MOV.U32 R12, RZ, RZ, R10 ;  /* 0x000000ffff0c7224 */ /* 0x008fc400078e000a */
[----:B------:R-:W-:-:S05]  /*25380*/  IMAD.MOV.U32 R13, RZ, RZ, R3 ;  /* 0x000000ffff0d7224 */ /* 0x000fca00078e0003 */
[----:B------:R0:W-:Y:S02]  /*25390*/  STL.64 [R1+0x2208], R12 ;  /* 0x0022080c01007387 */ /* 0x0001e40000100a00 */
[----:B0-----:R-:W-:Y:S02]  /*253a0*/  IMAD.MOV.U32 R12, RZ, RZ, R2 ;  /* 0x000000ffff0c7224 */ /* 0x001fe400078e0002 */
[----:B------:R-:W-:Y:S01]  /*253b0*/  IMAD.MOV.U32 R13, RZ, RZ, R0 ;  /* 0x000000ffff0d7224 */ /* 0x000fe200078e0000 */
[----:B----4-:R-:W-:Y:S01]  /*253c0*/  STL.64 [R1+0x21e8], R6 ;  /* 0x0021e80601007387 */ /* 0x010fe20000100a00 */
[----:B--2---:R0:W-:Y:S03]  /*253d0*/  STL.64 [R1+0x21e0], R4 ;  /* 0x0021e00401007387 */ /* 0x0041e60000100a00 */
[----:B0-----:R-:W2:Y:S01]  /*253e0*/  LDL.LU R4, [R1+0x290] ;  /* 0x0002900001047983 */ /* 0x001ea20000300800 */
[----:B------:R-:W2:Y:S02]  /*253f0*/  LDL.LU R5, [R1+0x294] ;  /* 0x0002940001057983 */ /* 0x000ea40000300800 */
[----:B------:R-:W3:Y:S02]  /*25400*/  LDL.LU R6, [R1+0x298] ;  /* 0x0002980001067983 */ /* 0x000ee40000300800 */
[----:B------:R-:W3:Y:S01]  /*25410*/  LDL.LU R7, [R1+0x29c] ;  /* 0x00029c0001077983 */ /* 0x000ee20000300800 */
[----:B------:R0:W-:Y:S04]  /*25420*/  STL.64 [R1+0x2220], R12 ;  /* 0x0022200c01007387 */ /* 0x0001e80000100a00 */
[----:B0-----:R-:W4:Y:S04]  /*25430*/  LDL.64 R12, [R1+0xa0] ;  /* 0x0000a000010c7983 */ /* 0x001f280000100a00 */
[----:B----4-:R0:W-:Y:S04]  /*25440*/  STL.64 [R1+0x2228], R12 ;  /* 0x0022280c01007387 */ /* 0x0101e80000100a00 */
[----:B0-----:R-:W4:Y:S01]  /*25450*/  LDL.LU R12, [R1+0x2d0] ;  /* 0x0002d000010c7983 */ /* 0x001f220000300800 */
[----:B------:R-:W4:Y:S02]  /*25460*/  LDL.LU R13, [R1+0x2d4] ;  /* 0x0002d400010d7983 */ /* 0x000f240000300800 */
[----:B------:R-:W4:Y:S02]  /*25470*/  LDL.LU R14, [R1+0x2d8] ;  /* 0x0002d800010e7983 */ /* 0x000f240000300800 */
[----:B------:R-:W4:Y:S01]  /*25480*/  LDL.LU R15, [R1+0x2dc] ;  /* 0x0002dc00010f7983 */ /* 0x000f220000300800 */
[----:B------:R-:W4:Y:S01]  /*25490*/  LDL.LU R8, [R1+0x2e0] ;  /* 0x0002e00001087983 */ /* 0x000f220000300800 */
[----:B------:R-:W4:Y:S02]  /*254a0*/  LDL.LU R9, [R1+0x2e4] ;  /* 0x0002e40001097983 */ /* 0x000f240000300800 */
[----:B------:R-:W4:Y:S02]  /*254b0*/  LDL.LU R10, [R1+0x2e8] ;  /* 0x0002e800010a7983 */ /* 0x000f240000300800 */
[----:B------:R-:W4:Y:S01]  /*254c0*/  LDL.LU R11, [R1+0x2ec] ;  /* 0x0002ec00010b7983 */ /* 0x000f220000300800 */
[----:B------:R-:W4:Y:S01]  /*254d0*/  LDL.64 R24, [R1+0xc0] ;  /* 0x0000c00001187983 */ /* 0x000f220000100a00 */
[----:B---3--:R-:W-:Y:S02]  /*254e0*/  STL.64 [R1+0x2200], R6 ;  /* 0x0022000601007387 */ /* 0x008fe40000100a00 */
[----:B--2---:R0:W-:Y:S02]  /*254f0*/  STL.64 [R1+0x21f8], R4 ;  /* 0x0021f80401007387 */ /* 0x0041e40000100a00 */
        /* <DEDUP_REMOVED lines=15> */
[----:B------:R-:W2:Y:S01]  /*255f0*/  LDL.LU R23, [R1+0x24c] ;  /* 0x00024c0001177983 */ /* 0x000ea20000300800 */
[----:B----4-:R-:W-:Y:S01]  /*25600*/  HMMA.16816.F32 R8, R16, R24, R8 ;  /* 0x000000181008723c */ /* 0x010fe20000001808 */
[----:B--2---:R-:W-:Y:S01]  /*25610*/  STL.64 [R1+0x2190], R22 ;  /* 0x0021901601007387 */ /* 0x004fe20000100a00 */
[----:B---3--:R0:W-:Y:S03]  /*25620*/  STL.64 [R1+0x2188], R20 ;  /* 0x0021881401007387 */ /* 0x0081e60000100a00 */
[----:B0-----:R-:W2:Y:S01]  /*25630*/  LDL.LU R20, [R1+0x250] ;  /* 0x0002500001147983 */ /* 0x001ea20000300800 */
[----:B------:R-:W2:Y:S02]  /*25640*/  LDL.LU R21, [R1+0x254] ;  /* 0x0002540001157983 */ /* 0x000ea40000300800 */
[----:B------:R-:W3:Y:S02]  /*25650*/  LDL.LU R22, [R1+0x258] ;  /* 0x0002580001167983 */ /* 0x000ee40000300800 */
[----:B------:R-:W3:Y:S02]  /*25660*/  LDL.LU R23, [R1+0x25c] ;  /* 0x00025c0001177983 */ /* 0x000ee40000300800 */
[----:B------:R-:W-:Y:S01]  /*25670*/  IMAD.MOV.U32 R3, RZ, RZ, R25 ;  /* 0x000000ffff037224 */ /* 0x000fe200078e0019 */
[----:B---3--:R-:W-:Y:S01]  /*25680*/  STL.64 [R1+0x21a8], R22 ;  /* 0x0021a81601007387 */ /* 0x008fe20000100a00 */
[----:B--2---:R0:W-:Y:S03]  /*25690*/  STL.64 [R1+0x21a0], R20 ;  /* 0x0021a01401007387 */ /* 0x0041e60000100a00 */
[----:B0-----:R-:W2:Y:S01]  /*256a0*/  LDL.LU R20, [R1+0x260] ;  /* 0x0002600001147983 */ /* 0x001ea20000300800 */
[----:B------:R-:W2:Y:S02]  /*256b0*/  LDL.LU R21, [R1+0x264] ;  /* 0x0002640001157983 */ /* 0x000ea40000300800 */
[----:B------:R-:W2:Y:S02]  /*256c0*/  LDL.LU R22, [R1+0x268] ;  /* 0x0002680001167983 */ /* 0x000ea40000300800 */
[----:B------:R-:W2:Y:S01]  /*256d0*/  LDL.LU R23, [R1+0x26c] ;  /* 0x00026c0001177983 */ /* 0x000ea20000300800 */
[----:B------:R0:W-:Y:S01]  /*256e0*/  STL.64 [R1+0x9d0], R8 ;  /* 0x0009d00801007387 */ /* 0x0001e20000100a00 */
[----:B------:R1:W-:Y:S03]  /*256f0*/  STL.64 [R1+0x9d8], R10 ;  /* 0x0009d80a01007387 */ /* 0x0003e60000100a00 */
[----:B0-----:R-:W3:Y:S01]  /*25700*/  LDL.LU.64 R8, [R1+0x2238] ;  /* 0x0022380001087983 */ /* 0x001ee20000300a00 */
[----:B-1----:R-:W-:-:S02]  /*25710*/  IMAD.MOV.U32 R10, RZ, RZ, R24 ;  /* 0x000000ffff0a7224 */ /* 0x002fc400078e0018 */
[----:B------:R-:W4:Y:S02]  /*25720*/  LDL.LU.64 R24, [R1+0x2230] ;  /* 0x0022300001187983 */ /* 0x000f240000300a00 */
[C---:B----4-:R-:W-:Y:S11]  /*25730*/  HMMA.16816.F32 R12, R16.reuse, R24, R12 ;  /* 0x00000018100c723c */ /* 0x050ff6000000180c */
[----:B------:R-:W-:Y:S11]  /*25740*/  @!UPT UIADD3 URZ, URZ, URZ, URZ ;  /* 0x0000003f3f3ff290 */ /* 0x000ff6000fffe03f */
[----:B------:R-:W-:Y:S01]  /*25750*/  @!UPT UIADD3 URZ, URZ, URZ, URZ ;  /* 0x0000003f3f3ff290 */ /* 0x000fe2000fffe03f */
[----:B------:R0:W-:Y:S01]  /*25760*/  STL.64 [R1+0x9b0], R12 ;  /* 0x0009b00c01007387 */ /* 0x0001e20000100a00 */
[----:B------:R-:W-:Y:S03]  /*25770*/  STL.64 [R1+0x9b8], R14 ;  /* 0x0009b80e01007387 */ /* 0x000fe60000100a00 */
[----:B0-----:R-:W4:Y:S01]  /*25780*/  LDL.LU.64 R12, [R1+0x2228] ;  /* 0x00222800010c7983 */ /* 0x001f220000300a00 */
[----:B------:R0:W-:Y:S03]  /*25790*/  STL.64 [R1+0x20f8], R24 ;  /* 0x0020f81801007387 */ /* 0x0001e60000100a00 */
[----:B0-----:R-:W4:Y:S01]  /*257a0*/  LDL.LU R24, [R1+0x2c0] ;  /* 0x0002c00001187983 */ /* 0x001f220000300800 */
[----:B------:R-:W4:Y:S02]  /*257b0*/  LDL.LU R25, [R1+0x2c4] ;  /* 0x0002c40001197983 */ /* 0x000f240000300800 */
[----:B------:R-:W4:Y:S02]  /*257c0*/  LDL.LU R26, [R1+0x2c8] ;  /* 0x0002c800011a7983 */ /* 0x000f240000300800 */
[----:B------:R-:W4:Y:S02]  /*257d0*/  LDL.LU R27, [R1+0x2cc] ;  /* 0x0002cc00011b7983 */ /* 0x000f240000300800 */
[C---:B----4-:R-:W-:Y:S01]  /*257e0*/  HMMA.16816.F32 R24, R16.reuse, R12, R24 ;  /* 0x0000000c1018723c */ /* 0x050fe20000001818 */
[----:B------:R-:W-:Y:S11]  /*257f0*/  IMAD.MOV.U32 R11, RZ, RZ, R13 ;  /* 0x000000ffff0b7224 */ /* 0x000ff600078e000d */
[----:B------:R-:W-:Y:S11]  /*25800*/  @!UPT UIADD3 URZ, URZ, URZ, URZ ;  /* 0x0000003f3f3ff290 */ /* 0x000ff6000fffe03f */
[----:B------:R0:W-:Y:S01]  /*25810*/  STL.64 [R1+0x850], R24 ;  /* 0x0008501801007387 */ /* 0x0001e20000100a00 */
[----:B------:R-:W-:Y:S02]  /*25820*/  STL.64 [R1+0x858], R26 ;  /* 0x0008581a01007387 */ /* 0x000fe40000100a00 */
[----:B0-----:R-:W-:Y:S02]  /*25830*/  IMAD.MOV.U32 R24, RZ, RZ, R12 ;  /* 0x000000ffff187224 */ /* 0x001fe400078e000c */
[----:B------:R-:W4:Y:S02]  /*25840*/  LDL.LU.64 R12, [R1+0x2220] ;  /* 0x00222000010c7983 */ /* 0x000f240000300a00 */
[C---:B----4-:R-:W-:Y:S02]  /*25850*/  HMMA.16816.F32 R12, R16.reuse, R12, R4 ;  /* 0x0000000c100c723c */ /* 0x050fe40000001804 */
[----:B------:R-:W4:Y:S01]  /*25860*/  LDL.LU.64 R6, [R1+0x2218] ;  /* 0x0022180001067983 */ /* 0x000f220000300a00 */
[----:B------:R-:W4:Y:S11]  /*25870*/  LDL.LU.64 R4, [R1+0x2210] ;  /* 0x0022100001047983 */ /* 0x000f360000300a00 */
[----:B------:R-:W-:Y:S09]  /*25880*/  @!UPT UIADD3 URZ, URZ, URZ, URZ ;  /* 0x0000003f3f3ff290 */ /* 0x000ff2000fffe03f */
[----:B------:R0:W-:Y:S01]  /*25890*/  STL.64 [R1+0x7e0], R12 ;  /* 0x0007e00c01007387 */ /* 0x0001e20000100a00 */
[----:B------:R4:W-:Y:S03]  /*258a0*/  STL.64 [R1+0x7e8], R14 ;  /* 0x0007e80e01007387 */ /* 0x0009e60000100a00 */
[----:B0-----:R-:W4:Y:S02]  /*258b0*/  LDL.LU.64 R12, [R1+0x2208] ;  /* 0x00220800010c7983 */ /* 0x001f240000300a00 */
[C---:B----4-:R-:W-:Y:S02]  /*258c0*/  HMMA.16816.F32 R12, R16.reuse, R12, R4 ;  /* 0x0000000c100c723c */ /* 0x050fe40000001804 */
[----:B------:R-:W4:Y:S01]  /*258d0*/  LDL.LU.64 R6, [R1+0x2200] ;  /* 0x0022000001067983 */ /* 0x000f220000300a00 */
[----:B------:R-:W4:Y:S11]  /*258e0*/  LDL.LU.64 R4, [R1+0x21f8] ;  /* 0x0021f80001047983 */ /* 0x000f360000300a00 */
[----:B------:R-:W-:Y:S09]  /*258f0*/  @!UPT UIADD3 URZ, URZ, URZ, URZ ;  /* 0x0000003f3f3ff290 */ /* 0x000ff2000fffe03f */
[----:B------:R0:W-:Y:S01]  /*25900*/  STL.64 [R1+0x7a0], R12 ;  /* 0x0007a00c01007387 */ /* 0x0001e20000100a00 */
[----:B------:R-:W-:Y:S03]  /*25910*/  STL.64 [R1+0x7a8], R14 ;  /* 0x0007a80e01007387 */ /* 0x000fe60000100a00 */
[----:B0-----:R-:W4:Y:S02]  /*25920*/  LDL.LU.64 R12, [R1+0x21f0] ;  /* 0x0021f000010c7983 */ /* 0x001f240000300a00 */
[C---:B----4-:R-:W-:Y:S01]  /*25930*/  HMMA.16816.F32 R4, R16.reuse, R12, R4 ;  /* 0x0000000c1004723c */ /* 0x050fe20000001804 */
[----:B------:R-:W-:Y:S02]  /*25940*/  IMAD.MOV.U32 R2, RZ, RZ, R12 ;  /* 0x000000ffff027224 */ /* 0x000fe400078e000c */
[----:B------:R-:W-:Y:S11]  /*25950*/  IMAD.MOV.U32 R0, RZ, RZ, R13 ;  /* 0x000000ffff007224 */ /* 0x000ff600078e000d */
[----:B------:R-:W-:Y:S09]  /*25960*/  @!UPT UIADD3 URZ, URZ, URZ, URZ ;  /* 0x0000003f3f3ff290 */ /* 0x000ff2000fffe03f */
[----:B------:R-:W-:Y:S01]  /*25970*/  STL.64 [R1+0x780], R4 ;  /* 0x0007800401007387 */ /* 0x000fe20000100a00 */
[----:B------:R0:W-:Y:S03]  /*25980*/  STL.64 [R1+0x788], R6 ;  /* 0x0007880601007387 */ /* 0x0001e60000100a00 */
[----:B0-----:R-:W4:Y:S01]  /*25990*/  LDL.LU.64 R6, [R1+0x21e8] ;  /* 0x0021e80001067983 */ /* 0x001f220000300a00 */
[----:B------:R-:W4:Y:S02]  /*259a0*/  LDL.LU.64 R4, [R1+0x21e0] ;  /* 0x0021e00001047983 */ /* 0x000f240000300a00 */
[----:B------:R-:W4:Y:S02]  /*259b0*/  LDL.LU.64 R12, [R1+0x21d8] ;  /* 0x0021d800010c7983 */ /* 0x000f240000300a00 */
[C---:B----4-:R-:W-:Y:S01]  /*259c0*/  HMMA.16816.F32 R12, R16.reuse, R12, R4 ;  /* 0x0000000c100c723c */ /* 0x050fe20000001804 */
[----:B------:R-:W4:Y:S11]  /*259d0*/  LDL.LU.64 R4, [R1+0x21d0] ;  /* 0x0021d00001047983 */ /* 0x000f360000300a00 */
[----:B------:R-:W-:Y:S11]  /*259e0*/  @!UPT UIADD3 URZ, URZ, URZ, URZ ;  /* 0x0000003f3f3ff290 */ /* 0x000ff6000fffe03f */
[----:B------:R-:W-:Y:S01]  /*259f0*/  STL.64 [R1+0x750], R12 ;  /* 0x0007500c01007387 */ /* 0x000fe20000100a00 */
[----:B------:R0:W-:Y:S03]  /*25a00*/  STL.64 [R1+0x758], R14 ;  /* 0x0007580e01007387 */ /* 0x0001e60000100a00 */
[----:B0-----:R-:W4:Y:S01]  /*25a10*/  LDL.LU.64 R14, [R1+0x21c8] ;  /* 0x0021c800010e7983 */ /* 0x001f220000300a00 */
[----:B------:R-:W4:Y:S02]  /*25a20*/  LDL.LU.64 R12, [R1+0x21c0] ;  /* 0x0021c000010c7983 */ /* 0x000f240000300a00 */
[C---:B----4-:R-:W-:Y:S01]  /*25a30*/  HMMA.16816.F32 R12, R16.reuse, R4, R12 ;  /* 0x00000004100c723c */ /* 0x050fe2000000180c */
[----:B------:R-:W-:Y:S02]  /*25a40*/  IMAD.MOV.U32 R29, RZ, RZ, R4 ;  /* 0x000000ffff1d7224 */ /* 0x000fe400078e0004 */
[----:B------:R-:W-:Y:S11]  /*25a50*/  IMAD.MOV.U32 R7, RZ, RZ, R5 ;  /* 0x000000ffff077224 */ /* 0x000ff600078e0005 */
[----:B------:R-:W-:Y:S09]  /*25a60*/  @!UPT UIADD3 URZ, URZ, URZ, URZ ;  /* 0x0000003f3f3ff290 */ /* 0x000ff2000fffe03f */
[----:B------:R0:W-:Y:S01]  /*25a70*/  STL.64 [R1+0x610], R12 ;  /* 0x0006100c01007387 */ /* 0x0001e20000100a00 */
[----:B------:R2:W-:Y:S03]  /*25a80*/  STL.64 [R1+0x618], R14 ;  /* 0x0006180e01007387 */ /* 0x0005e60000100a00 */
[----:B0-----:R-:W2:Y:S01]  /*25a90*/  LDL.LU.64 R12, [R1+0x21b8] ;  /* 0x0021b800010c7983 */ /* 0x001ea20000300a00 */
[----:B------:R-:W4:Y:S02]  /*25aa0*/  LDL.LU.64 R4, [R1+0x21b0] ;  /* 0x0021b00001047983 */ /* 0x000f240000300a00 */
[----:B------:R-:W-:Y:S01]  /*25ab0*/  STL [R1+0x2128], R7 ;  /* 0x0021280701007387 */ /* 0x000fe20000100800 */
[C---:B--2---:R-:W-:Y:S01]  /*25ac0*/  HMMA.16816.F32 R12, R16.reuse, R12, R20 ;  /* 0x0000000c100c723c */ /* 0x044fe20000001814 */
[----:B----4-:R0:W-:Y:S04]  /*25ad0*/  STL.64 [R1+0x2120], R4 ;  /* 0x0021200401007387 */ /* 0x0101e80000100a00 */
[----:B0-----:R-:W3:Y:S01]  /*25ae0*/  LDL.LU R4, [R1+0x200] ;  /* 0x0002000001047983 */ /* 0x001ee20000300800 */
[----:B------:R-:W3:Y:S02]  /*25af0*/  LDL.LU R5, [R1+0x204] ;  /* 0x0002040001057983 */ /* 0x000ee40000300800 */
[----:B------:R-:W3:Y:S02]  /*25b00*/  LDL.LU R6, [R1+0x208] ;  /* 0x0002080001067983 */ /* 0x000ee40000300800 */
[----:B------:R-:W3:Y:S01]  /*25b10*/  LDL.LU R7, [R1+0x20c] ;  /* 0x00020c0001077983 */ /* 0x000ee20000300800 */
[----:B------:R-:W2:Y:S01]  /*25b20*/  LDL.LU.64 R22, [R1+0x21a8] ;  /* 0x0021a80001167983 */ /* 0x000ea20000300a00 */
[----:B------:R-:W2:Y:S11]  /*25b30*/  LDL.LU.64 R20, [R1+0x21a0] ;  /* 0x0021a00001147983 */ /* 0x000eb60000300a00 */
        /* <DEDUP_REMOVED lines=30> */
[----:B0-----:R-:W4:Y:S01]  /*25d20*/  LDL.LU.64 R14, [R1+0x2138] ;  /* 0x00213800010e7983 */ /* 0x001f220000300a00 */
        /* <DEDUP_REMOVED lines=10> */
[----:B----4-:R-:W-:Y:S01]  /*25dd0*/  STL.64 [R1+0x2048], R14 ;  /* 0x0020480e01007387 */ /* 0x010fe20000100a00 */
[----:B------:R0:W-:Y:S03]  /*25de0*/  STL.64 [R1+0x2040], R12 ;  /* 0x0020400c01007387 */ /* 0x0001e60000100a00 */
[----:B0-----:R-:W4:Y:S01]  /*25df0*/  LDL.64 R12, [R1+0x90] ;  /* 0x00009000010c7983 */ /* 0x001f220000100a00 */
[----:B---3--:R-:W-:Y:S03]  /*25e00*/  HMMA.16816.F32 R4, R16, R8, R4 ;  /* 0x000000081004723c */ /* 0x008fe60000001804 */
[----:B----4-:R0:W-:Y:S02]  /*25e10*/  STL.64 [R1+0x20d8], R12 ;  /* 0x0020d80c01007387 */ /* 0x0101e40000100a00 */
        /* <DEDUP_REMOVED lines=14> */
[----:B------:R-:W-:Y:S01]  /*25f00*/  STL.64 [R1+0x560], R4 ;  /* 0x0005600401007387 */ /* 0x000fe20000100a00 */
[----:B------:R0:W-:Y:S03]  /*25f10*/  STL.64 [R1+0x568], R6 ;  /* 0x0005680601007387 */ /* 0x0001e60000100a00 */
[----:B0-----:R-:W4:Y:S01]  /*25f20*/  LDL.LU R7, [R1+0x2128] ;  /* 0x0021280001077983 */ /* 0x001f220000300800 */
[----:B------:R-:W2:Y:S02]  /*25f30*/  LDL.LU.64 R4, [R1+0x2120] ;  /* 0x0021200001047983 */ /* 0x000ea40000300a00 */
[----:B------:R0:W-:Y:S02]  /*25f40*/  STL.64 [R1+0x20a0], R8 ;  /* 0x0020a00801007387 */ /* 0x0001e40000100a00 */
[----:B0-----:R-:W-:-:S02]  /*25f50*/  IMAD.MOV.U32 R8, RZ, RZ, R2 ;  /* 0x000000ffff087224 */ /* 0x001fc400078e0002 */
[----:B------:R-:W-:-:S05]  /*25f60*/  IMAD.MOV.U32 R9, RZ, RZ, R0 ;  /* 0x000000ffff097224 */ /* 0x000fca00078e0000 */
[----:B------:R0:W-:Y:S04]  /*25f70*/  STL.64 [R1+0x20d0], R8 ;  /* 0x0020d00801007387 */ /* 0x0001e80000100a00 */
[----:B0-----:R-:W3:Y:S01]  /*25f80*/  LDL.LU R8, [R1+0x1c0] ;  /* 0x0001c00001087983 */ /* 0x001ee20000300800 */
[----:B------:R-:W3:Y:S02]  /*25f90*/  LDL.LU R9, [R1+0x1c4] ;  /* 0x0001c40001097983 */ /* 0x000ee40000300800 */
[----:B------:R-:W3:Y:S02]  /*25fa0*/  LDL.LU R10, [R1+0x1c8] ;  /* 0x0001c800010a7983 */ /* 0x000ee40000300800 */
[----:B------:R-:W3:Y:S01]  /*25fb0*/  LDL.LU R11, [R1+0x1cc] ;  /* 0x0001cc00010b7983 */ /* 0x000ee20000300800 */
[----:B--2---:R-:W-:Y:S01]  /*25fc0*/  HMMA.16816.F32 R16, R16, R4, R20 ;  /* 0x000000041010723c */ /* 0x004fe20000001814 */
[----:B---3--:R-:W-:Y:S01]  /*25fd0*/  STL.64 [R1+0x20e8], R10 ;  /* 0x0020e80a01007387 */ /* 0x008fe20000100a00 */
[----:B------:R0:W-:Y:S03]  /*25fe0*/  STL.64 [R1+0x20e0], R8 ;  /* 0x0020e00801007387 */ /* 0x0001e60000100a00 */
[----:B0-----:R-:W2:Y:S01]  /*25ff0*/  LDL.LU R8, [R1+0x1d0] ;  /* 0x0001d00001087983 */ /* 0x001ea20000300800 */
[----:B------:R-:W2:Y:S02]  /*26000*/  LDL.LU R9, [R1+0x1d4] ;  /* 0x0001d40001097983 */ /* 0x000ea40000300800 */
[----:B------:R-:W2:Y:S02]  /*26010*/  LDL.LU R10, [R1+0x1d8] ;  /* 0x0001d800010a7983 */ /* 0x000ea40000300800 */
[----:B------:R-:W2:Y:S01]  /*26020*/  LDL.LU R11, [R1+0x1dc] ;  /* 0x0001dc00010b7983 */ /* 0x000ea20000300800 */
[----:B------:R-:W3:Y:S01]  /*26030*/  LDL.LU.64 R22, [R1+0x2118] ;  /* 0x0021180001167983 */ /* 0x000ee20000300a00 */
[----:B------:R-:W3:Y:S11]  /*26040*/  LDL.LU.64 R20, [R1+0x2110] ;  /* 0x0021100001147983 */ /* 0x000ef60000300a00 */
[----:B------:R-:W-:Y:S02]  /*26050*/  STL.64 [R1+0x510], R16 ;  /* 0x0005101001007387 */ /* 0x000fe40000100a00 */
[----:B------:R-:W-:Y:S02]  /*26060*/  STL.64 [R1+0x518], R18 ;  /* 0x0005181201007387 */ /* 0x000fe40000100a00 */
[----:B------:R-:W0:Y:S01]  /*26070*/  LDSM.16.MT88.4 R16, [R28+0x8280] ;  /* 0x008280001c10783b */ /* 0x000e220000004200 */
[----:B------:R-:W-:-:S03]  /*26080*/  IMAD.MOV.U32 R25, RZ, RZ, R3 ;  /* 0x000000ffff197224 */ /* 0x000fc600078e0003 */
        /* <DEDUP_REMOVED lines=36> */
[----:B0-----:R-:W4:Y:S01]  /*262d0*/  LDL.LU.64 R8, [R1+0x20d0] ;  /* 0x0020d00001087983 */ /* 0x001f220000300a00 */
[----:B------:R-:W2:Y:S03]  /*262e0*/  LDL.64 R12, [R1] ;  /* 0x00000000010c7983 */ /* 0x000ea60000100a00 */
        /* <DEDUP_REMOVED lines=8> */
[C---:B--2---:R-:W-:Y:S11]  /*26370*/  HMMA.16816.F32 R12, R20.reuse, R24, R12 ;  /* 0x00000018140c723c */ /* 0x044ff6000000180c */
[----:B------:R-:W-:Y:S11]  /*26380*/  @!UPT UIADD3 URZ, URZ, URZ, URZ ;  /* 0x0000003f3f3ff290 */ /* 0x000ff6000fffe03f */
[----:B------:R-:W-:Y:S01]  /*26390*/  @!UPT UIADD3 URZ, URZ, URZ, URZ ;  /* 0x0000003f3f3ff290 */ /* 0x000fe2000fffe03f */
[----:B------:R-:W-:Y:S01]  /*263a0*/  STL.64 [R1+0x480], R12 ;  /* 0x0004800c01007387 */ /* 0x000fe20000100a00 */
[----:B------:R-:W-:Y:S02]  /*263b0*/  STL.64 [R1+0x488], R14 ;  /* 0x0004880e01007387 */ /* 0x000fe40000100a00 */
[----:B------:R-:W-:Y:S02]  /*263c0*/  STL [R1+0x20c8], R6 ;  /* 0x0020c80601007387 */ /* 0x000fe40000100800 */
[----:B------:R0:W-:Y:S01]  /*263d0*/  STL.64 [R1+0x20c0], R4 ;  /* 0x0020c00401007387 */ /* 0x0001e20000100a00 */
[----:B------:R-:W2:Y:S01]  /*263e0*/  LDL.LU R16, [R1+0x140] ;  /* 0x0001400001107983 */ /* 0x000ea20000300800 */
[----:B------:R1:W-:Y:S02]  /*263f0*/  STL.64 [R1+0x470], R8 ;  /* 0x0004700801007387 */ /* 0x0003e40000100a00 */
[----:B------:R3:W-:Y:S02]  /*26400*/  STL.64 [R1+0x478], R10 ;  /* 0x0004780a01007387 */ /* 0x0007e40000100a00 */
[----:B------:R-:W2:Y:S01]  /*26410*/  LDL.LU R17, [R1+0x144] ;  /* 0x0001440001117983 */ /* 0x000ea20000300800 */
[----:B------:R-:W4:Y:S01]  /*26420*/  LDL.LU R18, [R1+0x148] ;  /* 0x0001480001127983 */ /* 0x000f220000300800 */
[----:B------:R-:W4:Y:S02]  /*26430*/  LDL.LU R19, [R1+0x14c] ;  /* 0x00014c0001137983 */ /* 0x000f240000300800 */
[----:B------:R-:W2:Y:S02]  /*26440*/  LDL.LU R24, [R1+0x190] ;  /* 0x0001900001187983 */ /* 0x000ea40000300800 */
[----:B------:R-:W2:Y:S01]  /*26450*/  LDL.LU R25, [R1+0x194] ;  /* 0x0001940001197983 */ /* 0x000ea20000300800 */
[----:B------:R-:W2:Y:S01]  /*26460*/  LDL.LU R26, [R1+0x198] ;  /* 0x00019800011a7983 */ /* 0x000ea20000300800 */
[----:B------:R-:W2:Y:S02]  /*26470*/  LDL.LU R27, [R1+0x19c] ;  /* 0x00019c00011b7983 */ /* 0x000ea40000300800 */
[----:B0-----:R-:W2:Y:S01]  /*26480*/  LDL.64 R4, [R1+0x60] ;  /* 0x0000600001047983 */ /* 0x001ea20000100a00 */
[----:B-1----:R-:W2:Y:S01]  /*26490*/  LDL.LU R8, [R1+0x170] ;  /* 0x0001700001087983 */ /* 0x002ea20000300800 */
[----:B------:R-:W2:Y:S02]  /*264a0*/  LDL.LU R9, [R1+0x174] ;  /* 0x0001740001097983 */ /* 0x000ea40000300800 */
[----:B---3--:R-:W3:Y:S02]  /*264b0*/  LDL.LU R10, [R1+0x178] ;  /* 0x00017800010a7983 */ /* 0x008ee40000300800 */
[----:B------:R-:W3:Y:S02]  /*264c0*/  LDL.LU R11, [R1+0x17c] ;  /* 0x00017c00010b7983 */ /* 0x000ee40000300800 */
[----:B---3--:R-:W-:Y:S01]  /*264d0*/  STL.64 [R1+0x20b0], R10 ;  /* 0x0020b00a01007387 */ /* 0x008fe20000100a00 */
[----:B--2---:R-:W-:Y:S02]  /*264e0*/  STL.64 [R1+0x20a8], R8 ;  /* 0x0020a80801007387 */ /* 0x004fe40000100a00 */
[----:B----4-:R-:W-:Y:S02]  /*264f0*/  STL.64 [R1+0x2070], R18 ;  /* 0x0020701201007387 */ /* 0x010fe40000100a00 */
[----:B------:R0:W-:Y:S02]  /*26500*/  STL.64 [R1+0x2068], R16 ;  /* 0x0020681001007387 */ /* 0x0001e40000100a00 */
[----:B0-----:R-:W2:Y:S04]  /*26510*/  LDL.64 R16, [R1+0x20] ;  /* 0x0000200001107983 */ /* 0x001ea80000100a00 */
[----:B--2---:R0:W-:Y:S04]  /*26520*/  STL.64 [R1+0x2080], R16 ;  /* 0x0020801001007387 */ /* 0x0041e80000100a00 */
[----:B0-----:R-:W2:Y:S04]  /*26530*/  LDL.64 R16, [R1+0x30] ;  /* 0x0000300001107983 */ /* 0x001ea80000100a00 */
[----:B--2---:R0:W-:Y:S04]  /*26540*/  STL.64 [R1+0x2098], R16 ;  /* 0x0020981001007387 */ /* 0x0041e80000100a00 */
[----:B0-----:R-:W2:Y:S04]  /*26550*/  LDL.64 R16, [R1+0x40] ;  /* 0x0000400001107983 */ /* 0x001ea80000100a00 */
[----:B--2---:R0:W-:Y:S04]  /*26560*/  STL.64 [R1+0x20b8], R16 ;  /* 0x0020b81001007387 */ /* 0x0041e80000100a00 */
[----:B0-----:R-:W2:Y:S01]  /*26570*/  LDL.LU R16, [R1+0x180] ;  /* 0x0001800001107983 */ /* 0x001ea20000300800 */
[----:B------:R-:W2:Y:S02]  /*26580*/  LDL.LU R17, [R1+0x184] ;  /* 0x0001840001117983 */ /* 0x000ea40000300800 */
[----:B------:R-:W2:Y:S02]  /*26590*/  LDL.LU R18, [R1+0x188] ;  /* 0x0001880001127983 */ /* 0x000ea40000300800 */
[----:B------:R-:W2:Y:S01]  /*265a0*/  LDL.LU R19, [R1+0x18c] ;  /* 0x00018c0001137983 */ /* 0x000ea20000300800 */
[----:B------:R-:W3:Y:S01]  /*265b0*/  LDL.64 R12, [R1+0x10] ;  /* 0x00001000010c7983 */ /* 0x000ee20000100a00 */
[----:B------:R-:W-:Y:S03]  /*265c0*/  HMMA.16816.F32 R24, R20, R4, R24 ;  /* 0x000000041418723c */ /* 0x000fe60000001818 */
[----:B---3--:R0:W-:Y:S04]  /*265d0*/  STL.64 [R1+0x2078], R12 ;  /* 0x0020780c01007387 */ /* 0x0081e80000100a00 */
[----:B0-----:R-:W3:Y:S01]  /*265e0*/  LDL.LU R12, [R1+0x150] ;  /* 0x00015000010c7983 */ /* 0x001ee20000300800 */
[----:B------:R-:W3:Y:S02]  /*265f0*/  LDL.LU R13, [R1+0x154] ;  /* 0x00015400010d7983 */ /* 0x000ee40000300800 */
[----:B------:R-:W4:Y:S02]  /*26600*/  LDL.LU R14, [R1+0x158] ;  /* 0x00015800010e7983 */ /* 0x000f240000300800 */
[----:B------:R-:W4:Y:S02]  /*26610*/  LDL.LU R15, [R1+0x15c] ;  /* 0x00015c00010f7983 */ /* 0x000f240000300800 */
[----:B------:R-:W-:-:S02]  /*26620*/  IMAD.MOV.U32 R9, RZ, RZ, R7 ;  /* 0x000000ffff097224 */ /* 0x000fc400078e0007 */
        /* <DEDUP_REMOVED lines=8> */
[----:B------:R-:W-:Y:S02]  /*266b0*/  STL.64 [R1+0x468], R26 ;  /* 0x0004681a01007387 */ /* 0x000fe40000100a00 */
[----:B------:R-:W4:Y:S02]  /*266c0*/  LDL.LU R6, [R1+0x20c8] ;  /* 0x0020c80001067983 */ /* 0x000f240000300800 */
[----:B0-----:R-:W-:-:S02]  /*266d0*/  IMAD.MOV.U32 R24, RZ, RZ, R4 ;  /* 0x000000ffff187224 */ /* 0x001fc400078e0004 */
[----:B------:R-:W2:Y:S04]  /*266e0*/  LDL.LU.64 R4, [R1+0x20c0] ;  /* 0x0020c00001047983 */ /* 0x000ea80000300a00 */
[----:B----4-:R-:W-:Y:S04]  /*266f0*/  STL.64 [R1+0x2028], R6 ;  /* 0x0020280601007387 */ /* 0x010fe80000100a00 */
[----:B--2---:R0:W-:Y:S04]  /*26700*/  STL.64 [R1+0x2020], R4 ;  /* 0x0020200401007387 */ /* 0x0041e80000100a00 */
[----:B0-----:R-:W2:Y:S01]  /*26710*/  LDL.LU R4, [R1+0x110] ;  /* 0x0001100001047983 */ /* 0x001ea20000300800 */
[----:B------:R-:W2:Y:S02]  /*26720*/  LDL.LU R5, [R1+0x114] ;  /* 0x0001140001057983 */ /* 0x000ea40000300800 */
[----:B------:R-:W4:Y:S02]  /*26730*/  LDL.LU R6, [R1+0x118] ;  /* 0x0001180001067983 */ /* 0x000f240000300800 */
[----:B------:R-:W4:Y:S02]  /*26740*/  LDL.LU R7, [R1+0x11c] ;  /* 0x00011c0001077983 */ /* 0x000f240000300800 */
[----:B------:R-:W-:-:S07]  /*26750*/  IMAD.MOV.U32 R8, RZ, RZ, R29 ;  /* 0x000000ffff087224 */ /* 0x000fce00078e001d */
[C---:B------:R-:W-:Y:S01]  /*26760*/  HMMA.16816.F32 R8, R20.reuse, R8, R16 ;  /* 0x000000081408723c */ /* 0x040fe20000001810 */
[----:B----4-:R-:W-:Y:S01]  /*26770*/  STL.64 [R1+0x2038], R6 ;  /* 0x0020380601007387 */ /* 0x010fe20000100a00 */
[----:B--2---:R0:W-:Y:S03]  /*26780*/  STL.64 [R1+0x2030], R4 ;  /* 0x0020300401007387 */ /* 0x0041e60000100a00 */
        /* <DEDUP_REMOVED lines=10> */
[----:B------:R-:W4:Y:S01]  /*26830*/  LDL.LU.64 R16, [R1+0x20b8] ;  /* 0x0020b80001107983 */ /* 0x000f220000300a00 */
[----:B------:R-:W-:Y:S02]  /*26840*/  STL.64 [R1+0x450], R8 ;  /* 0x0004500801007387 */ /* 0x000fe40000100a00 */
[----:B------:R0:W-:Y:S02]  /*26850*/  STL.64 [R1+0x458], R10 ;  /* 0x0004580a01007387 */ /* 0x0001e40000100a00 */
        /* <DEDUP_REMOVED lines=8> */
[----:B-1----:R-:W-:Y:S02]  /*268e0*/  IMAD.MOV.U32 R11, RZ, RZ, R16 ;  /* 0x000000ffff0b7224 */ /* 0x002fe400078e0010 */
[----:B------:R-:W-:Y:S02]  /*268f0*/  IMAD.MOV.U32 R10, RZ, RZ, R17 ;  /* 0x000000ffff0a7224 */ /* 0x000fe400078e0011 */
        /* <DEDUP_REMOVED lines=14> */
[----:B------:R0:W-:Y:S01]  /*269e0*/  STL.64 [R1+0x420], R12 ;  /* 0x0004200c01007387 */ /* 0x0001e20000100a00 */
[----:B------:R-:W-:Y:S03]  /*269f0*/  STL.64 [R1+0x428], R14 ;  /* 0x0004280e01007387 */ /* 0x000fe60000100a00 */
[----:B0-----:R-:W3:Y:S01]  /*26a00*/  LDL.LU.64 R12, [R1+0x2078] ;  /* 0x00207800010c7983 */ /* 0x001ee20000300a00 */
[----:B------:R-:W3:Y:S02]  /*26a10*/  LDL.LU.64 R18, [R1+0x2070] ;  /* 0x0020700001127983 */ /* 0x000ee40000300a00 */
[----:B------:R-:W3:Y:S02]  /*26a20*/  LDL.LU.64 R16, [R1+0x2068] ;  /* 0x0020680001107983 */ /* 0x000ee40000300a00 */
[C---:B---3--:R-:W-:Y:S11]  /*26a30*/  HMMA.16816.F32 R16, R20.reuse, R12, R16 ;  /* 0x0000000c1410723c */ /* 0x048ff60000001810 */
        /* <DEDUP_REMOVED lines=15> */
[----:B------:R-:W3:Y:S02]  /*26b30*/  LDL.LU.64 R14, [R1+0x2048] ;  /* 0x00204800010e7983 */ /* 0x000ee40000300a00 */
        /* <DEDUP_REMOVED lines=8> */
[----:B---3--:R-:W-:Y:S02]  /*26bc0*/  STL.64 [R1+0x1ef0], R14 ;  /* 0x001ef00e01007387 */ /* 0x008fe40000100a00 */
        /* <DEDUP_REMOVED lines=10> */
[----:B0-----:R-:W3:Y:S01]  /*26c70*/  LDL.LU.64 R6, [R1+0x2028] ;  /* 0x0020280001067983 */ /* 0x001ee20000300a00 */
        /* <DEDUP_REMOVED lines=12> */
[----:B------:R1:W-:Y:S02]  /*26d40*/  STL.64 [R1+0x1f08], R12 ;  /* 0x001f080c01007387 */ /* 0x0003e40000100a00 */
[----:B-1----:R-:W-:-:S02]  /*26d50*/  IMAD.MOV.U32 R12, RZ, RZ, R18 ;  /* 0x000000ffff0c7224 */ /* 0x002fc400078e0012 */
[----:B------:R-:W-:Y:S01]  /*26d60*/  IMAD.MOV.U32 R13, RZ, RZ, R19 ;  /* 0x000000ffff0d7224 */ /* 0x000fe200078e0013 */
[----:B------:R-:W2:Y:S01]  /*26d70*/  LDL.LU R18, [R1+0x2014] ;  /* 0x0020140001127983 */ /* 0x000ea20000300800 */
[----:B------:R-:W2:Y:S03]  /*26d80*/  LDL.LU R19, [R1+0x2010] ;  /* 0x0020100001137983 */ /* 0x000ea60000300800 */
[----:B------:R-:W-:Y:S04]  /*26d90*/  STL.64 [R1+0x1f20], R12 ;  /* 0x001f200c01007387 */ /* 0x000fe80000100a00 */
[----:B0-----:R-:W-:Y:S01]  /*26da0*/  STL.64 [R1+0x1ee0], R22 ;  /* 0x001ee01601007387 */ /* 0x001fe20000100a00 */
[----:B------:R0:W-:Y:S03]  /*26db0*/  STL.64 [R1+0x1ed8], R20 ;  /* 0x001ed81401007387 */ /* 0x0001e60000100a00 */
[----:B0-----:R-:W4:Y:S01]  /*26dc0*/  LDL.LU R20, [R1+0x990] ;  /* 0x0009900001147983 */ /* 0x001f220000300800 */
[----:B------:R-:W4:Y:S02]  /*26dd0*/  LDL.LU R21, [R1+0x994] ;  /* 0x0009940001157983 */ /* 0x000f240000300800 */
[----:B------:R-:W2:Y:S02]  /*26de0*/  LDL.LU R22, [R1+0x998] ;  /* 0x0009980001167983 */ /* 0x000ea40000300800 */
[----:B------:R-:W2:Y:S02]  /*26df0*/  LDL.LU R23, [R1+0x99c] ;  /* 0x00099c0001177983 */ /* 0x000ea40000300800 */
[----:B------:R-:W-:-:S02]  /*26e00*/  IMAD.MOV.U32 R12, RZ, RZ, R29 ;  /* 0x000000ffff0c7224 */ /* 0x000fc400078e001d */
[----:B------:R-:W-:-:S05]  /*26e10*/  IMAD.MOV.U32 R13, RZ, RZ, R27 ;  /* 0x000000ffff0d7224 */ /* 0x000fca00078e001b */
        /* <DEDUP_REMOVED lines=16> */
[----:B------:R-:W4:Y:S02]  /*26f20*/  LDL.LU R22, [R1+0x558] ;  /* 0x0005580001167983 */ /* 0x000f240000300800 */
        /* <DEDUP_REMOVED lines=8> */
[----:B---3--:R-:W-:-:S05]  /*26fb0*/  IMAD.MOV.U32 R9, RZ, RZ, R7 ;  /* 0x000000ffff097224 */ /* 0x008fca00078e0007 */
[----:B------:R-:W-:Y:S01]  /*26fc0*/  STL.64 [R1+0x1f90], R8 ;  /* 0x001f900801007387 */ /* 0x000fe20000100a00 */
[----:B------:R0:W-:Y:S03]  /*26fd0*/  STL.64 [R1+0x1f68], R12 ;  /* 0x001f680c01007387 */ /* 0x0001e60000100a00 */
[----:B0-----:R-:W2:Y:S04]  /*26fe0*/  LDL.64 R12, [R1+0x50] ;  /* 0x00005000010c7983 */ /* 0x001ea80000100a00 */
[----:B--2---:R0:W-:Y:S04]  /*26ff0*/  STL.64 [R1+0x1f88], R12 ;  /* 0x001f880c01007387 */ /* 0x0041e80000100a00 */
        /* <DEDUP_REMOVED lines=11> */
[----:B--2---:R0:W-:Y:S02]  /*270b0*/  STL.64 [R1+0x1fa8], R12 ;  /* 0x001fa80c01007387 */ /* 0x0041e40000100a00 */
[----:B0-----:R-:W-:-:S02]  /*270c0*/  IMAD.MOV.U32 R12, RZ, RZ, R6 ;  /* 0x000000ffff0c7224 */ /* 0x001fc400078e0006 */
[----:B------:R-:W-:-:S05]  /*270d0*/  IMAD.MOV.U32 R13, RZ, RZ, R3 ;  /* 0x000000ffff0d7224 */ /* 0x000fca00078e0003 */
[----:B------:R0:W-:Y:S02]  /*270e0*/  STL.64 [R1+0x1fc0], R12 ;  /* 0x001fc00c01007387 */ /* 0x0001e40000100a00 */
[----:B0-----:R-:W-:Y:S02]  /*270f0*/  IMAD.MOV.U32 R12, RZ, RZ, R2 ;  /* 0x000000ffff0c7224 */ /* 0x001fe400078e0002 */
[----:B------:R-:W-:-:S05]  /*27100*/  IMAD.MOV.U32 R13, RZ, RZ, R0 ;  /* 0x000000ffff0d7224 */ /* 0x000fca00078e0000 */
[----:B------:R-:W-:Y:S01]  /*27110*/  STL.64 [R1+0x1fd8], R12 ;  /* 0x001fd80c01007387 */ /* 0x000fe20000100a00 */
[----:B------:R-:W2:Y:S03]  /*27120*/  LDL.64 R8, [R1+0x70] ;  /* 0x0000700001087983 */ /* 0x000ea60000100a00 */
[----:B--2---:R0:W-:Y:S04]  /*27130*/  STL.64 [R1+0x1fb8], R8 ;  /* 0x001fb80801007387 */ /* 0x0041e80000100a00 */
[----:B0-----:R-:W2:Y:S01]  /*27140*/  LDL.LU R8, [R1+0x4a0] ;  /* 0x0004a00001087983 */ /* 0x001ea20000300800 */
[----:B------:R-:W2:Y:S02]  /*27150*/  LDL.LU R9, [R1+0x4a4] ;  /* 0x0004a40001097983 */ /* 0x000ea40000300800 */
[----:B------:R-:W3:Y:S02]  /*27160*/  LDL.LU R10, [R1+0x4a8] ;  /* 0x0004a800010a7983 */ /* 0x000ee40000300800 */
[----:B------:R-:W3:Y:S01]  /*27170*/  LDL.LU R11, [R1+0x4ac] ;  /* 0x0004ac00010b7983 */ /* 0x000ee20000300800 */
[----:B------:R-:W2:Y:S01]  /*27180*/  LDL.LU R4, [R1+0x380] ;  /* 0x0003800001047983 */ /* 0x000ea20000300800 */
[----:B------:R-:W2:Y:S02]  /*27190*/  LDL.LU R5, [R1+0x384] ;  /* 0x0003840001057983 */ /* 0x000ea40000300800 */
[----:B------:R-:W2:Y:S02]  /*271a0*/  LDL.LU R6, [R1+0x388] ;  /* 0x0003880001067983 */ /* 0x000ea40000300800 */
[----:B------:R-:W2:Y:S01]  /*271b0*/  LDL.LU R7, [R1+0x38c] ;  /* 0x00038c0001077983 */ /* 0x000ea20000300800 */
[----:B------:R-:W3:Y:S04]  /*271c0*/  LDL.64 R24, [R1+0xc0] ;  /* 0x0000c00001187983 */ /* 0x000ee80000100a00 */
        /* <DEDUP_REMOVED lines=12> */
[----:B------:R-:W2:Y:S01]  /*27290*/  LDL.64 R12, [R1+0xa0] ;  /* 0x0000a000010c7983 */ /* 0x000ea20000100a00 */
[----:B---3--:R-:W-:Y:S02]  /*272a0*/  STL.64 [R1+0x1fd0], R10 ;  /* 0x001fd00a01007387 */ /* 0x008fe40000100a00 */
[----:B------:R0:W-:Y:S02]  /*272b0*/  STL.64 [R1+0x1fc8], R8 ;  /* 0x001fc80801007387 */ /* 0x0001e40000100a00 */
[----:B0-----:R-:W3:Y:S01]  /*272c0*/  LDL.LU R8, [R1+0x390] ;  /* 0x0003900001087983 */ /* 0x001ee20000300800 */
[----:B------:R-:W3:Y:S02]  /*272d0*/  LDL.LU R9, [R1+0x394] ;  /* 0x0003940001097983 */ /* 0x000ee40000300800 */
[----:B------:R-:W3:Y:S02]  /*272e0*/  LDL.LU R10, [R1+0x398] ;  /* 0x00039800010a7983 */ /* 0x000ee40000300800 */
[----:B------:R-:W3:Y:S01]  /*272f0*/  LDL.LU R11, [R1+0x39c] ;  /* 0x00039c00010b7983 */ /* 0x000ee20000300800 */
[----:B----4-:R-:W-:Y:S01]  /*27300*/  STL.64 [R1+0x1f30], R22 ;  /* 0x001f301601007387 */ /* 0x010fe20000100a00 */
[----:B------:R0:W-:Y:S03]  /*27310*/  STL.64 [R1+0x1f28], R20 ;  /* 0x001f281401007387 */ /* 0x0001e60000100a00 */
        /* <DEDUP_REMOVED lines=8> */
[----:B------:R-:W4:Y:S02]  /*273a0*/  LDL.LU R22, [R1+0x538] ;  /* 0x0005380001167983 */ /* 0x000f240000300800 */
[----:B------:R-:W4:Y:S01]  /*273b0*/  LDL.LU R23, [R1+0x53c] ;  /* 0x00053c0001177983 */ /* 0x000f220000300800 */
[----:B------:R-:W-:Y:S01]  /*273c0*/  HMMA.16816.F32 R4, R16, R24, R4 ;  /* 0x000000181004723c */ /* 0x000fe20000001804 */
[----:B------:R-:W-:-:S02]  /*273d0*/  IMAD.MOV.U32 R2, RZ, RZ, R24 ;  /* 0x000000ffff027224 */ /* 0x000fc400078e0018 */
[----:B------:R-:W-:Y:S01]  /*273e0*/  IMAD.MOV.U32 R29, RZ, RZ, R25 ;  /* 0x000000ffff1d7224 */ /* 0x000fe200078e0019 */
[----:B----4-:R-:W-:Y:S01]  /*273f0*/  STL.64 [R1+0x1f60], R22 ;  /* 0x001f601601007387 */ /* 0x010fe20000100a00 */
[----:B--2---:R0:W-:Y:S03]  /*27400*/  STL.64 [R1+0x1f58], R20 ;  /* 0x001f581401007387 */ /* 0x0041e60000100a00 */
[----:B0-----:R-:W2:Y:S01]  /*27410*/  LDL.LU R20, [R1+0x520] ;  /* 0x0005200001147983 */ /* 0x001ea20000300800 */
[----:B------:R-:W2:Y:S02]  /*27420*/  LDL.LU R21, [R1+0x524] ;  /* 0x0005240001157983 */ /* 0x000ea40000300800 */
[----:B------:R-:W2:Y:S02]  /*27430*/  LDL.LU R22, [R1+0x528] ;  /* 0x0005280001167983 */ /* 0x000ea40000300800 */
[----:B------:R-:W2:Y:S10]  /*27440*/  LDL.LU R23, [R1+0x52c] ;  /* 0x00052c0001177983 */ /* 0x000eb40000300800 */
[----:B------:R-:W-:Y:S01]  /*27450*/  STL.64 [R1+0x3d0], R4 ;  /* 0x0003d00401007387 */ /* 0x000fe20000100a00 */
[----:B------:R0:W-:Y:S03]  /*27460*/  STL.64 [R1+0x3d8], R6 ;  /* 0x0003d80601007387 */ /* 0x0001e60000100a00 */
[----:B0-----:R-:W4:Y:S01]  /*27470*/  LDL.LU.64 R6, [R1+0x2008] ;  /* 0x0020080001067983 */ /* 0x001f220000300a00 */
[----:B------:R-:W4:Y:S02]  /*27480*/  LDL.LU.64 R4, [R1+0x2000] ;  /* 0x0020000001047983 */ /* 0x000f240000300a00 */
[----:B------:R-:W4:Y:S02]  /*27490*/  LDL.LU.64 R24, [R1+0x1ff8] ;  /* 0x001ff80001187983 */ /* 0x000f240000300a00 */
[C---:B----4-:R-:W-:Y:S01]  /*274a0*/  HMMA.16816.F32 R24, R16.reuse, R24, R4 ;  /* 0x000000181018723c */ /* 0x050fe20000001804 */
[----:B------:R-:W4:Y:S01]  /*274b0*/  LDL.LU.64 R6, [R1+0x1ff0] ;  /* 0x001ff00001067983 */ /* 0x000f220000300a00 */
[----:B------:R-:W4:Y:S11]  /*274c0*/  LDL.LU.64 R4, [R1+0x1fe8] ;  /* 0x001fe80001047983 */ /* 0x000f360000300a00 */
[----:B------:R-:W-:Y:S10]  /*274d0*/  @!UPT UIADD3 URZ, URZ, URZ, URZ ;  /* 0x0000003f3f3ff290 */ /* 0x000ff4000fffe03f */
[----:B------:R0:W-:Y:S01]  /*274e0*/  STL.64 [R1+0x3c0], R24 ;  /* 0x0003c01801007387 */ /* 0x0001e20000100a00 */
[----:B------:R1:W-:Y:S03]  /*274f0*/  STL.64 [R1+0x3c8], R26 ;  /* 0x0003c81a01007387 */ /* 0x0003e60000100a00 */
[----:B0-----:R-:W2:Y:S01]  /*27500*/  LDL.LU R24, [R1+0x980] ;  /* 0x0009800001187983 */ /* 0x001ea20000300800 */
[----:B------:R-:W2:Y:S02]  /*27510*/  LDL.LU R25, [R1+0x984] ;  /* 0x0009840001197983 */ /* 0x000ea40000300800 */
[----:B-1----:R-:W2:Y:S02]  /*27520*/  LDL.LU R26, [R1+0x988] ;  /* 0x00098800011a7983 */ /* 0x002ea40000300800 */
[----:B------:R-:W2:Y:S01]  /*27530*/  LDL.LU R27, [R1+0x98c] ;  /* 0x00098c00011b7983 */ /* 0x000ea20000300800 */
        /* <DEDUP_REMOVED lines=17> */
[----:B------:R-:W3:Y:S11]  /*27650*/  LDL.LU.64 R8, [R1+0x1fb8] ;  /* 0x001fb80001087983 */ /* 0x000ef60000300a00 */
[----:B------:R-:W-:Y:S10]  /*27660*/  @!UPT UIADD3 URZ, URZ, URZ, URZ ;  /* 0x0000003f3f3ff290 */ /* 0x000ff4000fffe03f */
[----:B------:R-:W-:Y:S01]  /*27670*/  STL.64 [R1+0x390], R12 ;  /* 0x0003900c01007387 */ /* 0x000fe20000100a00 */
[----:B------:R0:W-:Y:S03]  /*27680*/  STL.64 [R1+0x398], R14 ;  /* 0x0003980e01007387 */ /* 0x0001e60000100a00 */
[----:B0-----:R-:W2:Y:S01]  /*27690*/  LDL.LU.64 R14, [R1+0x1fb0] ;  /* 0x001fb000010e7983 */ /* 0x001ea20000300a00 */
[----:B------:R-:W2:Y:S02]  /*276a0*/  LDL.LU.64 R12, [R1+0x1fa8] ;  /* 0x001fa800010c7983 */ /* 0x000ea40000300a00 */
[----:B---3--:R-:W-:Y:S02]  /*276b0*/  IMAD.MOV.U32 R3, RZ, RZ, R8 ;  /* 0x000000ffff037224 */ /* 0x008fe400078e0008 */
[----:B------:R-:W-:Y:S01]  /*276c0*/  IMAD.MOV.U32 R0, RZ, RZ, R9 ;  /* 0x000000ffff007224 */ /* 0x000fe200078e0009 */
[C---:B--2---:R-:W-:Y:S11]  /*276d0*/  HMMA.16816.F32 R12, R16.reuse, R8, R12 ;  /* 0x00000008100c723c */ /* 0x044ff6000000180c */
[----:B------:R-:W-:Y:S11]  /*276e0*/  @!UPT UIADD3 URZ, URZ, URZ, URZ ;  /* 0x0000003f3f3ff290 */ /* 0x000ff6000fffe03f */
[----:B------:R-:W-:Y:S01]  /*276f0*/  @!UPT UIADD3 URZ, URZ, URZ, URZ ;  /* 0x0000003f3f3ff290 */ /* 0x000fe2000fffe03f */
[----:B------:R-:W-:Y:S01]  /*27700*/  STL.64 [R1+0x380], R12 ;  /* 0x0003800c01007387 */ /* 0x000fe20000100a00 */
[----:B------:R0:W-:Y:S03]  /*27710*/  STL.64 [R1+0x388], R14 ;  /* 0x0003880e01007387 */ /* 0x0001e60000100a00 */
[----:B0-----:R-:W2:Y:S01]  /*27720*/  LDL.LU.64 R14, [R1+0x1fa0] ;  /* 0x001fa000010e7983 */ /* 0x001ea20000300a00 */
[----:B------:R-:W2:Y:S02]  /*27730*/  LDL.LU.64 R12, [R1+0x1f98] ;  /* 0x001f9800010c7983 */ /* 0x000ea40000300a00 */
[----:B------:R-:W2:Y:S02]  /*27740*/  LDL.LU.64 R8, [R1+0x1f90] ;  /* 0x001f900001087983 */ /* 0x000ea40000300a00 */
[C---:B--2---:R-:W-:Y:S01]  /*27750*/  HMMA.16816.F32 R8, R16.reuse, R8, R12 ;  /* 0x000000081008723c */ /* 0x044fe2000000180c */
[----:B------:R-:W2:Y:S11]  /*27760*/  LDL.LU.64 R12, [R1+0x1f88] ;  /* 0x001f8800010c7983 */ /* 0x000eb60000300a00 */
[----:B------:R-:W-:Y:S11]  /*27770*/  @!UPT UIADD3 URZ, URZ, URZ, URZ ;  /* 0x0000003f3f3ff290 */ /* 0x000ff6000fffe03f */
[----:B------:R-:W-:Y:S01]  /*27780*/  STL.64 [R1+0x370], R8 ;  /* 0x0003700801007387 */ /* 0x000fe20000100a00 */
[----:B------:R0:W-:Y:S03]  /*27790*/  STL.64 [R1+0x378], R10 ;  /* 0x0003780a01007387 */ /* 0x0001e60000100a00 */
[----:B0-----:R-:W2:Y:S01]  /*277a0*/  LDL.LU.64 R10, [R1+0x1f80] ;  /* 0x001f8000010a7983 */ /* 0x001ea20000300a00 */
[----:B------:R-:W2:Y:S02]  /*277b0*/  LDL.LU.64 R8, [R1+0x1f78] ;  /* 0x001f780001087983 */ /* 0x000ea40000300a00 */
[C---:B--2---:R-:W-:Y:S11]  /*277c0*/  HMMA.16816.F32 R8, R16.reuse, R12, R8 ;  /* 0x0000000c1008723c */ /* 0x044ff60000001808 */
[----:B------:R-:W-:Y:S11]  /*277d0*/  @!UPT UIADD3 URZ, URZ, URZ, URZ ;  /* 0x0000003f3f3ff290 */ /* 0x000ff6000fffe03f */
[----:B------:R-:W-:Y:S01]  /*277e0*/  @!UPT UIADD3 URZ, URZ, URZ, URZ ;  /* 0x0000003f3f3ff290 */ /* 0x000fe2000fffe03f */
[----:B------:R0:W-:Y:S01]  /*277f0*/  STL.64 [R1+0x360], R8 ;  /* 0x0003600801007387 */ /* 0x0001e20000100a00 */
[----:B------:R1:W-:Y:S03]  /*27800*/  STL.64 [R1+0x368], R10 ;  /* 0x0003680a01007387 */ /* 0x0003e60000100a00 */
[----:B0-----:R-:W2:Y:S01]  /*27810*/  LDL.LU.64 R8, [R1+0x1f70] ;  /* 0x001f700001087983 */ /* 0x001ea20000300a00 */
        /* <DEDUP_REMOVED lines=35> */
[----:B------:R-:W-:Y:S01]  /*27a50*/  STL.64 [R1+0x310], R12 ;  /* 0x0003100c01007387 */ /* 0x000fe20000100a00 */
[----:B------:R0:W-:Y:S03]  /*27a60*/  STL.64 [R1+0x318], R14 ;  /* 0x0003180e01007387 */ /* 0x0001e60000100a00 */
[----:B0-----:R-:W2:Y:S01]  /*27a70*/  LDL.LU.64 R14, [R1+0x1ef0] ;  /* 0x001ef000010e7983 */ /* 0x001ea20000300a00 */
        /* <DEDUP_REMOVED lines=11> */
[----:B------:R-:W-:Y:S03]  /*27b30*/  HMMA.16816.F32 R24, R16, R8, R24 ;  /* 0x000000081018723c */ /* 0x000fe60000001818 */
[----:B--2---:R0:W-:Y:S04]  /*27b40*/  STL.64 [R1+0x1ea0], R12 ;  /* 0x001ea00c01007387 */ /* 0x0041e80000100a00 */
[----:B0-----:R-:W2:Y:S01]  /*27b50*/  LDL.LU R12, [R1+0x960] ;  /* 0x00096000010c7983 */ /* 0x001ea20000300800 */
[----:B------:R-:W2:Y:S02]  /*27b60*/  LDL.LU R13, [R1+0x964] ;  /* 0x00096400010d7983 */ /* 0x000ea40000300800 */
[----:B------:R-:W2:Y:S02]  /*27b70*/  LDL.LU R14, [R1+0x968] ;  /* 0x00096800010e7983 */ /* 0x000ea40000300800 */
[----:B------:R-:W2:Y:S02]  /*27b80*/  LDL.LU R15, [R1+0x96c] ;  /* 0x00096c00010f7983 */ /* 0x000ea40000300800 */
[----:B--2---:R-:W-:Y:S01]  /*27b90*/  STL.64 [R1+0x1eb0], R14 ;  /* 0x001eb00e01007387 */ /* 0x004fe20000100a00 */
[----:B------:R0:W-:Y:S02]  /*27ba0*/  STL.64 [R1+0x1ea8], R12 ;  /* 0x001ea80c01007387 */ /* 0x0001e40000100a00 */
[----:B0-----:R-:W-:-:S02]  /*27bb0*/  IMAD.MOV.U32 R12, RZ, RZ, R2 ;  /* 0x000000ffff0c7224 */ /* 0x001fc400078e0002 */
[----:B------:R-:W-:Y:S01]  /*27bc0*/  IMAD.MOV.U32 R13, RZ, RZ, R29 ;  /* 0x000000ffff0d7224 */ /* 0x000fe200078e001d */
[----:B------:R-:W2:Y:S01]  /*27bd0*/  LDL.LU R2, [R1+0x1ed4] ;  /* 0x001ed40001027983 */ /* 0x000ea20000300800 */
[----:B------:R-:W2:Y:S02]  /*27be0*/  LDL.LU R29, [R1+0x1ed0] ;  /* 0x001ed000011d7983 */ /* 0x000ea40000300800 */
[----:B------:R-:W-:Y:S02]  /*27bf0*/  STL.64 [R1+0x2f0], R24 ;  /* 0x0002f01801007387 */ /* 0x000fe40000100a00 */
[----:B------:R0:W-:Y:S02]  /*27c00*/  STL.64 [R1+0x2f8], R26 ;  /* 0x0002f81a01007387 */ /* 0x0001e40000100a00 */
[----:B0-----:R-:W4:Y:S01]  /*27c10*/  LDL.LU.64 R26, [R1+0x1ec8] ;  /* 0x001ec800011a7983 */ /* 0x001f220000300a00 */
[----:B------:R-:W4:Y:S02]  /*27c20*/  LDL.LU.64 R24, [R1+0x1ec0] ;  /* 0x001ec00001187983 */ /* 0x000f240000300a00 */
[----:B------:R0:W-:Y:S02]  /*27c30*/  STL.64 [R1+0x1e70], R8 ;  /* 0x001e700801007387 */ /* 0x0001e40000100a00 */
[----:B------:R1:W-:Y:S01]  /*27c40*/  STL.64 [R1+0x1eb8], R10 ;  /* 0x001eb80a01007387 */ /* 0x0003e20000100a00 */
[----:B0-----:R-:W3:Y:S01]  /*27c50*/  LDL.LU R8, [R1+0x970] ;  /* 0x0009700001087983 */ /* 0x001ee20000300800 */
[----:B------:R-:W3:Y:S02]  /*27c60*/  LDL.LU R9, [R1+0x974] ;  /* 0x0009740001097983 */ /* 0x000ee40000300800 */
[----:B-1----:R-:W3:Y:S02]  /*27c70*/  LDL.LU R10, [R1+0x978] ;  /* 0x00097800010a7983 */ /* 0x002ee40000300800 */
[----:B------:R-:W3:Y:S01]  /*27c80*/  LDL.LU R11, [R1+0x97c] ;  /* 0x00097c00010b7983 */ /* 0x000ee20000300800 */
[----:B----4-:R-:W-:Y:S01]  /*27c90*/  HMMA.16816.F32 R16, R16, R4, R24 ;  /* 0x000000041010723c */ /* 0x010fe20000001818 */
[----:B------:R-:W4:Y:S11]  /*27ca0*/  LDL.LU R24, [R1+0x940] ;  /* 0x0009400001187983 */ /* 0x000f360000300800 */
[----:B------:R-:W-:Y:S11]  /*27cb0*/  @!UPT UIADD3 URZ, URZ, URZ, URZ ;  /* 0x0000003f3f3ff290 */ /* 0x000ff6000fffe03f */
[----:B------:R-:W-:Y:S01]  /*27cc0*/  STL.64 [R1+0x2d0], R16 ;  /* 0x0002d01001007387 */ /* 0x000fe20000100a00 */
[----:B------:R-:W-:Y:S02]  /*27cd0*/  STL.64 [R1+0x2d8], R18 ;  /* 0x0002d81201007387 */ /* 0x000fe40000100a00 */
[----:B------:R-:W0:Y:S01]  /*27ce0*/  LDSM.16.MT88.4 R16, [R28+0x8380] ;  /* 0x008380001c10783b */ /* 0x000e220000004200 */
[C---:B---3--:R-:W-:Y:S01]  /*27cf0*/  HMMA.16816.F32 R12, R20.reuse, R12, R8 ;  /* 0x0000000c140c723c */ /* 0x048fe20000001808 */
[----:B------:R-:W4:Y:S02]  /*27d00*/  LDL.LU R25, [R1+0x944] ;  /* 0x0009440001197983 */ /* 0x000f240000300800 */
[----:B------:R-:W4:Y:S02]  /*27d10*/  LDL.LU R26, [R1+0x948] ;  /* 0x00094800011a7983 */ /* 0x000f240000300800 */
[----:B------:R-:W4:Y:S02]  /*27d20*/  LDL.LU R27, [R1+0x94c] ;  /* 0x00094c00011b7983 */ /* 0x000f240000300800 */
[----:B------:R-:W-:Y:S01]  /*27d30*/  STL.64 [R1+0x1e30], R4 ;  /* 0x001e300401007387 */ /* 0x000fe20000100a00 */
[----:B0-----:R-:W-:Y:S01]  /*27d40*/  STL [R1+0x1db0], R16 ;  /* 0x001db01001007387 */ /* 0x001fe20000100800 */
[----:B------:R0:W-:Y:S02]  /*27d50*/  STL [R1+0x1da4], R17 ;  /* 0x001da41101007387 */ /* 0x0001e40000100800 */
[----:B------:R-:W-:Y:S02]  /*27d60*/  STL [R1+0x1da0], R18 ;  /* 0x001da01201007387 */ /* 0x000fe40000100800 */
[----:B------:R-:W-:Y:S01]  /*27d70*/  STL [R1+0x1d9c], R19 ;  /* 0x001d9c1301007387 */ /* 0x000fe20000100800 */
[----:B0-----:R-:W3:Y:S01]  /*27d80*/  LDL.64 R16, [R1+0xb0] ;  /* 0x0000b00001107983 */ /* 0x001ee20000100a00 */
[----:B------:R-:W-:Y:S02]  /*27d90*/  STL [R1+0x1d98], R28 ;  /* 0x001d981c01007387 */ /* 0x000fe40000100800 */
[----:B------:R-:W2:Y:S06]  /*27da0*/  LDL.LU.64 R10, [R1+0x1eb8] ;  /* 0x001eb800010a7983 */ /* 0x000eac0000300a00 */
[----:B------:R-:W-:Y:S01]  /*27db0*/  STL.64 [R1+0x2c0], R12 ;  /* 0x0002c00c01007387 */ /* 0x000fe20000100a00 */
[----:B------:R0:W-:Y:S04]  /*27dc0*/  STL.64 [R1+0x2c8], R14 ;  /* 0x0002c80e01007387 */ /* 0x0001e80000100a00 */
[----:B0-----:R-:W3:Y:S01]  /*27dd0*/  LDL.LU.64 R14, [R1+0x1eb0] ;  /* 0x001eb000010e7983 */ /* 0x001ee20000300a00 */
[----:B------:R-:W3:Y:S02]  /*27de0*/  LDL.LU.64 R12, [R1+0x1ea8] ;  /* 0x001ea800010c7983 */ /* 0x000ee40000300a00 */
[----:B---3--:R-:W-:Y:S07]  /*27df0*/  HMMA.16816.F32 R12, R20, R16, R12 ;  /* 0x00000010140c723c */ /* 0x008fee000000180c */
[----:B------:R-:W-:Y:S11]  /*27e00*/  IMAD.MOV.U32 R16, RZ, RZ, R17 ;  /* 0x000000ffff107224 */ /* 0x000ff600078e0011 */
[----:B------:R-:W-:Y:S05]  /*27e10*/  @!UPT UIADD3 URZ, URZ, URZ, URZ ;  /* 0x0000003f3f3ff290 */ /* 0x000fea000fffe03f */
[----:B------:R0:W-:Y:S01]  /*27e20*/  STL.64 [R1+0x2b0], R12 ;  /* 0x0002b00c01007387 */ /* 0x0001e20000100a00 */
[----:B------:R-:W-:Y:S03]  /*27e30*/  STL.64 [R1+0x2b8], R14 ;  /* 0x0002b80e01007387 */ /* 0x000fe60000100a00 */
[----:B0-----:R-:W4:Y:S01]  /*27e40*/  LDL.LU.64 R12, [R1+0x1ea0] ;  /* 0x001ea000010c7983 */ /* 0x001f220000300a00 */
[----:B------:R0:W-:Y:S03]  /*27e50*/  STL [R1+0x1e98], R16 ;  /* 0x001e981001007387 */ /* 0x0001e60000100800 */
[----:B0-----:R-:W3:Y:S01]  /*27e60*/  LDL.LU R16, [R1+0x950] ;  /* 0x0009500001107983 */ /* 0x001ee20000300800 */
[----:B------:R-:W3:Y:S02]  /*27e70*/  LDL.LU R17, [R1+0x954] ;  /* 0x0009540001117983 */ /* 0x000ee40000300800 */
[----:B------:R-:W3:Y:S02]  /*27e80*/  LDL.LU R18, [R1+0x958] ;  /* 0x0009580001127983 */ /* 0x000ee40000300800 */
[----:B------:R-:W3:Y:S02]  /*27e90*/  LDL.LU R19, [R1+0x95c] ;  /* 0x00095c0001137983 */ /* 0x000ee40000300800 */
[----:B------:R-:W-:-:S02]  /*27ea0*/  IMAD.MOV.U32 R4, RZ, RZ, R7 ;  /* 0x000000ffff047224 */ /* 0x000fc400078e0007 */
[----:B------:R-:W-:-:S07]  /*27eb0*/  IMAD.MOV.U32 R5, RZ, RZ, R6 ;  /* 0x000000ffff057224 */ /* 0x000fce00078e0006 */
[C---:B---3--:R-:W-:Y:S08]  /*27ec0*/  HMMA.16816.F32 R16, R20.reuse, R4, R16 ;  /* 0x000000041410723c */ /* 0x048ff00000001810 */
[----:B----4-:R-:W-:Y:S07]  /*27ed0*/  HMMA.16816.F32 R4, R20, R12, R24 ;  /* 0x0000000c1404723c */ /* 0x010fee0000001818 */
[----:B------:R-:W-:-:S02]  /*27ee0*/  IMAD.MOV.U32 R27, RZ, RZ, R12 ;  /* 0x000000ffff1b7224 */ /* 0x000fc400078e000c */
[----:B------:R-:W-:-:S06]  /*27ef0*/  IMAD.MOV.U32 R26, RZ, RZ, R13 ;  /* 0x000000ffff1a7224 */ /* 0x000fcc00078e000d */
[----:B------:R-:W-:Y:S01]  /*27f00*/  STL.64 [R1+0x2a0], R16 ;  /* 0x0002a01001007387 */ /* 0x000fe20000100a00 */
[----:B------:R-:W-:Y:S07]  /*27f10*/  STL.64 [R1+0x2a8], R18 ;  /* 0x0002a81201007387 */ /* 0x000fee0000100a00 */
[----:B------:R-:W-:Y:S02]  /*27f20*/  STL.64 [R1+0x290], R4 ;  /* 0x0002900401007387 */ /* 0x000fe40000100a00 */
[----:B------:R-:W-:Y:S01]  /*27f30*/  STL.64 [R1+0x298], R6 ;  /* 0x0002980601007387 */ /* 0x000fe20000100a00 */
[----:B------:R0:W-:Y:S01]  /*27f40*/  STL.64 [R1+0x1df0], R26 ;  /* 0x001df01a01007387 */ /* 0x0001e20000100a00 */
[----:B------:R-:W3:Y:S02]  /*27f50*/  LDL.LU R24, [R1+0x8b0] ;  /* 0x0008b00001187983 */ /* 0x000ee40000300800 */
[----:B------:R-:W3:Y:S01]  /*27f60*/  LDL.LU R25, [R1+0x8b4] ;  /* 0x0008b40001197983 */ /* 0x000ee20000300800 */
[----:B0-----:R-:W4:Y:S01]  /*27f70*/  LDL.LU R26, [R1+0x8b8] ;  /* 0x0008b800011a7983 */ /* 0x001f220000300800 */
[----:B------:R-:W4:Y:S02]  /*27f80*/  LDL.LU R27, [R1+0x8bc] ;  /* 0x0008bc00011b7983 */ /* 0x000f240000300800 */
[----:B------:R-:W2:Y:S02]  /*27f90*/  LDL.LU R4, [R1+0x8e0] ;  /* 0x0008e00001047983 */ /* 0x000ea40000300800 */
[----:B------:R-:W2:Y:S01]  /*27fa0*/  LDL.LU R5, [R1+0x8e4] ;  /* 0x0008e40001057983 */ /* 0x000ea20000300800 */
[----:B------:R-:W2:Y:S01]  /*27fb0*/  LDL.LU R6, [R1+0x8e8] ;  /* 0x0008e80001067983 */ /* 0x000ea20000300800 */
[----:B------:R-:W2:Y:S03]  /*27fc0*/  LDL.LU R7, [R1+0x8ec] ;  /* 0x0008ec0001077983 */ /* 0x000ea60000300800 */
[----:B--2---:R-:W-:Y:S01]  /*27fd0*/  STL.64 [R1+0x1e40], R6 ;  /* 0x001e400601007387 */ /* 0x004fe20000100a00 */
[----:B------:R0:W-:Y:S03]  /*27fe0*/  STL.64 [R1+0x1e38], R4 ;  /* 0x001e380401007387 */ /* 0x0001e60000100a00 */
[----:B0-----:R-:W2:Y:S04]  /*27ff0*/  LDL.LU.64 R4, [R1+0x40] ;  /* 0x0000400001047983 */ /* 0x001ea80000300a00 */
[----:B--2---:R0:W-:Y:S01]  /*28000*/  STL.64 [R1+0x1e50], R4 ;  /* 0x001e500401007387 */ /* 0x0041e20000100a00 */
[----:B------:R-:W2:Y:S02]  /*28010*/  LDL.LU R8, [R1+0x910] ;  /* 0x0009100001087983 */ /* 0x000ea40000300800 */
[----:B------:R-:W2:Y:S02]  /*28020*/  LDL.LU R9, [R1+0x914] ;  /* 0x0009140001097983 */ /* 0x000ea40000300800 */
[----:B0-----:R-:W-:-:S02]  /*28030*/  IMAD.MOV.U32 R5, RZ, RZ, R10 ;  /* 0x000000ffff057224 */ /* 0x001fc400078e000a */
[----:B------:R-:W-:Y:S01]  /*28040*/  IMAD.MOV.U32 R4, RZ, RZ, R11 ;  /* 0x000000ffff047224 */ /* 0x000fe200078e000b */
[----:B------:R-:W2:Y:S01]  /*28050*/  LDL.LU R10, [R1+0x918] ;  /* 0x00091800010a7983 */ /* 0x000ea20000300800 */
[----:B------:R-:W2:Y:S03]  /*28060*/  LDL.LU R11, [R1+0x91c] ;  /* 0x00091c00010b7983 */ /* 0x000ea60000300800 */
[----:B--2---:R-:W-:Y:S01]  /*28070*/  STL.64 [R1+0x1e80], R10 ;  /* 0x001e800a01007387 */ /* 0x004fe20000100a00 */
[----:B------:R0:W-:Y:S02]  /*28080*/  STL.64 [R1+0x1e78], R8 ;  /* 0x001e780801007387 */ /* 0x0001e40000100a00 */
[----:B0-----:R-:W-:Y:S02]  /*28090*/  IMAD.MOV.U32 R8, RZ, RZ, R3 ;  /* 0x000000ffff087224 */ /* 0x001fe400078e0003 */
[----:B------:R-:W-:-:S05]  /*280a0*/  IMAD.MOV.U32 R9, RZ, RZ, R0 ;  /* 0x000000ffff097224 */ /* 0x000fca00078e0000 */
[----:B------:R-:W-:Y:S01]  /*280b0*/  STL.64 [R1+0x1e90], R8 ;  /* 0x001e900801007387 */ /* 0x000fe20000100a00 */
[----:B------:R0:W-:Y:S03]  /*280c0*/  STL.64 [R1+0x1e68], R4 ;  /* 0x001e680401007387 */ /* 0x0001e60000100a00 */
[----:B0-----:R-:W2:Y:S04]  /*280d0*/  LDL.LU.64 R4, [R1+0x60] ;  /* 0x0000600001047983 */ /* 0x001ea80000300a00 */
        /* <DEDUP_REMOVED lines=9> */
[----:B------:R-:W2:Y:S01]  /*28170*/  LDL.LU.64 R8, [R1+0x80] ;  /* 0x0000800001087983 */ /* 0x000ea20000300a00 */
[----:B----4-:R-:W-:Y:S02]  /*28180*/  STL.64 [R1+0x1e00], R26 ;  /* 0x001e001a01007387 */ /* 0x010fe40000100a00 */
[----:B---3--:R0:W-:Y:S02]  /*28190*/  STL.64 [R1+0x1df8], R24 ;  /* 0x001df81801007387 */ /* 0x0081e40000100a00 */
[----:B0-----:R-:W3:Y:S04]  /*281a0*/  LDL.LU.64 R24, [R1+0x10] ;  /* 0x0000100001187983 */ /* 0x001ee80000300a00 */
[----:B---3--:R0:W-:Y:S04]  /*281b0*/  STL.64 [R1+0x1e10], R24 ;  /* 0x001e101801007387 */ /* 0x0081e80000100a00 */
[----:B0-----:R-:W3:Y:S04]  /*281c0*/  LDL.LU.64 R24, [R1+0x20] ;  /* 0x0000200001187983 */ /* 0x001ee80000300a00 */
[----:B---3--:R0:W-:Y:S04]  /*281d0*/  STL.64 [R1+0x1e28], R24 ;  /* 0x001e281801007387 */ /* 0x0081e80000100a00 */
[----:B0-----:R-:W3:Y:S04]  /*281e0*/  LDL.LU.64 R24, [R1+0x30] ;  /* 0x0000300001187983 */ /* 0x001ee80000300a00 */
        /* <DEDUP_REMOVED lines=11> */
[----:B------:R-:W4:Y:S01]  /*282a0*/  LDL.LU.64 R12, [R1] ;  /* 0x00000000010c7983 */ /* 0x000f220000300a00 */
[----:B--2---:R-:W-:Y:S03]  /*282b0*/  HMMA.16816.F32 R16, R20, R8, R16 ;  /* 0x000000081410723c */ /* 0x004fe60000001810 */
[----:B----4-:R0:W-:Y:S04]  /*282c0*/  STL.64 [R1+0x1e08], R12 ;  /* 0x001e080c01007387 */ /* 0x0101e80000100a00 */
[----:B0-----:R-:W2:Y:S01]  /*282d0*/  LDL.LU R12, [R1+0x8c0] ;  /* 0x0008c000010c7983 */ /* 0x001ea20000300800 */
[----:B------:R-:W2:Y:S02]  /*282e0*/  LDL.LU R13, [R1+0x8c4] ;  /* 0x0008c400010d7983 */ /* 0x000ea40000300800 */
[----:B------:R-:W4:Y:S02]  /*282f0*/  LDL.LU R14, [R1+0x8c8] ;  /* 0x0008c800010e7983 */ /* 0x000f240000300800 */
[----:B------:R-:W4:Y:S02]  /*28300*/  LDL.LU R15, [R1+0x8cc] ;  /* 0x0008cc00010f7983 */ /* 0x000f240000300800 */
[----:B------:R-:W-:Y:S01]  /*28310*/  IMAD.MOV.U32 R28, RZ, RZ, R9 ;  /* 0x000000ffff1c7224 */ /* 0x000fe200078e0009 */
[----:B----4-:R-:W-:Y:S01]  /*28320*/  STL.64 [R1+0x1e20], R14 ;  /* 0x001e200e01007387 */ /* 0x010fe20000100a00 */
[----:B--2---:R0:W-:Y:S03]  /*28330*/  STL.64 [R1+0x1e18], R12 ;  /* 0x001e180c01007387 */ /* 0x0041e60000100a00 */
[----:B0-----:R-:W2:Y:S01]  /*28340*/  LDL.LU R12, [R1+0x8d0] ;  /* 0x0008d000010c7983 */ /* 0x001ea20000300800 */
[----:B------:R-:W2:Y:S02]  /*28350*/  LDL.LU R13, [R1+0x8d4] ;  /* 0x0008d400010d7983 */ /* 0x000ea40000300800 */
[----:B------:R-:W2:Y:S02]  /*28360*/  LDL.LU R14, [R1+0x8d8] ;  /* 0x0008d800010e7983 */ /* 0x000ea40000300800 */
[----:B------:R-:W2:Y:S01]  /*28370*/  LDL.LU R15, [R1+0x8dc] ;  /* 0x0008dc00010f7983 */ /* 0x000ea20000300800 */
[----:B------:R0:W-:Y:S01]  /*28380*/  STL.64 [R1+0x280], R16 ;  /* 0x0002801001007387 */ /* 0x0001e20000100a00 */
[----:B------:R1:W-:Y:S03]  /*28390*/  STL.64 [R1+0x288], R18 ;  /* 0x0002881201007387 */ /* 0x0003e60000100a00 */
[----:B0-----:R-:W4:Y:S01]  /*283a0*/  LDL.LU R16, [R1+0x1e98] ;  /* 0x001e980001107983 */ /* 0x001f220000300800 */
[----:B-1----:R-:W-:-:S02]  /*283b0*/  IMAD.MOV.U32 R19, RZ, RZ, R8 ;  /* 0x000000ffff137224 */ /* 0x002fc400078e0008 */
        /* <DEDUP_REMOVED lines=16> */
[----:B------:R-:W3:Y:S03]  /*284c0*/  LDL.LU.64 R4, [R1+0x1e68] ;  /* 0x001e680001047983 */ /* 0x000ee60000300a00 */
[----:B------:R-:W-:Y:S01]  /*284d0*/  STL.64 [R1+0x1dd8], R10 ;  /* 0x001dd80a01007387 */ /* 0x000fe20000100a00 */
[C---:B---3--:R-:W-:Y:S01]  /*284e0*/  HMMA.16816.F32 R4, R20.reuse, R4, R24 ;  /* 0x000000041404723c */ /* 0x048fe20000001818 */
[----:B--2---:R0:W-:Y:S04]  /*284f0*/  STL.64 [R1+0x1dd0], R8 ;  /* 0x001dd00801007387 */ /* 0x0041e80000100a00 */
[----:B0-----:R-:W2:Y:S01]  /*28500*/  LDL.LU R8, [R1+0x8a0] ;  /* 0x0008a00001087983 */ /* 0x001ea20000300800 */
[----:B------:R-:W2:Y:S02]  /*28510*/  LDL.LU R9, [R1+0x8a4] ;  /* 0x0008a40001097983 */ /* 0x000ea40000300800 */
[----:B------:R-:W2:Y:S02]  /*28520*/  LDL.LU R10, [R1+0x8a8] ;  /* 0x0008a800010a7983 */ /* 0x000ea40000300800 */
[----:B------:R-:W2:Y:S01]  /*28530*/  LDL.LU R11, [R1+0x8ac] ;  /* 0x0008ac00010b7983 */ /* 0x000ea20000300800 */
[----:B------:R-:W3:Y:S01]  /*28540*/  LDL.LU.64 R26, [R1+0x1e60] ;  /* 0x001e6000011a7983 */ /* 0x000ee20000300a00 */
[----:B------:R-:W3:Y:S11]  /*28550*/  LDL.LU.64 R24, [R1+0x1e58] ;  /* 0x001e580001187983 */ /* 0x000ef60000300a00 */
[----:B------:R0:W-:Y:S01]  /*28560*/  STL.64 [R1+0x250], R4 ;  /* 0x0002500401007387 */ /* 0x0001e20000100a00 */
[----:B------:R-:W-:Y:S03]  /*28570*/  STL.64 [R1+0x258], R6 ;  /* 0x0002580601007387 */ /* 0x000fe60000100a00 */
[----:B0-----:R-:W3:Y:S02]  /*28580*/  LDL.LU.64 R4, [R1+0x1e50] ;  /* 0x001e500001047983 */ /* 0x001ee40000300a00 */
        /* <DEDUP_REMOVED lines=9> */
[----:B------:R-:W-:Y:S01]  /*28620*/  STL.64 [R1+0x1dc0], R18 ;  /* 0x001dc01201007387 */ /* 0x000fe20000100a00 */
[----:B----4-:R0:W-:Y:S04]  /*28630*/  STL.64 [R1+0x1db8], R16 ;  /* 0x001db81001007387 */ /* 0x0101e80000100a00 */
[----:B0-----:R-:W4:Y:S01]  /*28640*/  LDL.LU R16, [R1+0x890] ;  /* 0x0008900001107983 */ /* 0x001f220000300800 */
[----:B------:R-:W4:Y:S01]  /*28650*/  LDL.LU R17, [R1+0x894] ;  /* 0x0008940001117983 */ /* 0x000f220000300800 */
        /* <DEDUP_REMOVED lines=8> */
[----:B------:R-:W2:Y:S01]  /*286e0*/  LDL.LU.64 R24, [R1+0x1e28] ;  /* 0x001e280001187983 */ /* 0x000ea20000300a00 */
[----:B------:R-:W-:-:S02]  /*286f0*/  IMAD.MOV.U32 R18, RZ, RZ, R29 ;  /* 0x000000ffff127224 */ /* 0x000fc400078e001d */
        /* <DEDUP_REMOVED lines=28> */
[----:B------:R-:W2:Y:S01]  /*288c0*/  LDL.LU.64 R12, [R1+0x1de0] ;  /* 0x001de000010c7983 */ /* 0x000ea20000300a00 */
[----:B------:R-:W-:Y:S01]  /*288d0*/  STL.64 [R1+0x1d20], R24 ;  /* 0x001d201801007387 */ /* 0x000fe20000100a00 */
[----:B--2---:R-:W-:Y:S11]  /*288e0*/  HMMA.16816.F32 R8, R20, R12, R8 ;  /* 0x0000000c1408723c */ /* 0x004ff60000001808 */
[----:B------:R-:W-:Y:S11]  /*288f0*/  @!UPT UIADD3 URZ, URZ, URZ, URZ ;  /* 0x0000003f3f3ff290 */ /* 0x000ff6000fffe03f */
[----:B------:R-:W-:Y:S01]  /*28900*/  @!UPT UIADD3 URZ, URZ, URZ, URZ ;  /* 0x0000003f3f3ff290 */ /* 0x000fe2000fffe03f */
[----:B------:R-:W-:Y:S01]  /*28910*/  STL.64 [R1+0x1f0], R8 ;  /* 0x0001f00801007387 */ /* 0x000fe20000100a00 */
[----:B------:R0:W-:Y:S03]  /*28920*/  STL.64 [R1+0x1f8], R10 ;  /* 0x0001f80a01007387 */ /* 0x0001e60000100a00 */
[----:B0-----:R-:W2:Y:S01]  /*28930*/  LDL.LU.64 R10, [R1+0x1dd8] ;  /* 0x001dd800010a7983 */ /* 0x001ea20000300a00 */
[----:B------:R-:W4:Y:S02]  /*28940*/  LDL.LU.64 R8, [R1+0x1dd0] ;  /* 0x001dd00001087983 */ /* 0x000f240000300a00 */
[----:B------:R-:W-:Y:S02]  /*28950*/  STL.64 [R1+0x1cb0], R14 ;  /* 0x001cb00e01007387 */ /* 0x000fe40000100a00 */
[----:B------:R2:W-:Y:S02]  /*28960*/  STL.64 [R1+0x1ca8], R12 ;  /* 0x001ca80c01007387 */ /* 0x0005e40000100a00 */
[----:B--2---:R-:W-:-:S02]  /*28970*/  IMAD.MOV.U32 R12, RZ, RZ, R11 ;  /* 0x000000ffff0c7224 */ /* 0x004fc400078e000b */
[----:B------:R-:W-:Y:S01]  /*28980*/  IMAD.MOV.U32 R13, RZ, RZ, R10 ;  /* 0x000000ffff0d7224 */ /* 0x000fe200078e000a */
[----:B------:R-:W2:Y:S01]  /*28990*/  LDL.LU R11, [R1+0x1dcc] ;  /* 0x001dcc00010b7983 */ /* 0x000ea20000300800 */
[----:B------:R-:W2:Y:S03]  /*289a0*/  LDL.LU R10, [R1+0x1dc8] ;  /* 0x001dc800010a7983 */ /* 0x000ea60000300800 */
[----:B------:R0:W-:Y:S04]  /*289b0*/  STL.64 [R1+0x1d28], R12 ;  /* 0x001d280c01007387 */ /* 0x0001e80000100a00 */
[----:B0-----:R-:W3:Y:S01]  /*289c0*/  LDL.LU R12, [R1+0x880] ;  /* 0x00088000010c7983 */ /* 0x001ee20000300800 */
[----:B------:R-:W3:Y:S02]  /*289d0*/  LDL.LU R13, [R1+0x884] ;  /* 0x00088400010d7983 */ /* 0x000ee40000300800 */
[----:B------:R-:W3:Y:S02]  /*289e0*/  LDL.LU R14, [R1+0x888] ;  /* 0x00088800010e7983 */ /* 0x000ee40000300800 */
[----:B------:R-:W3:Y:S01]  /*289f0*/  LDL.LU R15, [R1+0x88c] ;  /* 0x00088c00010f7983 */ /* 0x000ee20000300800 */
[C---:B----4-:R-:W-:Y:S11]  /*28a00*/  HMMA.16816.F32 R16, R20.reuse, R8, R16 ;  /* 0x000000081410723c */ /* 0x050ff60000001810 */
[----:B------:R-:W-:Y:S11]  /*28a10*/  @!UPT UIADD3 URZ, URZ, URZ, URZ ;  /* 0x0000003f3f3ff290 */ /* 0x000ff6000fffe03f */
[----:B------:R-:W-:Y:S01]  /*28a20*/  @!UPT UIADD3 URZ, URZ, URZ, URZ ;  /* 0x0000003f3f3ff290 */ /* 0x000fe2000fffe03f */
[----:B------:R-:W-:Y:S01]  /*28a30*/  STL.64 [R1+0x1e0], R16 ;  /* 0x0001e01001007387 */ /* 0x000fe20000100a00 */
[----:B------:R0:W-:Y:S03]  /*28a40*/  STL.64 [R1+0x1e8], R18 ;  /* 0x0001e81201007387 */ /* 0x0001e60000100a00 */
[----:B0-----:R-:W4:Y:S01]  /*28a50*/  LDL.LU.64 R18, [R1+0x1dc0] ;  /* 0x001dc00001127983 */ /* 0x001f220000300a00 */
[----:B------:R-:W4:Y:S03]  /*28a60*/  LDL.LU.64 R16, [R1+0x1db8] ;  /* 0x001db80001107983 */ /* 0x000f260000300a00 */
[----:B--2---:R-:W-:Y:S01]  /*28a70*/  STL.64 [R1+0x1cc8], R10 ;  /* 0x001cc80a01007387 */ /* 0x004fe20000100a00 */
[----:B------:R3:W-:Y:S02]  /*28a80*/  STL.64 [R1+0x1cc0], R8 ;  /* 0x001cc00801007387 */ /* 0x0007e40000100a00 */
[----:B---3--:R-:W-:Y:S01]  /*28a90*/  HMMA.16816.F32 R8, R20, R4, R12 ;  /* 0x000000041408723c */ /* 0x008fe2000000180c */
[----:B------:R-:W2:Y:S11]  /*28aa0*/  LDL.LU R12, [R1+0x760] ;  /* 0x00076000010c7983 */ /* 0x000eb60000300800 */
[----:B------:R-:W-:Y:S11]  /*28ab0*/  @!UPT UIADD3 URZ, URZ, URZ, URZ ;  /* 0x0000003f3f3ff290 */ /* 0x000ff6000fffe03f */
[----:B------:R-:W-:Y:S01]  /*28ac0*/  STL.64 [R1+0x1d0], R8 ;  /* 0x0001d00801007387 */ /* 0x000fe20000100a00 */
[----:B------:R-:W-:Y:S02]  /*28ad0*/  STL.64 [R1+0x1d8], R10 ;  /* 0x0001d80a01007387 */ /* 0x000fe40000100a00 */
[----:B------:R-:W2:Y:S02]  /*28ae0*/  LDL.LU R13, [R1+0x764] ;  /* 0x00076400010d7983 */ /* 0x000ea40000300800 */
[----:B------:R-:W3:Y:S01]  /*28af0*/  LDL.LU R14, [R1+0x768] ;  /* 0x00076800010e7983 */ /* 0x000ee20000300800 */
[----:B------:R-:W3:Y:S04]  /*28b00*/  LDL.LU R15, [R1+0x76c] ;  /* 0x00076c00010f7983 */ /* 0x000ee80000300800 */
[----:B---3--:R-:W-:Y:S01]  /*28b10*/  STL.64 [R1+0x1d38], R14 ;  /* 0x001d380e01007387 */ /* 0x008fe20000100a00 */
[----:B--2---:R0:W-:Y:S02]  /*28b20*/  STL.64 [R1+0x1d30], R12 ;  /* 0x001d300c01007387 */ /* 0x0041e40000100a00 */
[----:B0-----:R-:W-:-:S02]  /*28b30*/  IMAD.MOV.U32 R12, RZ, RZ, R27 ;  /* 0x000000ffff0c7224 */ /* 0x001fc400078e001b */
[----:B------:R-:W-:-:S05]  /*28b40*/  IMAD.MOV.U32 R13, RZ, RZ, R26 ;  /* 0x000000ffff0d7224 */ /* 0x000fca00078e001a */
[----:B------:R0:W-:Y:S01]  /*28b50*/  STL.64 [R1+0x1d50], R12 ;  /* 0x001d500c01007387 */ /* 0x0001e20000100a00 */
[----:B------:R-:W2:Y:S02]  /*28b60*/  LDL.LU R24, [R1+0x730] ;  /* 0x0007300001187983 */ /* 0x000ea40000300800 */
[----:B------:R-:W2:Y:S02]  /*28b70*/  LDL.LU R25, [R1+0x734] ;  /* 0x0007340001197983 */ /* 0x000ea40000300800 */
[----:B------:R-:W3:Y:S01]  /*28b80*/  LDL.LU R26, [R1+0x738] ;  /* 0x00073800011a7983 */ /* 0x000ee20000300800 */
[----:B------:R-:W3:Y:S04]  /*28b90*/  LDL.LU R27, [R1+0x73c] ;  /* 0x00073c00011b7983 */ /* 0x000ee80000300800 */
[----:B0-----:R-:W2:Y:S01]  /*28ba0*/  LDL.LU R12, [R1+0xa0] ;  /* 0x0000a000010c7983 */ /* 0x001ea20000300800 */
[----:B------:R-:W2:Y:S03]  /*28bb0*/  LDL.LU R13, [R1+0xa4] ;  /* 0x0000a400010d7983 */ /* 0x000ea60000300800 */
[----:B--2---:R-:W-:Y:S01]  /*28bc0*/  STL.64 [R1+0x1d68], R12 ;  /* 0x001d680c01007387 */ /* 0x004fe20000100a00 */
[----:B---3--:R-:W-:Y:S02]  /*28bd0*/  STL.64 [R1+0x1d48], R26 ;  /* 0x001d481a01007387 */ /* 0x008fe40000100a00 */
[----:B------:R0:W-:Y:S02]  /*28be0*/  STL.64 [R1+0x1d40], R24 ;  /* 0x001d401801007387 */ /* 0x0001e40000100a00 */
[----:B0-----:R-:W2:Y:S01]  /*28bf0*/  LDL.LU R24, [R1+0x790] ;  /* 0x0007900001187983 */ /* 0x001ea20000300800 */
[----:B------:R-:W2:Y:S02]  /*28c00*/  LDL.LU R25, [R1+0x794] ;  /* 0x0007940001197983 */ /* 0x000ea40000300800 */
[----:B------:R-:W3:Y:S02]  /*28c10*/  LDL.LU R26, [R1+0x798] ;  /* 0x00079800011a7983 */ /* 0x000ee40000300800 */
[----:B------:R-:W3:Y:S01]  /*28c20*/  LDL.LU R27, [R1+0x79c] ;  /* 0x00079c00011b7983 */ /* 0x000ee20000300800 */
[----:B------:R-:W2:Y:S01]  /*28c30*/  LDL.LU R12, [R1+0xb0] ;  /* 0x0000b000010c7983 */ /* 0x000ea20000300800 */
[----:B----4-:R-:W-:-:S02]  /*28c40*/  IMAD.MOV.U32 R13, RZ, RZ, R16 ;  /* 0x000000ffff0d7224 */ /* 0x010fc400078e0010 */
[----:B------:R-:W4:Y:S03]  /*28c50*/  LDL.LU R16, [R1+0x1db0] ;  /* 0x001db00001107983 */ /* 0x000f260000300800 */
[----:B--2---:R-:W-:Y:S01]  /*28c60*/  STL.64 [R1+0x1d80], R12 ;  /* 0x001d800c01007387 */ /* 0x004fe20000100a00 */
[----:B---3--:R-:W-:Y:S02]  /*28c70*/  STL.64 [R1+0x1d60], R26 ;  /* 0x001d601a01007387 */ /* 0x008fe40000100a00 */
[----:B------:R0:W-:Y:S02]  /*28c80*/  STL.64 [R1+0x1d58], R24 ;  /* 0x001d581801007387 */ /* 0x0001e40000100a00 */
[----:B0-----:R-:W2:Y:S01]  /*28c90*/  LDL.LU R24, [R1+0x7d0] ;  /* 0x0007d00001187983 */ /* 0x001ea20000300800 */
[----:B------:R-:W2:Y:S02]  /*28ca0*/  LDL.LU R25, [R1+0x7d4] ;  /* 0x0007d40001197983 */ /* 0x000ea40000300800 */
[----:B------:R-:W3:Y:S02]  /*28cb0*/  LDL.LU R26, [R1+0x7d8] ;  /* 0x0007d800011a7983 */ /* 0x000ee40000300800 */
[----:B------:R-:W3:Y:S01]  /*28cc0*/  LDL.LU R27, [R1+0x7dc] ;  /* 0x0007dc00011b7983 */ /* 0x000ee20000300800 */
[----:B------:R-:W4:Y:S01]  /*28cd0*/  LDL.LU R12, [R1+0xc0] ;  /* 0x0000c000010c7983 */ /* 0x000f220000300800 */
[----:B------:R-:W4:Y:S03]  /*28ce0*/  LDL.LU R13, [R1+0xc4] ;  /* 0x0000c400010d7983 */ /* 0x000f260000300800 */
        /* <DEDUP_REMOVED lines=8> */
[----:B0-----:R-:W4:Y:S01]  /*28d70*/  LDL.LU R24, [R1+0x870] ;  /* 0x0008700001187983 */ /* 0x001f220000300800 */
[----:B------:R-:W4:Y:S02]  /*28d80*/  LDL.LU R25, [R1+0x874] ;  /* 0x0008740001197983 */ /* 0x000f240000300800 */
[----:B------:R-:W4:Y:S02]  /*28d90*/  LDL.LU R26, [R1+0x878] ;  /* 0x00087800011a7983 */ /* 0x000f240000300800 */
[----:B------:R-:W4:Y:S01]  /*28da0*/  LDL.LU R27, [R1+0x87c] ;  /* 0x00087c00011b7983 */ /* 0x000f220000300800 */
[----:B------:R-:W2:Y:S01]  /*28db0*/  LDL.LU R8, [R1+0x6a0] ;  /* 0x0006a00001087983 */ /* 0x000ea20000300800 */
[----:B------:R-:W2:Y:S02]  /*28dc0*/  LDL.LU R9, [R1+0x6a4] ;  /* 0x0006a40001097983 */ /* 0x000ea40000300800 */
[----:B------:R-:W3:Y:S02]  /*28dd0*/  LDL.LU R10, [R1+0x6a8] ;  /* 0x0006a800010a7983 */ /* 0x000ee40000300800 */
[----:B------:R-:W3:Y:S02]  /*28de0*/  LDL.LU R11, [R1+0x6ac] ;  /* 0x0006ac00010b7983 */ /* 0x000ee40000300800 */
[----:B---3--:R-:W-:Y:S01]  /*28df0*/  STL.64 [R1+0x1cd8], R10 ;  /* 0x001cd80a01007387 */ /* 0x008fe20000100a00 */
[----:B--2---:R0:W-:Y:S02]  /*28e00*/  STL.64 [R1+0x1cd0], R8 ;  /* 0x001cd00801007387 */ /* 0x0041e40000100a00 */
[----:B0-----:R-:W-:-:S02]  /*28e10*/  IMAD.MOV.U32 R8, RZ, RZ, R7 ;  /* 0x000000ffff087224 */ /* 0x001fc400078e0007 */
[----:B------:R-:W-:Y:S01]  /*28e20*/  IMAD.MOV.U32 R9, RZ, RZ, R6 ;  /* 0x000000ffff097224 */ /* 0x000fe200078e0006 */
[----:B------:R-:W2:Y:S01]  /*28e30*/  LDL.LU R7, [R1+0x1dac] ;  /* 0x001dac0001077983 */ /* 0x000ea20000300800 */
[----:B------:R-:W2:Y:S03]  /*28e40*/  LDL.LU R6, [R1+0x1da8] ;  /* 0x001da80001067983 */ /* 0x000ea60000300800 */
        /* <DEDUP_REMOVED lines=9> */
[----:B------:R-:W3:Y:S03]  /*28ee0*/  LDL.LU R28, [R1+0x1d98] ;  /* 0x001d9800011c7983 */ /* 0x000ee60000300800 */
[----:B--2---:R-:W-:Y:S01]  /*28ef0*/  STL.64 [R1+0x1c90], R6 ;  /* 0x001c900601007387 */ /* 0x004fe20000100a00 */
[----:B------:R0:W-:Y:S03]  /*28f00*/  STL.64 [R1+0x1c88], R4 ;  /* 0x001c880401007387 */ /* 0x0001e60000100a00 */
[----:B0-----:R-:W2:Y:S01]  /*28f10*/  LDL.LU R4, [R1+0x710] ;  /* 0x0007100001047983 */ /* 0x001ea20000300800 */
[----:B------:R-:W2:Y:S02]  /*28f20*/  LDL.LU R5, [R1+0x714] ;  /* 0x0007140001057983 */ /* 0x000ea40000300800 */
[----:B------:R-:W2:Y:S02]  /*28f30*/  LDL.LU R6, [R1+0x718] ;  /* 0x0007180001067983 */ /* 0x000ea40000300800 */
[----:B------:R-:W2:Y:S01]  /*28f40*/  LDL.LU R7, [R1+0x71c] ;  /* 0x00071c0001077983 */ /* 0x000ea20000300800 */
[----:B---3--:R-:W0:Y:S01]  /*28f50*/  LDSM.16.MT88.4 R20, [R28+0xc000] ;  /* 0x00c000001c14783b */ /* 0x008e220000004200 */
[C---:B----4-:R-:W-:Y:S03]  /*28f60*/  HMMA.16816.F32 R12, R16.reuse, R12, R24 ;  /* 0x0000000c100c723c */ /* 0x050fe60000001818 */
[----:B0-----:R-:W-:Y:S01]  /*28f70*/  STL.64 [R1+0x1c80], R22 ;  /* 0x001c801601007387 */ /* 0x001fe20000100a00 */
[----:B------:R0:W-:Y:S03]  /*28f80*/  STL.64 [R1+0x1c78], R20 ;  /* 0x001c781401007387 */ /* 0x0001e60000100a00 */
[----:B0-----:R-:W3:Y:S01]  /*28f90*/  LDL.LU R20, [R1+0x70] ;  /* 0x0000700001147983 */ /* 0x001ee20000300800 */
[----:B------:R-:W3:Y:S02]  /*28fa0*/  LDL.LU R21, [R1+0x74] ;  /* 0x0000740001157983 */ /* 0x000ee40000300800 */
[----:B------:R-:W4:Y:S02]  /*28fb0*/  LDL.LU.64 R26, [R1+0x1d90] ;  /* 0x001d9000011a7983 */ /* 0x000f240000300a00 */
[----:B------:R-:W4:Y:S11]  /*28fc0*/  LDL.LU.64 R24, [R1+0x1d88] ;  /* 0x001d880001187983 */ /* 0x000f360000300a00 */
        /* <DEDUP_REMOVED lines=18> */
[----:B------:R-:W3:Y:S01]  /*290f0*/  LDL.LU.64 R26, [R1+0x1d48] ;  /* 0x001d4800011a7983 */ /* 0x000ee20000300a00 */
[----:B------:R-:W3:Y:S11]  /*29100*/  LDL.LU.64 R24, [R1+0x1d40] ;  /* 0x001d400001187983 */ /* 0x000ef60000300a00 */
[----:B------:R-:W-:Y:S09]  /*29110*/  @!UPT UIADD3 URZ, URZ, URZ, URZ ;  /* 0x0000003f3f3ff290 */ /* 0x000ff2000fffe03f */
[----:B------:R-:W-:Y:S01]  /*29120*/  STL.64 [R1+0x190], R12 ;  /* 0x0001900c01007387 */ /* 0x000fe20000100a00 */
[----:B------:R0:W-:Y:S03]  /*29130*/  STL.64 [R1+0x198], R14 ;  /* 0x0001980e01007387 */ /* 0x0001e60000100a00 */
[----:B0-----:R-:W4:Y:S01]  /*29140*/  LDL.LU.64 R14, [R1+0x1d38] ;  /* 0x001d3800010e7983 */ /* 0x001f220000300a00 */
[----:B------:R-:W4:Y:S02]  /*29150*/  LDL.LU.64 R12, [R1+0x1d30] ;  /* 0x001d3000010c7983 */ /* 0x000f240000300a00 */
[C---:B----4-:R-:W-:Y:S01]  /*29160*/  HMMA.16816.F32 R8, R16.reuse, R8, R12 ;  /* 0x000000081008723c */ /* 0x050fe2000000180c */
[----:B------:R-:W2:Y:S07]  /*29170*/  LDL.LU.64 R12, [R1+0x1d28] ;  /* 0x001d2800010c7983 */ /* 0x000eae0000300a00 */
[C---:B---3--:R-:W-:Y:S11]  /*29180*/  HMMA.16816.F32 R20, R16.reuse, R20, R24 ;  /* 0x000000141014723c */ /* 0x048ff60000001818 */
[----:B------:R-:W-:Y:S04]  /*29190*/  @!UPT UIADD3 URZ, URZ, URZ, URZ ;  /* 0x0000003f3f3ff290 */ /* 0x000fe8000fffe03f */
[----:B------:R0:W-:Y:S01]  /*291a0*/  STL.64 [R1+0x180], R8 ;  /* 0x0001800801007387 */ /* 0x0001e20000100a00 */
[----:B------:R-:W-:Y:S03]  /*291b0*/  STL.64 [R1+0x188], R10 ;  /* 0x0001880a01007387 */ /* 0x000fe60000100a00 */
[----:B0-----:R-:W3:Y:S01]  /*291c0*/  LDL.LU R8, [R1+0x50] ;  /* 0x0000500001087983 */ /* 0x001ee20000300800 */
[----:B------:R-:W3:Y:S02]  /*291d0*/  LDL.LU R9, [R1+0x54] ;  /* 0x0000540001097983 */ /* 0x000ee40000300800 */
[----:B------:R-:W4:Y:S01]  /*291e0*/  LDL.LU.64 R24, [R1+0x1d20] ;  /* 0x001d200001187983 */ /* 0x000f220000300a00 */
[----:B--2---:R-:W-:Y:S01]  /*291f0*/  HMMA.16816.F32 R4, R16, R12, R4 ;  /* 0x0000000c1004723c */ /* 0x004fe20000001804 */
[----:B------:R-:W2:Y:S01]  /*29200*/  LDL.LU R12, [R1+0x680] ;  /* 0x00068000010c7983 */ /* 0x000ea20000300800 */
[----:B------:R-:W-:Y:S02]  /*29210*/  STL.64 [R1+0x170], R20 ;  /* 0x0001701401007387 */ /* 0x000fe40000100a00 */
[----:B------:R-:W-:Y:S11]  /*29220*/  STL.64 [R1+0x178], R22 ;  /* 0x0001781601007387 */ /* 0x000ff60000100a00 */
[----:B------:R-:W-:Y:S08]  /*29230*/  @!UPT UIADD3 URZ, URZ, URZ, URZ ;  /* 0x0000003f3f3ff290 */ /* 0x000ff0000fffe03f */
[----:B------:R-:W-:Y:S01]  /*29240*/  STL.64 [R1+0x160], R4 ;  /* 0x0001600401007387 */ /* 0x000fe20000100a00 */
[----:B------:R-:W-:Y:S02]  /*29250*/  STL.64 [R1+0x168], R6 ;  /* 0x0001680601007387 */ /* 0x000fe40000100a00 */
        /* <DEDUP_REMOVED lines=15> */
[----:B----4-:R-:W-:-:S02]  /*29350*/  IMAD.MOV.U32 R20, RZ, RZ, R25 ;  /* 0x000000ffff147224 */ /* 0x010fc400078e0019 */
[----:B------:R-:W-:Y:S02]  /*29360*/  IMAD.MOV.U32 R21, RZ, RZ, R24 ;  /* 0x000000ffff157224 */ /* 0x000fe400078e0018 */
[----:B------:R-:W0:Y:S04]  /*29370*/  LDSM.16.MT88.4 R24, [R28+0xc080] ;  /* 0x00c080001c18783b */ /* 0x000e280000004200 */
[----:B--2---:R-:W-:Y:S01]  /*29380*/  STL.64 [R1+0x1d18], R14 ;  /* 0x001d180e01007387 */ /* 0x004fe20000100a00 */
[----:B------:R1:W-:Y:S03]  /*29390*/  STL.64 [R1+0x1d10], R12 ;  /* 0x001d100c01007387 */ /* 0x0003e60000100a00 */
[----:B-1----:R-:W3:Y:S01]  /*293a0*/  LDL.LU R12, [R1+0x700] ;  /* 0x00070000010c7983 */ /* 0x002ee20000300800 */
[----:B------:R-:W3:Y:S02]  /*293b0*/  LDL.LU R13, [R1+0x704] ;  /* 0x00070400010d7983 */ /* 0x000ee40000300800 */
[----:B------:R-:W3:Y:S02]  /*293c0*/  LDL.LU R14, [R1+0x708] ;  /* 0x00070800010e7983 */ /* 0x000ee40000300800 */
[----:B------:R-:W3:Y:S01]  /*293d0*/  LDL.LU R15, [R1+0x70c] ;  /* 0x00070c00010f7983 */ /* 0x000ee20000300800 */
[----:B------:R-:W2:Y:S01]  /*293e0*/  LDL.LU R4, [R1+0x650] ;  /* 0x0006500001047983 */ /* 0x000ea20000300800 */
[----:B------:R-:W2:Y:S02]  /*293f0*/  LDL.LU R5, [R1+0x654] ;  /* 0x0006540001057983 */ /* 0x000ea40000300800 */
[----:B------:R-:W2:Y:S02]  /*29400*/  LDL.LU R6, [R1+0x658] ;  /* 0x0006580001067983 */ /* 0x000ea40000300800 */
[----:B------:R-:W2:Y:S01]  /*29410*/  LDL.LU R7, [R1+0x65c] ;  /* 0x00065c0001077983 */ /* 0x000ea20000300800 */
[----:B0-----:R-:W-:Y:S01]  /*29420*/  STL [R1+0x1b18], R27 ;  /* 0x001b181b01007387 */ /* 0x001fe20000100800 */
[----:B------:R-:W-:Y:S02]  /*29430*/  STL [R1+0x1bd0], R26 ;  /* 0x001bd01a01007387 */ /* 0x000fe40000100800 */
[----:B------:R-:W-:Y:S01]  /*29440*/  STL.64 [R1+0x1bc8], R24 ;  /* 0x001bc81801007387 */ /* 0x000fe20000100a00 */
[C---:B---3--:R-:W-:Y:S01]  /*29450*/  HMMA.16816.F32 R8, R16.reuse, R8, R12 ;  /* 0x000000081008723c */ /* 0x048fe2000000180c */
[----:B------:R-:W3:Y:S01]  /*29460*/  LDL.LU.64 R14, [R1+0x1d18] ;  /* 0x001d1800010e7983 */ /* 0x000ee20000300a00 */
[----:B------:R-:W3:Y:S11]  /*29470*/  LDL.LU.64 R12, [R1+0x1d10] ;  /* 0x001d1000010c7983 */ /* 0x000ef60000300a00 */
[----:B------:R-:W-:Y:S10]  /*29480*/  @!UPT UIADD3 URZ, URZ, URZ, URZ ;  /* 0x0000003f3f3ff290 */ /* 0x000ff4000fffe03f */
        /* <DEDUP_REMOVED lines=9> */
[----:B0-----:R-:W3:Y:S01]  /*29520*/  LDL.LU.64 R8, [R1+0x1cf0] ;  /* 0x001cf00001087983 */ /* 0x001ee20000300a00 */
[----:B------:R-:W-:Y:S02]  /*29530*/  IMAD.MOV.U32 R24, RZ, RZ, R29 ;  /* 0x000000ffff187224 */ /* 0x000fe400078e001d */
[----:B------:R-:W-:Y:S01]  /*29540*/  IMAD.MOV.U32 R25, RZ, RZ, R2 ;  /* 0x000000ffff197224 */ /* 0x000fe200078e0002 */
[C---:B---3--:R-:W-:Y:S01]  /*29550*/  HMMA.16816.F32 R8, R16.reuse, R8, R12 ;  /* 0x000000081008723c */ /* 0x048fe2000000180c */
[----:B------:R-:W3:Y:S01]  /*29560*/  LDL.LU.64 R14, [R1+0x1ce8] ;  /* 0x001ce800010e7983 */ /* 0x000ee20000300a00 */
[----:B------:R-:W3:Y:S11]  /*29570*/  LDL.LU.64 R12, [R1+0x1ce0] ;  /* 0x001ce000010c7983 */ /* 0x000ef60000300a00 */
[----:B------:R-:W-:Y:S10]  /*29580*/  @!UPT UIADD3 URZ, URZ, URZ, URZ ;  /* 0x0000003f3f3ff290 */ /* 0x000ff4000fffe03f */
[----:B------:R0:W-:Y:S01]  /*29590*/  STL.64 [R1+0x130], R8 ;  /* 0x0001300801007387 */ /* 0x0001e20000100a00 */
[----:B------:R-:W-:Y:S02]  /*295a0*/  IMAD.MOV.U32 R29, RZ, RZ, R10 ;  /* 0x000000ffff1d7224 */ /* 0x000fe400078e000a */
[----:B------:R-:W-:Y:S02]  /*295b0*/  IMAD.MOV.U32 R2, RZ, RZ, R11 ;  /* 0x000000ffff027224 */ /* 0x000fe400078e000b */
[----:B------:R-:W4:Y:S04]  /*295c0*/  LDL.LU.64 R10, [R1+0x1cd8] ;  /* 0x001cd800010a7983 */ /* 0x000f280000300a00 */
[----:B0-----:R-:W4:Y:S01]  /*295d0*/  LDL.LU.64 R8, [R1+0x1cd0] ;  /* 0x001cd00001087983 */ /* 0x001f220000300a00 */
[----:B------:R-:W-:Y:S02]  /*295e0*/  STL [R1+0x13c4], R2 ;  /* 0x0013c40201007387 */ /* 0x000fe40000100800 */
[----:B------:R-:W-:Y:S01]  /*295f0*/  STL [R1+0x13c0], R29 ;  /* 0x0013c01d01007387 */ /* 0x000fe20000100800 */
[----:B----4-:R-:W-:Y:S01]  /*29600*/  HMMA.16816.F32 R24, R16, R24, R8 ;  /* 0x000000181018723c */ /* 0x010fe20000001808 */
[----:B------:R-:W4:Y:S01]  /*29610*/  LDL.LU.64 R10, [R1+0x1cc8] ;  /* 0x001cc800010a7983 */ /* 0x000f220000300a00 */
[----:B------:R-:W2:Y:S11]  /*29620*/  LDL.LU.64 R8, [R1+0x1cc0] ;  /* 0x001cc00001087983 */ /* 0x000eb60000300a00 */
[----:B------:R-:W-:Y:S10]  /*29630*/  @!UPT UIADD3 URZ, URZ, URZ, URZ ;  /* 0x0000003f3f3ff290 */ /* 0x000ff4000fffe03f */
[----:B------:R-:W-:Y:S01]  /*29640*/  STL.64 [R1+0x120], R24 ;  /* 0x0001201801007387 */ /* 0x000fe20000100a00 */
[----:B------:R0:W-:Y:S03]  /*29650*/  STL.64 [R1+0x128], R26 ;  /* 0x0001281a01007387 */ /* 0x0001e60000100a00 */
[----:B0-----:R-:W2:Y:S04]  /*29660*/  LDL.64 R26, [R1+0x68] ;  /* 0x00006800011a7983 */ /* 0x001ea80000100a00 */
[----:B--2---:R0:W-:Y:S01]  /*29670*/  STL.64 [R1+0x1bf0], R26 ;  /* 0x001bf01a01007387 */ /* 0x0041e20000100a00 */
[----:B------:R-:W2:Y:S02]  /*29680*/  LDL.LU R24, [R1+0x640] ;  /* 0x0006400001187983 */ /* 0x000ea40000300800 */
[----:B------:R-:W2:Y:S01]  /*29690*/  LDL.LU R25, [R1+0x644] ;  /* 0x0006440001197983 */ /* 0x000ea20000300800 */
[----:B0-----:R-:W2:Y:S01]  /*296a0*/  LDL.LU R26, [R1+0x648] ;  /* 0x00064800011a7983 */ /* 0x001ea20000300800 */
[----:B------:R-:W2:Y:S03]  /*296b0*/  LDL.LU R27, [R1+0x64c] ;  /* 0x00064c00011b7983 */ /* 0x000ea60000300800 */
[----:B--2---:R0:W-:Y:S01]  /*296c0*/  STL.64 [R1+0x1c00], R26 ;  /* 0x001c001a01007387 */ /* 0x0041e20000100a00 */
[----:B------:R1:W-:Y:S03]  /*296d0*/  STL.64 [R1+0x1bf8], R24 ;  /* 0x001bf81801007387 */ /* 0x0003e60000100a00 */
[----:B0-----:R-:W2:Y:S01]  /*296e0*/  LDL.64 R26, [R1+0x88] ;  /* 0x00008800011a7983 */ /* 0x001ea20000100a00 */
[----:B-1----:R-:W-:-:S02]  /*296f0*/  IMAD.MOV.U32 R24, RZ, RZ, R0 ;  /* 0x000000ffff187224 */ /* 0x002fc400078e0000 */
[----:B------:R-:W-:Y:S01]  /*29700*/  IMAD.MOV.U32 R25, RZ, RZ, R3 ;  /* 0x000000ffff197224 */ /* 0x000fe200078e0003 */
[----:B--2---:R0:W-:Y:S04]  /*29710*/  STL.64 [R1+0x1c10], R26 ;  /* 0x001c101a01007387 */ /* 0x0041e80000100a00 */
[----:B0-----:R-:W2:Y:S04]  /*29720*/  LDL R26, [R1+0x98] ;  /* 0x00009800011a7983 */ /* 0x001ea80000100800 */
[----:B------:R-:W2:Y:S04]  /*29730*/  LDL R27, [R1+0x9c] ;  /* 0x00009c00011b7983 */ /* 0x000ea80000100800 */
[----:B--2---:R3:W-:Y:S01]  /*29740*/  STL.64 [R1+0x1c28], R26 ;  /* 0x001c281a01007387 */ /* 0x0047e20000100a00 */
[----:B------:R-:W2:Y:S02]  /*29750*/  LDL.LU R0, [R1+0x1cbc] ;  /* 0x001cbc0001007983 */ /* 0x000ea40000300800 */
[----:B------:R-:W2:Y:S01]  /*29760*/  LDL.LU R3, [R1+0x1cb8] ;  /* 0x001cb80001037983 */ /* 0x000ea20000300800 */
[C---:B---3--:R-:W-:Y:S01]  /*29770*/  HMMA.16816.F32 R24, R16.reuse, R24, R12 ;  /* 0x000000181018723c */ /* 0x048fe2000000180c */
[----:B------:R-:W3:Y:S01]  /*29780*/  LDL.LU.64 R14, [R1+0x1cb0] ;  /* 0x001cb000010e7983 */ /* 0x000ee20000300a00 */
[----:B------:R-:W2:Y:S11]  /*29790*/  LDL.LU.64 R12, [R1+0x1ca8] ;  /* 0x001ca800010c7983 */ /* 0x000eb60000300a00 */
[----:B------:R-:W-:Y:S10]  /*297a0*/  @!UPT UIADD3 URZ, URZ, URZ, URZ ;  /* 0x0000003f3f3ff290 */ /* 0x000ff4000fffe03f */
[----:B------:R0:W-:Y:S01]  /*297b0*/  STL.64 [R1+0x110], R24 ;  /* 0x0001101801007387 */ /* 0x0001e20000100a00 */
[----:B------:R-:W-:Y:S02]  /*297c0*/  IMAD.MOV.U32 R2, RZ, RZ, R26 ;  /* 0x000000ffff027224 */ /* 0x000fe400078e001a */
[----:B------:R-:W-:Y:S02]  /*297d0*/  IMAD.MOV.U32 R29, RZ, RZ, R27 ;  /* 0x000000ffff1d7224 */ /* 0x000fe400078e001b */
[----:B------:R-:W2:Y:S01]  /*297e0*/  LDL R26, [R1+0xa8] ;  /* 0x0000a800011a7983 */ /* 0x000ea20000100800 */
[----:B------:R-:W2:Y:S04]  /*297f0*/  LDL R27, [R1+0xac] ;  /* 0x0000ac00011b7983 */ /* 0x000ea80000100800 */
[----:B--2---:R1:W-:Y:S01]  /*29800*/  STL.64 [R1+0x1c40], R26 ;  /* 0x001c401a01007387 */ /* 0x0043e20000100a00 */
[----:B0-----:R-:W2:Y:S02]  /*29810*/  LDL.LU R24, [R1+0x660] ;  /* 0x0006600001187983 */ /* 0x001ea40000300800 */
[----:B------:R-:W2:Y:S01]  /*29820*/  LDL.LU R25, [R1+0x664] ;  /* 0x0006640001197983 */ /* 0x000ea20000300800 */
[----:B-1----:R-:W2:Y:S01]  /*29830*/  LDL.LU R26, [R1+0x668] ;  /* 0x00066800011a7983 */ /* 0x002ea20000300800 */
[----:B------:R-:W2:Y:S01]  /*29840*/  LDL.LU R27, [R1+0x66c] ;  /* 0x00066c00011b7983 */ /* 0x000ea20000300800 */
[C---:B------:R-:W-:Y:S01]  /*29850*/  HMMA.16816.F32 R4, R16.reuse, R12, R4 ;  /* 0x0000000c1004723c */ /* 0x040fe20000001804 */
[----:B------:R-:W-:Y:S01]  /*29860*/  STL [R1+0x1440], R29 ;  /* 0x0014401d01007387 */ /* 0x000fe20000100800 */
[----:B------:R-:W-:Y:S06]  /*29870*/  STL [R1+0x1410], R2 ;  /* 0x0014100201007387 */ /* 0x000fec0000100800 */
[----:B--2---:R-:W-:Y:S01]  /*29880*/  HMMA.16816.F32 R20, R16, R20, R24 ;  /* 0x000000141014723c */ /* 0x004fe20000001818 */
[----:B------:R-:W2:Y:S11]  /*29890*/  LDL R26, [R1+0xb8] ;  /* 0x0000b800011a7983 */ /* 0x000eb60000100800 */
[----:B------:R-:W-:Y:S11]  /*298a0*/  @!UPT UIADD3 URZ, URZ, URZ, URZ ;  /* 0x0000003f3f3ff290 */ /* 0x000ff6000fffe03f */
[----:B------:R0:W-:Y:S01]  /*298b0*/  STL.64 [R1+0x100], R20 ;  /* 0x0001001401007387 */ /* 0x0001e20000100a00 */
[----:B------:R1:W-:Y:S02]  /*298c0*/  STL.64 [R1+0x108], R22 ;  /* 0x0001081601007387 */ /* 0x0003e40000100a00 */
[----:B------:R1:W-:Y:S02]  /*298d0*/  STL.64 [R1+0xf0], R4 ;  /* 0x0000f00401007387 */ /* 0x0003e40000100a00 */
[----:B------:R3:W-:Y:S01]  /*298e0*/  STL.64 [R1+0xf8], R6 ;  /* 0x0000f80601007387 */ /* 0x0007e20000100a00 */
[----:B------:R-:W2:Y:S04]  /*298f0*/  LDL R27, [R1+0xbc] ;  /* 0x0000bc00011b7983 */ /* 0x000ea80000100800 */
[----:B0-----:R-:W4:Y:S01]  /*29900*/  LDL.LU R20, [R1+0xd0] ;  /* 0x0000d00001147983 */ /* 0x001f220000300800 */
[----:B------:R-:W4:Y:S02]  /*29910*/  LDL.LU R21, [R1+0xd4] ;  /* 0x0000d40001157983 */ /* 0x000f240000300800 */
[----:B-1----:R-:W4:Y:S02]  /*29920*/  LDL.LU R22, [R1+0xd8] ;  /* 0x0000d80001167983 */ /* 0x002f240000300800 */
[----:B------:R-:W4:Y:S01]  /*29930*/  LDL.LU R23, [R1+0xdc] ;  /* 0x0000dc0001177983 */ /* 0x000f220000300800 */
[----:B------:R-:W4:Y:S01]  /*29940*/  LDL.LU R4, [R1+0x630] ;  /* 0x0006300001047983 */ /* 0x000f220000300800 */
[----:B------:R-:W4:Y:S02]  /*29950*/  LDL.LU R5, [R1+0x634] ;  /* 0x0006340001057983 */ /* 0x000f240000300800 */
[----:B---3--:R-:W4:Y:S02]  /*29960*/  LDL.LU R6, [R1+0x638] ;  /* 0x0006380001067983 */ /* 0x008f240000300800 */
[----:B------:R-:W4:Y:S01]  /*29970*/  LDL.LU R7, [R1+0x63c] ;  /* 0x00063c0001077983 */ /* 0x000f220000300800 */
[----:B--2---:R-:W-:Y:S01]  /*29980*/  STL.64 [R1+0x1c58], R26 ;  /* 0x001c581a01007387 */ /* 0x004fe20000100a00 */
[----:B------:R0:W-:Y:S02]  /*29990*/  STL.64 [R1+0x1c08], R14 ;  /* 0x001c080e01007387 */ /* 0x0001e40000100a00 */
[----:B------:R-:W2:Y:S02]  /*299a0*/  LDL.LU R12, [R1+0x5b0] ;  /* 0x0005b000010c7983 */ /* 0x000ea40000300800 */
[----:B------:R-:W2:Y:S02]  /*299b0*/  LDL.LU R13, [R1+0x5b4] ;  /* 0x0005b400010d7983 */ /* 0x000ea40000300800 */
[----:B0-----:R-:W-:-:S02]  /*299c0*/  IMAD.MOV.U32 R14, RZ, RZ, R3 ;  /* 0x000000ffff0e7224 */ /* 0x001fc400078e0003 */
[----:B------:R-:W-:Y:S01]  /*299d0*/  IMAD.MOV.U32 R15, RZ, RZ, R0 ;  /* 0x000000ffff0f7224 */ /* 0x000fe200078e0000 */
[----:B------:R-:W3:Y:S01]  /*299e0*/  LDL.LU R3, [R1+0x1ca4] ;  /* 0x001ca40001037983 */ /* 0x000ee20000300800 */
[----:B------:R-:W3:Y:S02]  /*299f0*/  LDL.LU R0, [R1+0x1ca0] ;  /* 0x001ca00001007983 */ /* 0x000ee40000300800 */
[----:B------:R-:W3:Y:S02]  /*29a00*/  LDL R26, [R1+0xc8] ;  /* 0x0000c800011a7983 */ /* 0x000ee40000100800 */
[----:B------:R-:W3:Y:S01]  /*29a10*/  LDL R27, [R1+0xcc] ;  /* 0x0000cc00011b7983 */ /* 0x000ee20000100800 */
        /* <DEDUP_REMOVED lines=10> */
[----:B---3--:R-:W-:-:S02]  /*29ac0*/  IMAD.MOV.U32 R14, RZ, RZ, R0 ;  /* 0x000000ffff0e7224 */ /* 0x008fc400078e0000 */
[----:B------:R-:W-:Y:S01]  /*29ad0*/  IMAD.MOV.U32 R15, RZ, RZ, R3 ;  /* 0x000000ffff0f7224 */ /* 0x000fe200078e0003 */
[----:B------:R-:W3:Y:S01]  /*29ae0*/  LDL.LU R0, [R1+0x1c9c] ;  /* 0x001c9c0001007983 */ /* 0x000ee20000300800 */
[----:B------:R-:W3:Y:S03]  /*29af0*/  LDL.LU R3, [R1+0x1c98] ;  /* 0x001c980001037983 */ /* 0x000ee60000300800 */
[----:B------:R-:W-:Y:S01]  /*29b00*/  STL.64 [R1+0x1c50], R14 ;  /* 0x001c500e01007387 */ /* 0x000fe20000100a00 */
[----:B----4-:R-:W-:Y:S03]  /*29b10*/  HMMA.16816.F32 R4, R16, R8, R4 ;  /* 0x000000081004723c */ /* 0x010fe60000001804 */
[----:B--2---:R0:W-:Y:S04]  /*29b20*/  STL.64 [R1+0x1c48], R12 ;  /* 0x001c480c01007387 */ /* 0x0041e80000100a00 */
[----:B0-----:R-:W2:Y:S01]  /*29b30*/  LDL.LU R12, [R1+0x600] ;  /* 0x00060000010c7983 */ /* 0x001ea20000300800 */
[----:B------:R-:W2:Y:S02]  /*29b40*/  LDL.LU R13, [R1+0x604] ;  /* 0x00060400010d7983 */ /* 0x000ea40000300800 */
[----:B------:R-:W4:Y:S02]  /*29b50*/  LDL.LU R14, [R1+0x608] ;  /* 0x00060800010e7983 */ /* 0x000f240000300800 */
[----:B------:R-:W4:Y:S02]  /*29b60*/  LDL.LU R15, [R1+0x60c] ;  /* 0x00060c00010f7983 */ /* 0x000f240000300800 */
[----:B----4-:R-:W-:Y:S01]  /*29b70*/  STL.64 [R1+0x1c68], R14 ;  /* 0x001c680e01007387 */ /* 0x010fe20000100a00 */
[----:B--2---:R0:W-:Y:S03]  /*29b80*/  STL.64 [R1+0x1c60], R12 ;  /* 0x001c600c01007387 */ /* 0x0041e60000100a00 */
[----:B0-----:R-:W2:Y:S01]  /*29b90*/  LDL.LU R12, [R1+0x620] ;  /* 0x00062000010c7983 */ /* 0x001ea20000300800 */
[----:B------:R-:W2:Y:S04]  /*29ba0*/  LDL.LU R13, [R1+0x624] ;  /* 0x00062400010d7983 */ /* 0x000ea80000300800 */
[----:B------:R-:W-:Y:S02]  /*29bb0*/  STL.64 [R1+0xe0], R4 ;  /* 0x0000e00401007387 */ /* 0x000fe40000100a00 */
[----:B------:R0:W-:Y:S02]  /*29bc0*/  STL.64 [R1+0xe8], R6 ;  /* 0x0000e80601007387 */ /* 0x0001e40000100a00 */
[----:B0-----:R-:W4:Y:S01]  /*29bd0*/  LDL.LU.64 R6, [R1+0x1c90] ;  /* 0x001c900001067983 */ /* 0x001f220000300a00 */
[----:B------:R-:W2:Y:S02]  /*29be0*/  LDL.LU.64 R4, [R1+0x1c88] ;  /* 0x001c880001047983 */ /* 0x000ea40000300a00 */
[----:B---3--:R-:W-:-:S02]  /*29bf0*/  IMAD.MOV.U32 R14, RZ, RZ, R3 ;  /* 0x000000ffff0e7224 */ /* 0x008fc400078e0003 */
[----:B------:R-:W-:Y:S01]  /*29c00*/  IMAD.MOV.U32 R15, RZ, RZ, R0 ;  /* 0x000000ffff0f7224 */ /* 0x000fe200078e0000 */
[----:B--2---:R-:W-:Y:S01]  /*29c10*/  HMMA.16816.F32 R16, R16, R4, R20 ;  /* 0x000000041010723c */ /* 0x004fe20000001814 */
[----:B------:R-:W2:Y:S01]  /*29c20*/  LDL.LU.64 R22, [R1+0x1c80] ;  /* 0x001c800001167983 */ /* 0x000ea20000300a00 */
[----:B------:R-:W2:Y:S11]  /*29c30*/  LDL.LU.64 R20, [R1+0x1c78] ;  /* 0x001c780001147983 */ /* 0x000eb60000300a00 */
[----:B------:R-:W-:Y:S11]  /*29c40*/  @!UPT UIADD3 URZ, URZ, URZ, URZ ;  /* 0x0000003f3f3ff290 */ /* 0x000ff6000fffe03f */
[----:B------:R-:W-:Y:S01]  /*29c50*/  IMAD.MOV.U32 R8, RZ, RZ, R18 ;  /* 0x000000ffff087224 */ /* 0x000fe200078e0012 */
[----:B------:R-:W-:Y:S01]  /*29c60*/  STL [R1+0xd0], R16 ;  /* 0x0000d01001007387 */ /* 0x000fe20000100800 */
[----:B------:R-:W-:Y:S02]  /*29c70*/  IMAD.MOV.U32 R3, RZ, RZ, R19 ;  /* 0x000000ffff037224 */ /* 0x000fe400078e0013 */
[----:B------:R-:W3:Y:S02]  /*29c80*/  LDL.64 R18, [R1+0x78] ;  /* 0x0000780001127983 */ /* 0x000ee40000100a00 */
[----:B------:R-:W-:Y:S01]  /*29c90*/  STL.64 [R1+0x1bc0], R10 ;  /* 0x001bc00a01007387 */ /* 0x000fe20000100a00 */
[----:B------:R0:W-:Y:S01]  /*29ca0*/  STL [R1+0x1bb8], R8 ;  /* 0x001bb80801007387 */ /* 0x0001e20000100800 */
[----:B------:R-:W-:-:S03]  /*29cb0*/  IMAD.MOV.U32 R0, RZ, RZ, R17 ;  /* 0x000000ffff007224 */ /* 0x000fc600078e0011 */
[----:B0-----:R-:W3:Y:S01]  /*29cc0*/  LDL.LU R8, [R1+0x670] ;  /* 0x0006700001087983 */ /* 0x001ee20000300800 */
[----:B------:R-:W3:Y:S02]  /*29cd0*/  LDL.LU R9, [R1+0x674] ;  /* 0x0006740001097983 */ /* 0x000ee40000300800 */
[----:B----4-:R-:W-:Y:S02]  /*29ce0*/  IMAD.MOV.U32 R10, RZ, RZ, R6 ;  /* 0x000000ffff0a7224 */ /* 0x010fe400078e0006 */
[----:B------:R-:W-:Y:S01]  /*29cf0*/  IMAD.MOV.U32 R11, RZ, RZ, R7 ;  /* 0x000000ffff0b7224 */ /* 0x000fe200078e0007 */
[----:B------:R-:W4:Y:S01]  /*29d00*/  LDL.LU R6, [R1+0x1c74] ;  /* 0x001c740001067983 */ /* 0x000f220000300800 */
[----:B------:R-:W4:Y:S02]  /*29d10*/  LDL.LU R7, [R1+0x1c70] ;  /* 0x001c700001077983 */ /* 0x000f240000300800 */
[----:B------:R-:W-:Y:S02]  /*29d20*/  STL [R1+0x1468], R3 ;  /* 0x0014680301007387 */ /* 0x000fe40000100800 */
[----:B------:R-:W-:Y:S01]  /*29d30*/  STL [R1+0x1444], R0 ;  /* 0x0014440001007387 */ /* 0x000fe20000100800 */
        /* <DEDUP_REMOVED lines=35> */
[----:B------:R-:W3:Y:S02]  /*29f70*/  LDL.LU.64 R26, [R1+0x1c00] ;  /* 0x001c0000011a7983 */ /* 0x000ee40000300a00 */
[----:B------:R-:W3:Y:S02]  /*29f80*/  LDL.LU.64 R24, [R1+0x1bf8] ;  /* 0x001bf80001187983 */ /* 0x000ee40000300a00 */
[----:B------:R-:W-:Y:S01]  /*29f90*/  STL [R1+0x1b34], R0 ;  /* 0x001b340001007387 */ /* 0x000fe20000100800 */
[----:B------:R-:W-:Y:S01]  /*29fa0*/  STL [R1+0x1b30], R2 ;  /* 0x001b300201007387 */ /* 0x000fe20000100800 */
[C---:B---3--:R-:W-:Y:S11]  /*29fb0*/  HMMA.16816.F32 R24, R20.reuse, R18, R24 ;  /* 0x000000121418723c */ /* 0x048ff60000001818 */
[----:B------:R-:W-:Y:S11]  /*29fc0*/  @!UPT UIADD3 URZ, URZ, URZ, URZ ;  /* 0x0000003f3f3ff290 */ /* 0x000ff6000fffe03f */
[----:B------:R-:W-:Y:S01]  /*29fd0*/  @!UPT UIADD3 URZ, URZ, URZ, URZ ;  /* 0x0000003f3f3ff290 */ /* 0x000fe2000fffe03f */
[----:B------:R-:W-:Y:S01]  /*29fe0*/  STL.64 [R1+0x4c0], R24 ;  /* 0x0004c01801007387 */ /* 0x000fe20000100a00 */
[----:B------:R0:W-:Y:S03]  /*29ff0*/  STL.64 [R1+0x4c8], R26 ;  /* 0x0004c81a01007387 */ /* 0x0001e60000100a00 */
[----:B0-----:R-:W3:Y:S01]  /*2a000*/  LDL.LU.64 R26, [R1+0x1bf0] ;  /* 0x001bf000011a7983 */ /* 0x001ee20000300a00 */
[----:B------:R-:W-:Y:S02]  /*2a010*/  IMAD.MOV.U32 R4, RZ, RZ, R18 ;  /* 0x000000ffff047224 */ /* 0x000fe400078e0012 */
[----:B------:R-:W-:Y:S02]  /*2a020*/  IMAD.MOV.U32 R3, RZ, RZ, R19 ;  /* 0x000000ffff037224 */ /* 0x000fe400078e0013 */
[----:B------:R-:W0:Y:S04]  /*2a030*/  LDSM.16.MT88.4 R16, [R28+0xc100] ;  /* 0x00c100001c10783b */ /* 0x000e280000004200 */
[----:B0-----:R-:W-:Y:S01]  /*2a040*/  STL.64 [R1+0x1a10], R18 ;  /* 0x001a101201007387 */ /* 0x001fe20000100a00 */
[----:B------:R-:W-:Y:S01]  /*2a050*/  STL.64 [R1+0x1a08], R16 ;  /* 0x001a081001007387 */ /* 0x000fe20000100a00 */
[----:B---3--:R-:W-:Y:S01]  /*2a060*/  HMMA.16816.F32 R8, R20, R26, R8 ;  /* 0x0000001a1408723c */ /* 0x008fe20000001808 */
[----:B------:R-:W-:-:S02]  /*2a070*/  IMAD.MOV.U32 R12, RZ, RZ, R26 ;  /* 0x000000ffff0c7224 */ /* 0x000fc400078e001a */
[----:B------:R-:W-:Y:S11]  /*2a080*/  IMAD.MOV.U32 R5, RZ, RZ, R27 ;  /* 0x000000ffff057224 */ /* 0x000ff600078e001b */
[----:B------:R-:W-:Y:S09]  /*2a090*/  @!UPT UIADD3 URZ, URZ, URZ, URZ ;  /* 0x0000003f3f3ff290 */ /* 0x000ff2000fffe03f */
[----:B------:R-:W-:Y:S01]  /*2a0a0*/  STL.64 [R1+0x4e0], R8 ;  /* 0x0004e00801007387 */ /* 0x000fe20000100a00 */
[----:B------:R-:W-:Y:S02]  /*2a0b0*/  STL.64 [R1+0x4e8], R10 ;  /* 0x0004e80a01007387 */ /* 0x000fe40000100a00 */
[----:B--2---:R0:W-:Y:S02]  /*2a0c0*/  STL.64 [R1+0x1bd8], R14 ;  /* 0x001bd80e01007387 */ /* 0x0041e40000100a00 */
[----:B------:R-:W-:Y:S01]  /*2a0d0*/  STL [R1+0x1bd4], R12 ;  /* 0x001bd40c01007387 */ /* 0x000fe20000100800 */
[----:B0-----:R-:W2:Y:S01]  /*2a0e0*/  LDL.64 R14, [R1+0x58] ;  /* 0x00005800010e7983 */ /* 0x001ea20000100a00 */
[----:B----4-:R-:W-:Y:S02]  /*2a0f0*/  STL.64 [R1+0x1b40], R6 ;  /* 0x001b400601007387 */ /* 0x010fe40000100a00 */
[----:B------:R0:W-:Y:S02]  /*2a100*/  STL.64 [R1+0x1b38], R4 ;  /* 0x001b380401007387 */ /* 0x0001e40000100a00 */
        /* <DEDUP_REMOVED lines=8> */
[----:B------:R-:W4:Y:S02]  /*2a190*/  LDL.LU R6, [R1+0x778] ;  /* 0x0007780001067983 */ /* 0x000f240000300800 */
[----:B------:R-:W4:Y:S01]  /*2a1a0*/  LDL.LU R7, [R1+0x77c] ;  /* 0x00077c0001077983 */ /* 0x000f220000300800 */
        /* <DEDUP_REMOVED lines=11> */
[----:B----4-:R0:W-:Y:S02]  /*2a260*/  STL.64 [R1+0x1b60], R6 ;  /* 0x001b600601007387 */ /* 0x0101e40000100a00 */
[----:B---3--:R-:W-:Y:S01]  /*2a270*/  STL.64 [R1+0x1b58], R4 ;  /* 0x001b580401007387 */ /* 0x008fe20000100a00 */
[----:B0-----:R-:W3:Y:S04]  /*2a280*/  LDL.64 R6, [R1+0x8] ;  /* 0x0000080001067983 */ /* 0x001ee80000100a00 */
[----:B---3--:R0:W-:Y:S04]  /*2a290*/  STL.64 [R1+0x1b78], R6 ;  /* 0x001b780601007387 */ /* 0x0081e80000100a00 */
[----:B0-----:R-:W3:Y:S04]  /*2a2a0*/  LDL R6, [R1+0x18] ;  /* 0x0000180001067983 */ /* 0x001ee80000100800 */
[----:B------:R-:W3:Y:S01]  /*2a2b0*/  LDL R7, [R1+0x1c] ;  /* 0x00001c0001077983 */ /* 0x000ee20000100800 */
[----:B------:R-:W4:Y:S02]  /*2a2c0*/  LDL.LU R16, [R1+0x6d0] ;  /* 0x0006d00001107983 */ /* 0x000f240000300800 */
[----:B------:R-:W4:Y:S02]  /*2a2d0*/  LDL.LU R17, [R1+0x6d4] ;  /* 0x0006d40001117983 */ /* 0x000f240000300800 */
[----:B------:R-:W4:Y:S01]  /*2a2e0*/  LDL.LU R18, [R1+0x6d8] ;  /* 0x0006d80001127983 */ /* 0x000f220000300800 */
[----:B------:R-:W4:Y:S01]  /*2a2f0*/  LDL.LU R19, [R1+0x6dc] ;  /* 0x0006dc0001137983 */ /* 0x000f220000300800 */
[----:B--2---:R-:W-:Y:S03]  /*2a300*/  HMMA.16816.F32 R24, R20, R14, R24 ;  /* 0x0000000e1418723c */ /* 0x004fe60000001818 */
[----:B---3--:R0:W-:Y:S04]  /*2a310*/  STL.64 [R1+0x1b90], R6 ;  /* 0x001b900601007387 */ /* 0x0081e80000100a00 */
[----:B0-----:R-:W2:Y:S01]  /*2a320*/  LDL.64 R6, [R1+0x28] ;  /* 0x0000280001067983 */ /* 0x001ea20000100a00 */
[----:B------:R-:W-:-:S02]  /*2a330*/  IMAD.MOV.U32 R29, RZ, RZ, R14 ;  /* 0x000000ffff1d7224 */ /* 0x000fc400078e000e */
[----:B------:R-:W-:Y:S01]  /*2a340*/  IMAD.MOV.U32 R13, RZ, RZ, R15 ;  /* 0x000000ffff0d7224 */ /* 0x000fe200078e000f */
[----:B--2---:R0:W-:Y:S04]  /*2a350*/  STL.64 [R1+0x1ba8], R6 ;  /* 0x001ba80601007387 */ /* 0x0041e80000100a00 */
[----:B0-----:R-:W4:Y:S08]  /*2a360*/  LDL.64 R6, [R1+0x38] ;  /* 0x0000380001067983 */ /* 0x001f300000100a00 */
[----:B------:R-:W-:Y:S02]  /*2a370*/  STL.64 [R1+0x500], R24 ;  /* 0x0005001801007387 */ /* 0x000fe40000100a00 */
[----:B------:R0:W-:Y:S02]  /*2a380*/  STL.64 [R1+0x508], R26 ;  /* 0x0005081a01007387 */ /* 0x0001e40000100a00 */
[----:B0-----:R-:W2:Y:S01]  /*2a390*/  LDL.LU.64 R26, [R1+0x1be8] ;  /* 0x001be800011a7983 */ /* 0x001ea20000300a00 */
[----:B------:R-:W2:Y:S02]  /*2a3a0*/  LDL.LU.64 R24, [R1+0x1be0] ;  /* 0x001be00001187983 */ /* 0x000ea40000300a00 */
[----:B------:R-:W3:Y:S02]  /*2a3b0*/  LDL.LU.64 R14, [R1+0x1bd8] ;  /* 0x001bd800010e7983 */ /* 0x000ee40000300a00 */
[----:B------:R-:W2:Y:S01]  /*2a3c0*/  LDL.LU R12, [R1+0x1bd4] ;  /* 0x001bd400010c7983 */ /* 0x000ea20000300800 */
[----:B---3--:R-:W-:Y:S01]  /*2a3d0*/  STL.64 [R1+0x1b70], R14 ;  /* 0x001b700e01007387 */ /* 0x008fe20000100a00 */
[----:B--2---:R0:W-:Y:S03]  /*2a3e0*/  STL.64 [R1+0x1b68], R12 ;  /* 0x001b680c01007387 */ /* 0x0041e60000100a00 */
[----:B0-----:R-:W2:Y:S01]  /*2a3f0*/  LDL.LU R12, [R1+0x740] ;  /* 0x00074000010c7983 */ /* 0x001ea20000300800 */
[----:B------:R-:W2:Y:S02]  /*2a400*/  LDL.LU R13, [R1+0x744] ;  /* 0x00074400010d7983 */ /* 0x000ea40000300800 */
[----:B------:R-:W3:Y:S02]  /*2a410*/  LDL.LU R14, [R1+0x748] ;  /* 0x00074800010e7983 */ /* 0x000ee40000300800 */
[----:B------:R-:W3:Y:S01]  /*2a420*/  LDL.LU R15, [R1+0x74c] ;  /* 0x00074c00010f7983 */ /* 0x000ee20000300800 */
[C---:B------:R-:W-:Y:S01]  /*2a430*/  HMMA.16816.F32 R24, R20.reuse, R10, R24 ;  /* 0x0000000a1418723c */ /* 0x040fe20000001818 */
[----:B---3--:R-:W-:Y:S01]  /*2a440*/  STL.64 [R1+0x1b88], R14 ;  /* 0x001b880e01007387 */ /* 0x008fe20000100a00 */
[----:B--2---:R0:W-:Y:S03]  /*2a450*/  STL.64 [R1+0x1b80], R12 ;  /* 0x001b800c01007387 */ /* 0x0041e60000100a00 */
[----:B0-----:R-:W2:Y:S01]  /*2a460*/  LDL.LU R12, [R1+0x720] ;  /* 0x00072000010c7983 */ /* 0x001ea20000300800 */
[----:B------:R-:W2:Y:S02]  /*2a470*/  LDL.LU R13, [R1+0x724] ;  /* 0x00072400010d7983 */ /* 0x000ea40000300800 */
[----:B------:R-:W3:Y:S02]  /*2a480*/  LDL.LU R14, [R1+0x728] ;  /* 0x00072800010e7983 */ /* 0x000ee40000300800 */
[----:B------:R-:W3:Y:S02]  /*2a490*/  LDL.LU R15, [R1+0x72c] ;  /* 0x00072c00010f7983 */ /* 0x000ee40000300800 */
[----:B------:R-:W-:Y:S01]  /*2a4a0*/  IMAD.MOV.U32 R9, RZ, RZ, R11 ;  /* 0x000000ffff097224 */ /* 0x000fe200078e000b */
[----:B----4-:R-:W-:Y:S01]  /*2a4b0*/  HMMA.16816.F32 R16, R20, R6, R16 ;  /* 0x000000061410723c */ /* 0x010fe20000001810 */
        /* <DEDUP_REMOVED lines=9> */
[----:B------:R-:W4:Y:S02]  /*2a550*/  LDL.LU.64 R24, [R1+0x1bc8] ;  /* 0x001bc80001187983 */ /* 0x000f240000300a00 */
[----:B------:R-:W-:-:S02]  /*2a560*/  IMAD.MOV.U32 R27, RZ, RZ, R10 ;  /* 0x000000ffff1b7224 */ /* 0x000fc400078e000a */
[----:B------:R-:W2:Y:S01]  /*2a570*/  LDL.LU.64 R10, [R1+0x1bc0] ;  /* 0x001bc000010a7983 */ /* 0x000ea20000300a00 */
[----:B------:R-:W2:Y:S03]  /*2a580*/  LDL.LU R8, [R1+0x1bb8] ;  /* 0x001bb80001087983 */ /* 0x000ea60000300800 */
[----:B---3--:R2:W-:Y:S01]  /*2a590*/  STL.64 [R1+0x1b28], R26 ;  /* 0x001b281a01007387 */ /* 0x0085e20000100a00 */
[----:B----4-:R0:W-:Y:S02]  /*2a5a0*/  STL.64 [R1+0x1b20], R24 ;  /* 0x001b201801007387 */ /* 0x0101e40000100a00 */
[----:B--2---:R-:W-:Y:S01]  /*2a5b0*/  IMAD.MOV.U32 R26, RZ, RZ, R10 ;  /* 0x000000ffff1a7224 */ /* 0x004fe200078e000a */
[----:B0-----:R-:W2:Y:S01]  /*2a5c0*/  LDL.LU R24, [R1+0x7b0] ;  /* 0x0007b00001187983 */ /* 0x001ea20000300800 */
[----:B------:R-:W2:Y:S02]  /*2a5d0*/  LDL.LU R25, [R1+0x7b4] ;  /* 0x0007b40001197983 */ /* 0x000ea40000300800 */
[----:B------:R-:W3:Y:S02]  /*2a5e0*/  LDL.LU R10, [R1+0x1bb4] ;  /* 0x001bb400010a7983 */ /* 0x000ee40000300800 */
[----:B------:R-:W-:-:S02]  /*2a5f0*/  IMAD.MOV.U32 R27, RZ, RZ, R11 ;  /* 0x000000ffff1b7224 */ /* 0x000fc400078e000b */
[----:B------:R-:W3:Y:S01]  /*2a600*/  LDL.LU R11, [R1+0x1bb0] ;  /* 0x001bb000010b7983 */ /* 0x000ee20000300800 */
[----:B------:R-:W-:Y:S02]  /*2a610*/  STL.64 [R1+0x540], R16 ;  /* 0x0005401001007387 */ /* 0x000fe40000100a00 */
        /* <DEDUP_REMOVED lines=17> */
[----:B------:R-:W-:Y:S01]  /*2a730*/  STL.64 [R1+0x5b0], R4 ;  /* 0x0005b00401007387 */ /* 0x000fe20000100a00 */
[----:B------:R0:W-:Y:S03]  /*2a740*/  STL.64 [R1+0x5b8], R6 ;  /* 0x0005b80601007387 */ /* 0x0001e60000100a00 */
        /* <DEDUP_REMOVED lines=8> */
[----:B------:R-:W2:Y:S02]  /*2a7d0*/  LDL.LU.64 R12, [R1+0x1b68] ;  /* 0x001b6800010c7983 */ /* 0x000ea40000300a00 */
[----:B------:R-:W4:Y:S02]  /*2a7e0*/  LDL.LU.64 R6, [R1+0x1b60] ;  /* 0x001b600001067983 */ /* 0x000f240000300a00 */
[----:B------:R-:W4:Y:S01]  /*2a7f0*/  LDL.LU.64 R4, [R1+0x1b58] ;  /* 0x001b580001047983 */ /* 0x000f220000300a00 */
[----:B------:R-:W-:Y:S01]  /*2a800*/  STL.64 [R1+0x1a60], R16 ;  /* 0x001a601001007387 */ /* 0x000fe20000100a00 */
[C---:B----4-:R-:W-:Y:S11]  /*2a810*/  HMMA.16816.F32 R4, R20.reuse, R14, R4 ;  /* 0x0000000e1404723c */ /* 0x050ff60000001804 */
[----:B------:R-:W-:Y:S11]  /*2a820*/  @!UPT UIADD3 URZ, URZ, URZ, URZ ;  /* 0x0000003f3f3ff290 */ /* 0x000ff6000fffe03f */
[----:B------:R-:W-:Y:S01]  /*2a830*/  @!UPT UIADD3 URZ, URZ, URZ, URZ ;  /* 0x0000003f3f3ff290 */ /* 0x000fe2000fffe03f */
[----:B------:R-:W-:Y:S01]  /*2a840*/  STL.64 [R1+0x5f0], R4 ;  /* 0x0005f00401007387 */ /* 0x000fe20000100a00 */
[----:B------:R0:W-:Y:S03]  /*2a850*/  STL.64 [R1+0x5f8], R6 ;  /* 0x0005f80601007387 */ /* 0x0001e60000100a00 */
[----:B0-----:R-:W3:Y:S01]  /*2a860*/  LDL.LU.64 R6, [R1+0x1b50] ;  /* 0x001b500001067983 */ /* 0x001ee20000300a00 */
[----:B------:R-:W3:Y:S02]  /*2a870*/  LDL.LU.64 R4, [R1+0x1b48] ;  /* 0x001b480001047983 */ /* 0x000ee40000300a00 */
[----:B------:R-:W-:Y:S01]  /*2a880*/  STL.64 [R1+0x1b10], R14 ;  /* 0x001b100e01007387 */ /* 0x000fe20000100a00 */
[----:B---3--:R-:W-:Y:S11]  /*2a890*/  HMMA.16816.F32 R4, R20, R10, R4 ;  /* 0x0000000a1404723c */ /* 0x008ff60000001804 */
[----:B------:R-:W-:Y:S11]  /*2a8a0*/  @!UPT UIADD3 URZ, URZ, URZ, URZ ;  /* 0x0000003f3f3ff290 */ /* 0x000ff6000fffe03f */
[----:B------:R-:W-:Y:S01]  /*2a8b0*/  @!UPT UIADD3 URZ, URZ, URZ, URZ ;  /* 0x0000003f3f3ff290 */ /* 0x000fe2000fffe03f */
[----:B------:R-:W-:Y:S01]  /*2a8c0*/  STL.64 [R1+0x630], R4 ;  /* 0x0006300401007387 */ /* 0x000fe20000100a00 */
[----:B------:R0:W-:Y:S03]  /*2a8d0*/  STL.64 [R1+0x638], R6 ;  /* 0x0006380601007387 */ /* 0x0001e60000100a00 */
[----:B0-----:R-:W2:Y:S01]  /*2a8e0*/  LDL.LU.64 R6, [R1+0x1b40] ;  /* 0x001b400001067983 */ /* 0x001ea20000300a00 */
[----:B------:R-:W3:Y:S02]  /*2a8f0*/  LDL.LU.64 R4, [R1+0x1b38] ;  /* 0x001b380001047983 */ /* 0x000ee40000300a00 */
[----:B------:R0:W-:Y:S02]  /*2a900*/  STL.64 [R1+0x1a28], R10 ;  /* 0x001a280a01007387 */ /* 0x0001e40000100a00 */
[----:B------:R-:W-:Y:S02]  /*2a910*/  STL [R1+0x1a20], R8 ;  /* 0x001a200801007387 */ /* 0x000fe40000100800 */
[----:B0-----:R-:W-:-:S02]  /*2a920*/  IMAD.MOV.U32 R10, RZ, RZ, R0 ;  /* 0x000000ffff0a7224 */ /* 0x001fc400078e0000 */
[----:B------:R-:W-:Y:S01]  /*2a930*/  IMAD.MOV.U32 R11, RZ, RZ, R2 ;  /* 0x000000ffff0b7224 */ /* 0x000fe200078e0002 */
[----:B------:R-:W4:Y:S01]  /*2a940*/  LDL.LU R0, [R1+0x1b34] ;  /* 0x001b340001007983 */ /* 0x000f220000300800 */
[----:B------:R-:W3:Y:S03]  /*2a950*/  LDL.LU R2, [R1+0x1b30] ;  /* 0x001b300001027983 */ /* 0x000ee60000300800 */
[----:B------:R-:W-:Y:S01]  /*2a960*/  STL.64 [R1+0x1a68], R10 ;  /* 0x001a680a01007387 */ /* 0x000fe20000100a00 */
[----:B--2---:R-:W-:Y:S03]  /*2a970*/  HMMA.16816.F32 R20, R20, R6, R24 ;  /* 0x000000061414723c */ /* 0x004fe60000001818 */
[----:B------:R-:W2:Y:S01]  /*2a980*/  LDL.LU.64 R26, [R1+0x1b28] ;  /* 0x001b2800011a7983 */ /* 0x000ea20000300a00 */
[----:B------:R-:W3:Y:S11]  /*2a990*/  LDL.LU.64 R24, [R1+0x1b20] ;  /* 0x001b200001187983 */ /* 0x000ef60000300a00 */
[----:B------:R-:W-:Y:S08]  /*2a9a0*/  @!UPT UIADD3 URZ, URZ, URZ, URZ ;  /* 0x0000003f3f3ff290 */ /* 0x000ff0000fffe03f */
[----:B------:R-:W-:Y:S01]  /*2a9b0*/  STL.64 [R1+0x600], R20 ;  /* 0x0006001401007387 */ /* 0x000fe20000100a00 */
[----:B------:R-:W-:Y:S02]  /*2a9c0*/  STL.64 [R1+0x608], R22 ;  /* 0x0006081601007387 */ /* 0x000fe40000100a00 */
[----:B------:R0:W-:Y:S02]  /*2a9d0*/  STL.64 [R1+0x1a70], R18 ;  /* 0x001a701201007387 */ /* 0x0001e40000100a00 */
[----:B0-----:R-:W-:Y:S02]  /*2a9e0*/  IMAD.MOV.U32 R19, RZ, RZ, R9 ;  /* 0x000000ffff137224 */ /* 0x001fe400078e0009 */
[----:B--2---:R-:W-:Y:S02]  /*2a9f0*/  IMAD.MOV.U32 R18, RZ, RZ, R27 ;  /* 0x000000ffff127224 */ /* 0x004fe400078e001b */
[----:B------:R-:W2:Y:S03]  /*2aa00*/  LDL.LU R27, [R1+0x1b18] ;  /* 0x001b1800011b7983 */ /* 0x000ea60000300800 */
[----:B------:R0:W-:Y:S02]  /*2aa10*/  STL.64 [R1+0x1a88], R18 ;  /* 0x001a881201007387 */ /* 0x0001e40000100a00 */
[----:B------:R-:W2:Y:S02]  /*2aa20*/  LDL.LU R8, [R1+0xb50] ;  /* 0x000b500001087983 */ /* 0x000ea40000300800 */
[----:B------:R-:W2:Y:S01]  /*2aa30*/  LDL.LU R9, [R1+0xb54] ;  /* 0x000b540001097983 */ /* 0x000ea20000300800 */
[----:B------:R-:W2:Y:S01]  /*2aa40*/  LDL.LU R10, [R1+0xb58] ;  /* 0x000b5800010a7983 */ /* 0x000ea20000300800 */
[----:B------:R-:W2:Y:S02]  /*2aa50*/  LDL.LU R11, [R1+0xb5c] ;  /* 0x000b5c00010b7983 */ /* 0x000ea40000300800 */
[----:B0-----:R-:W-:-:S02]  /*2aa60*/  IMAD.MOV.U32 R18, RZ, RZ, R29 ;  /* 0x000000ffff127224 */ /* 0x001fc400078e001d */
[----:B------:R-:W-:Y:S02]  /*2aa70*/  IMAD.MOV.U32 R19, RZ, RZ, R13 ;  /* 0x000000ffff137224 */ /* 0x000fe400078e000d */
[----:B---3--:R-:W-:Y:S02]  /*2aa80*/  IMAD.MOV.U32 R22, RZ, RZ, R4 ;  /* 0x000000ffff167224 */ /* 0x008fe400078e0004 */
[----:B------:R-:W-:Y:S01]  /*2aa90*/  IMAD.MOV.U32 R23, RZ, RZ, R3 ;  /* 0x000000ffff177224 */ /* 0x000fe200078e0003 */
[----:B------:R0:W-:Y:S02]  /*2aaa0*/  STL.64 [R1+0x1aa0], R18 ;  /* 0x001aa01201007387 */ /* 0x0001e40000100a00 */
[----:B0-----:R-:W-:Y:S02]  /*2aab0*/  IMAD.MOV.U32 R18, RZ, RZ, R12 ;  /* 0x000000ffff127224 */ /* 0x001fe400078e000c */
[----:B------:R-:W-:Y:S01]  /*2aac0*/  IMAD.MOV.U32 R19, RZ, RZ, R5 ;  /* 0x000000ffff137224 */ /* 0x000fe200078e0005 */
[----:B--2---:R-:W-:Y:S01]  /*2aad0*/  STL.64 [R1+0x1a80], R10 ;  /* 0x001a800a01007387 */ /* 0x004fe20000100a00 */
[----:B------:R0:W-:Y:S03]  /*2aae0*/  STL.64 [R1+0x1a78], R8 ;  /* 0x001a780801007387 */ /* 0x0001e60000100a00 */
[----:B0-----:R-:W2:Y:S01]  /*2aaf0*/  LDL.LU R8, [R1+0xb60] ;  /* 0x000b600001087983 */ /* 0x001ea20000300800 */
[----:B------:R-:W2:Y:S02]  /*2ab00*/  LDL.LU R9, [R1+0xb64] ;  /* 0x000b640001097983 */ /* 0x000ea40000300800 */
[----:B------:R-:W3:Y:S02]  /*2ab10*/  LDL.LU R10, [R1+0xb68] ;  /* 0x000b6800010a7983 */ /* 0x000ee40000300800 */
[----:B------:R-:W3:Y:S01]  /*2ab20*/  LDL.LU R11, [R1+0xb6c] ;  /* 0x000b6c00010b7983 */ /* 0x000ee20000300800 */
[----:B------:R0:W-:Y:S01]  /*2ab30*/  STL.64 [R1+0x1ab8], R18 ;  /* 0x001ab81201007387 */ /* 0x0001e20000100a00 */
[----:B------:R1:W-:Y:S02]  /*2ab40*/  STL.64 [R1+0x1ac0], R22 ;  /* 0x001ac01601007387 */ /* 0x0003e40000100a00 */
[----:B------:R-:W2:Y:S02]  /*2ab50*/  LDL.LU R16, [R1+0x860] ;  /* 0x0008600001107983 */ /* 0x000ea40000300800 */
[----:B------:R-:W2:Y:S01]  /*2ab60*/  LDL.LU R17, [R1+0x864] ;  /* 0x0008640001117983 */ /* 0x000ea20000300800 */
[----:B0-----:R-:W2:Y:S01]  /*2ab70*/  LDL.LU R18, [R1+0x868] ;  /* 0x0008680001127983 */ /* 0x001ea20000300800 */
[----:B------:R-:W2:Y:S02]  /*2ab80*/  LDL.LU R19, [R1+0x86c] ;  /* 0x00086c0001137983 */ /* 0x000ea40000300800 */
[----:B-1----:R-:W-:-:S02]  /*2ab90*/  IMAD.MOV.U32 R22, RZ, RZ, R2 ;  /* 0x000000ffff167224 */ /* 0x002fc400078e0002 */
[----:B----4-:R-:W-:Y:S01]  /*2aba0*/  IMAD.MOV.U32 R23, RZ, RZ, R0 ;  /* 0x000000ffff177224 */ /* 0x010fe200078e0000 */
[----:B--2---:R-:W-:Y:S01]  /*2abb0*/  STL.64 [R1+0x1ad0], R18 ;  /* 0x001ad01201007387 */ /* 0x004fe20000100a00 */
[----:B------:R-:W-:Y:S02]  /*2abc0*/  STL.64 [R1+0x1ac8], R16 ;  /* 0x001ac81001007387 */ /* 0x000fe40000100a00 */
[----:B------:R-:W2:Y:S02]  /*2abd0*/  LDL.64 R14, [R1+0xc8] ;  /* 0x0000c800010e7983 */ /* 0x000ea40000100a00 */
[----:B------:R0:W-:Y:S02]  /*2abe0*/  STL.64 [R1+0x1ad8], R22 ;  /* 0x001ad81601007387 */ /* 0x0001e40000100a00 */
[----:B0-----:R-:W4:Y:S04]  /*2abf0*/  LDL.64 R22, [R1+0x98] ;  /* 0x0000980001167983 */ /* 0x001f280000100a00 */
[----:B----4-:R0:W-:Y:S04]  /*2ac00*/  STL.64 [R1+0x1ae0], R22 ;  /* 0x001ae01601007387 */ /* 0x0101e80000100a00 */
[----:B0-----:R-:W4:Y:S04]  /*2ac10*/  LDL.64 R22, [R1+0xa8] ;  /* 0x0000a80001167983 */ /* 0x001f280000100a00 */
[----:B----4-:R0:W-:Y:S01]  /*2ac20*/  STL.64 [R1+0x1af8], R22 ;  /* 0x001af81601007387 */ /* 0x0101e20000100a00 */
[----:B------:R-:W4:Y:S02]  /*2ac30*/  LDL.LU R20, [R1+0x820] ;  /* 0x0008200001147983 */ /* 0x000f240000300800 */
[----:B------:R-:W4:Y:S01]  /*2ac40*/  LDL.LU R21, [R1+0x824] ;  /* 0x0008240001157983 */ /* 0x000f220000300800 */
        /* <DEDUP_REMOVED lines=8> */
[----:B0-----:R-:W2:Y:S01]  /*2acd0*/  LDL.LU R16, [R1+0x810] ;  /* 0x0008100001107983 */ /* 0x001ea20000300800 */
[----:B------:R-:W2:Y:S02]  /*2ace0*/  LDL.LU R17, [R1+0x814] ;  /* 0x0008140001117983 */ /* 0x000ea40000300800 */
[----:B------:R-:W2:Y:S02]  /*2acf0*/  LDL.LU R18, [R1+0x818] ;  /* 0x0008180001127983 */ /* 0x000ea40000300800 */
[----:B------:R-:W2:Y:S02]  /*2ad00*/  LDL.LU R19, [R1+0x81c] ;  /* 0x00081c0001137983 */ /* 0x000ea40000300800 */
[----:B--2---:R0:W-:Y:S01]  /*2ad10*/  STL.64 [R1+0x1b08], R18 ;  /* 0x001b081201007387 */ /* 0x0041e20000100a00 */
[----:B------:R-:W-:Y:S03]  /*2ad20*/  STL.64 [R1+0x1b00], R16 ;  /* 0x001b001001007387 */ /* 0x000fe60000100a00 */
[----:B0-----:R-:W4:Y:S01]  /*2ad30*/  LDL.64 R18, [R1+0xb8] ;  /* 0x0000b80001127983 */ /* 0x001f220000100a00 */
[----:B---3--:R-:W-:Y:S02]  /*2ad40*/  STL.64 [R1+0x1a98], R10 ;  /* 0x001a980a01007387 */ /* 0x008fe40000100a00 */
[----:B------:R0:W-:Y:S02]  /*2ad50*/  STL.64 [R1+0x1a90], R8 ;  /* 0x001a900801007387 */ /* 0x0001e40000100a00 */
        /* <DEDUP_REMOVED lines=10> */
[----:B------:R0:W-:Y:S01]  /*2ae00*/  STL.64 [R1+0x1a18], R6 ;  /* 0x001a180601007387 */ /* 0x0001e20000100a00 */
[----:B------:R-:W3:Y:S02]  /*2ae10*/  LDL.LU R4, [R1+0x830] ;  /* 0x0008300001047983 */ /* 0x000ee40000300800 */
[----:B------:R-:W3:Y:S01]  /*2ae20*/  LDL.LU R5, [R1+0x834] ;  /* 0x0008340001057983 */ /* 0x000ee20000300800 */
[----:B0-----:R-:W3:Y:S01]  /*2ae30*/  LDL.LU R6, [R1+0x838] ;  /* 0x0008380001067983 */ /* 0x001ee20000300800 */
[----:B------:R-:W3:Y:S01]  /*2ae40*/  LDL.LU R7, [R1+0x83c] ;  /* 0x00083c0001077983 */ /* 0x000ee20000300800 */
[----:B----4-:R-:W-:Y:S01]  /*2ae50*/  HMMA.16816.F32 R20, R24, R18, R20 ;  /* 0x000000121814723c */ /* 0x010fe20000001814 */
[----:B------:R-:W-:-:S02]  /*2ae60*/  IMAD.MOV.U32 R2, RZ, RZ, R14 ;  /* 0x000000ffff027224 */ /* 0x000fc400078e000e */
[----:B------:R-:W-:Y:S02]  /*2ae70*/  IMAD.MOV.U32 R0, RZ, RZ, R15 ;  /* 0x000000ffff007224 */ /* 0x000fe400078e000f */
[----:B------:R-:W-:Y:S11]  /*2ae80*/  IMAD.MOV.U32 R3, RZ, RZ, R19 ;  /* 0x000000ffff037224 */ /* 0x000ff600078e0013 */
[----:B------:R-:W-:Y:S08]  /*2ae90*/  @!UPT UIADD3 URZ, URZ, URZ, URZ ;  /* 0x0000003f3f3ff290 */ /* 0x000ff0000fffe03f */
[----:B------:R-:W-:Y:S01]  /*2aea0*/  IMAD.MOV.U32 R13, RZ, RZ, R22 ;  /* 0x000000ffff0d7224 */ /* 0x000fe200078e0016 */
[----:B---3--:R-:W-:Y:S01]  /*2aeb0*/  HMMA.16816.F32 R4, R24, R14, R4 ;  /* 0x0000000e1804723c */ /* 0x008fe20000001804 */
[----:B------:R-:W3:Y:S11]  /*2aec0*/  LDL.LU.64 R14, [R1+0x1b10] ;  /* 0x001b1000010e7983 */ /* 0x000ef60000300a00 */
[----:B------:R-:W-:Y:S11]  /*2aed0*/  @!UPT UIADD3 URZ, URZ, URZ, URZ ;  /* 0x0000003f3f3ff290 */ /* 0x000ff6000fffe03f */
[----:B------:R-:W-:Y:S01]  /*2aee0*/  @!UPT UIADD3 URZ, URZ, URZ, URZ ;  /* 0x0000003f3f3ff290 */ /* 0x000fe2000fffe03f */
[----:B------:R-:W-:Y:S01]  /*2aef0*/  IMAD.MOV.U32 R12, RZ, RZ, R6 ;  /* 0x000000ffff0c7224 */ /* 0x000fe200078e0006 */
[----:B------:R0:W-:Y:S01]  /*2af00*/  STL.64 [R1+0xbf0], R4 ;  /* 0x000bf00401007387 */ /* 0x0001e20000100a00 */
[----:B------:R-:W-:Y:S03]  /*2af10*/  STL.64 [R1+0xbf8], R6 ;  /* 0x000bf80601007387 */ /* 0x000fe60000100a00 */
[----:B------:R-:W-:Y:S01]  /*2af20*/  STL [R1+0x1290], R12 ;  /* 0x0012900c01007387 */ /* 0x000fe20000100800 */
[----:B0-----:R-:W-:-:S03]  /*2af30*/  IMAD.MOV.U32 R4, RZ, RZ, R18 ;  /* 0x000000ffff047224 */ /* 0x001fc600078e0012 */
[----:B------:R-:W4:Y:S01]  /*2af40*/  LDL.LU.64 R18, [R1+0x1b08] ;  /* 0x001b080001127983 */ /* 0x000f220000300a00 */
[----:B------:R-:W4:Y:S02]  /*2af50*/  LDL.LU.64 R16, [R1+0x1b00] ;  /* 0x001b000001107983 */ /* 0x000f240000300a00 */
[----:B------:R-:W-:Y:S02]  /*2af60*/  STL.64 [R1+0xbe0], R20 ;  /* 0x000be01401007387 */ /* 0x000fe40000100a00 */
[----:B------:R0:W-:Y:S02]  /*2af70*/  STL.64 [R1+0xbe8], R22 ;  /* 0x000be81601007387 */ /* 0x0001e40000100a00 */
[----:B0-----:R-:W4:Y:S01]  /*2af80*/  LDL.LU.64 R22, [R1+0x1af8] ;  /* 0x001af80001167983 */ /* 0x001f220000300a00 */
[----:B------:R0:W-:Y:S03]  /*2af90*/  STL [R1+0x1294], R13 ;  /* 0x0012940d01007387 */ /* 0x0001e60000100800 */
[----:B---3--:R1:W-:Y:S01]  /*2afa0*/  STL.64 [R1+0x1a30], R14 ;  /* 0x001a300e01007387 */ /* 0x0083e20000100a00 */
[----:B------:R-:W3:Y:S02]  /*2afb0*/  LDL.LU R12, [R1+0x800] ;  /* 0x00080000010c7983 */ /* 0x000ee40000300800 */
[----:B0-----:R-:W3:Y:S01]  /*2afc0*/  LDL.LU R13, [R1+0x804] ;  /* 0x00080400010d7983 */ /* 0x001ee20000300800 */
[----:B-1----:R-:W3:Y:S01]  /*2afd0*/  LDL.LU R14, [R1+0x808] ;  /* 0x00080800010e7983 */ /* 0x002ee20000300800 */
[----:B------:R-:W3:Y:S01]  /*2afe0*/  LDL.LU R15, [R1+0x80c] ;  /* 0x00080c00010f7983 */ /* 0x000ee20000300800 */
        /* <DEDUP_REMOVED lines=8> */
[----:B------:R-:W3:Y:S02]  /*2b070*/  LDL.LU.64 R22, [R1+0x1ae0] ;  /* 0x001ae00001167983 */ /* 0x000ee40000300a00 */
[C---:B---3--:R-:W-:Y:S01]  /*2b080*/  HMMA.16816.F32 R12, R24.reuse, R22, R12 ;  /* 0x00000016180c723c */ /* 0x048fe2000000180c */
[----:B------:R-:W-:Y:S11]  /*2b090*/  IMAD.MOV.U32 R7, RZ, RZ, R23 ;  /* 0x000000ffff077224 */ /* 0x000ff600078e0017 */
[----:B------:R-:W-:Y:S11]  /*2b0a0*/  @!UPT UIADD3 URZ, URZ, URZ, URZ ;  /* 0x0000003f3f3ff290 */ /* 0x000ff6000fffe03f */
[----:B------:R0:W-:Y:S01]  /*2b0b0*/  STL.64 [R1+0xbc0], R12 ;  /* 0x000bc00c01007387 */ /* 0x0001e20000100a00 */
[----:B------:R-:W-:Y:S02]  /*2b0c0*/  STL.64 [R1+0xbc8], R14 ;  /* 0x000bc80e01007387 */ /* 0x000fe40000100a00 */
[----:B0-----:R-:W-:Y:S02]  /*2b0d0*/  IMAD.MOV.U32 R12, RZ, RZ, R22 ;  /* 0x000000ffff0c7224 */ /* 0x001fe400078e0016 */
[----:B------:R-:W4:Y:S02]  /*2b0e0*/  LDL.LU.64 R22, [R1+0x1ad8] ;  /* 0x001ad80001167983 */ /* 0x000f240000300a00 */
[C---:B----4-:R-:W-:Y:S02]  /*2b0f0*/  HMMA.16816.F32 R20, R24.reuse, R22, R16 ;  /* 0x000000161814723c */ /* 0x050fe40000001810 */
[----:B------:R-:W3:Y:S01]  /*2b100*/  LDL.LU.64 R18, [R1+0x1ad0] ;  /* 0x001ad00001127983 */ /* 0x000ee20000300a00 */
[----:B------:R-:W3:Y:S11]  /*2b110*/  LDL.LU.64 R16, [R1+0x1ac8] ;  /* 0x001ac80001107983 */ /* 0x000ef60000300a00 */
[----:B------:R-:W-:Y:S09]  /*2b120*/  @!UPT UIADD3 URZ, URZ, URZ, URZ ;  /* 0x0000003f3f3ff290 */ /* 0x000ff2000fffe03f */
[----:B------:R-:W-:Y:S01]  /*2b130*/  STL.64 [R1+0x640], R20 ;  /* 0x0006401401007387 */ /* 0x000fe20000100a00 */
[----:B------:R0:W-:Y:S03]  /*2b140*/  STL.64 [R1+0x648], R22 ;  /* 0x0006481601007387 */ /* 0x0001e60000100a00 */
[----:B0-----:R-:W3:Y:S02]  /*2b150*/  LDL.LU.64 R22, [R1+0x1ac0] ;  /* 0x001ac00001167983 */ /* 0x001ee40000300a00 */
[C---:B---3--:R-:W-:Y:S02]  /*2b160*/  HMMA.16816.F32 R20, R24.reuse, R22, R16 ;  /* 0x000000161814723c */ /* 0x048fe40000001810 */
[----:B------:R-:W2:Y:S11]  /*2b170*/  LDL.LU.64 R18, [R1+0x1ab8] ;  /* 0x001ab80001127983 */ /* 0x000eb60000300a00 */
[----:B------:R-:W-:Y:S10]  /*2b180*/  @!UPT UIADD3 URZ, URZ, URZ, URZ ;  /* 0x0000003f3f3ff290 */ /* 0x000ff4000fffe03f */
[----:B------:R-:W-:Y:S01]  /*2b190*/  STL.64 [R1+0x650], R20 ;  /* 0x0006501401007387 */ /* 0x000fe20000100a00 */
[----:B------:R-:W-:Y:S02]  /*2b1a0*/  STL.64 [R1+0x658], R22 ;  /* 0x0006581601007387 */ /* 0x000fe40000100a00 */
[----:B------:R-:W0:Y:S02]  /*2b1b0*/  LDSM.16.MT88.4 R20, [R28+0xc180] ;  /* 0x00c180001c14783b */ /* 0x000e240000004200 */
[----:B0-----:R-:W-:Y:S02]  /*2b1c0*/  STL.64 [R1+0x1910], R22 ;  /* 0x0019101601007387 */ /* 0x001fe40000100a00 */
[----:B------:R0:W-:Y:S02]  /*2b1d0*/  STL.64 [R1+0x1908], R20 ;  /* 0x0019081401007387 */ /* 0x0001e40000100a00 */
[----:B0-----:R-:W3:Y:S01]  /*2b1e0*/  LDL.LU R20, [R1+0xb40] ;  /* 0x000b400001147983 */ /* 0x001ee20000300800 */
[----:B------:R-:W3:Y:S02]  /*2b1f0*/  LDL.LU R21, [R1+0xb44] ;  /* 0x000b440001157983 */ /* 0x000ee40000300800 */
[----:B------:R-:W3:Y:S02]  /*2b200*/  LDL.LU R22, [R1+0xb48] ;  /* 0x000b480001167983 */ /* 0x000ee40000300800 */
        /* <DEDUP_REMOVED lines=23> */
[----:B------:R-:W3:Y:S11]  /*2b380*/  LDL.LU.64 R10, [R1+0x1a68] ;  /* 0x001a6800010a7983 */ /* 0x000ef60000300a00 */
[----:B------:R-:W-:Y:S10]  /*2b390*/  @!UPT UIADD3 URZ, URZ, URZ, URZ ;  /* 0x0000003f3f3ff290 */ /* 0x000ff4000fffe03f */
[----:B------:R0:W-:Y:S01]  /*2b3a0*/  STL.64 [R1+0x6f0], R16 ;  /* 0x0006f01001007387 */ /* 0x0001e20000100a00 */
[----:B------:R-:W-:Y:S03]  /*2b3b0*/  STL.64 [R1+0x6f8], R18 ;  /* 0x0006f81201007387 */ /* 0x000fe60000100a00 */
[----:B0-----:R-:W2:Y:S01]  /*2b3c0*/  LDL.LU.64 R16, [R1+0x1a60] ;  /* 0x001a600001107983 */ /* 0x001ea20000300a00 */
[----:B---3--:R-:W-:Y:S03]  /*2b3d0*/  HMMA.16816.F32 R8, R24, R10, R20 ;  /* 0x0000000a1808723c */ /* 0x008fe60000001814 */
[----:B------:R-:W3:Y:S11]  /*2b3e0*/  LDL.LU R20, [R1+0xa70] ;  /* 0x000a700001147983 */ /* 0x000ef60000300800 */
[----:B------:R-:W-:Y:S09]  /*2b3f0*/  @!UPT UIADD3 URZ, URZ, URZ, URZ ;  /* 0x0000003f3f3ff290 */ /* 0x000ff2000fffe03f */
[----:B------:R-:W-:Y:S01]  /*2b400*/  STL.64 [R1+0x710], R8 ;  /* 0x0007100801007387 */ /* 0x000fe20000100a00 */
[----:B------:R-:W-:Y:S02]  /*2b410*/  STL.64 [R1+0x718], R10 ;  /* 0x0007180a01007387 */ /* 0x000fe40000100a00 */
[----:B------:R-:W3:Y:S02]  /*2b420*/  LDL.LU R21, [R1+0xa74] ;  /* 0x000a740001157983 */ /* 0x000ee40000300800 */
[----:B------:R-:W4:Y:S01]  /*2b430*/  LDL.LU R22, [R1+0xa78] ;  /* 0x000a780001167983 */ /* 0x000f220000300800 */
[----:B------:R-:W4:Y:S04]  /*2b440*/  LDL.LU R23, [R1+0xa7c] ;  /* 0x000a7c0001177983 */ /* 0x000f280000300800 */
[----:B----4-:R-:W-:Y:S01]  /*2b450*/  STL.64 [R1+0x1988], R22 ;  /* 0x0019881601007387 */ /* 0x010fe20000100a00 */
[----:B---3--:R0:W-:Y:S03]  /*2b460*/  STL.64 [R1+0x1980], R20 ;  /* 0x0019801401007387 */ /* 0x0081e60000100a00 */
[----:B0-----:R-:W3:Y:S01]  /*2b470*/  LDL.LU R20, [R1+0xa80] ;  /* 0x000a800001147983 */ /* 0x001ee20000300800 */
[----:B------:R-:W3:Y:S02]  /*2b480*/  LDL.LU R21, [R1+0xa84] ;  /* 0x000a840001157983 */ /* 0x000ee40000300800 */
[----:B------:R-:W4:Y:S02]  /*2b490*/  LDL.LU R22, [R1+0xa88] ;  /* 0x000a880001167983 */ /* 0x000f240000300800 */
[----:B------:R-:W4:Y:S01]  /*2b4a0*/  LDL.LU R23, [R1+0xa8c] ;  /* 0x000a8c0001177983 */ /* 0x000f220000300800 */
[----:B------:R-:W3:Y:S01]  /*2b4b0*/  LDL.LU R8, [R1+0xb10] ;  /* 0x000b100001087983 */ /* 0x000ee20000300800 */
[----:B------:R-:W3:Y:S02]  /*2b4c0*/  LDL.LU R9, [R1+0xb14] ;  /* 0x000b140001097983 */ /* 0x000ee40000300800 */
[----:B------:R-:W3:Y:S02]  /*2b4d0*/  LDL.LU R10, [R1+0xb18] ;  /* 0x000b1800010a7983 */ /* 0x000ee40000300800 */
[----:B------:R-:W3:Y:S02]  /*2b4e0*/  LDL.LU R11, [R1+0xb1c] ;  /* 0x000b1c00010b7983 */ /* 0x000ee40000300800 */
[----:B--2---:R-:W-:-:S02]  /*2b4f0*/  IMAD.MOV.U32 R14, RZ, RZ, R17 ;  /* 0x000000ffff0e7224 */ /* 0x004fc400078e0011 */
[----:B------:R-:W-:Y:S01]  /*2b500*/  IMAD.MOV.U32 R15, RZ, RZ, R16 ;  /* 0x000000ffff0f7224 */ /* 0x000fe200078e0010 */
[----:B---3--:R-:W-:Y:S01]  /*2b510*/  STL.64 [R1+0x1a40], R10 ;  /* 0x001a400a01007387 */ /* 0x008fe20000100a00 */
[----:B------:R-:W-:Y:S03]  /*2b520*/  STL.64 [R1+0x1a38], R8 ;  /* 0x001a380801007387 */ /* 0x000fe60000100a00 */
[----:B------:R0:W-:Y:S02]  /*2b530*/  STL.64 [R1+0x1a48], R14 ;  /* 0x001a480e01007387 */ /* 0x0001e40000100a00 */
[----:B0-----:R-:W2:Y:S01]  /*2b540*/  LDL.64 R14, [R1+0x18] ;  /* 0x00001800010e7983 */ /* 0x001ea20000100a00 */
[----:B------:R-:W3:Y:S02]  /*2b550*/  LDL.LU R8, [R1+0xb20] ;  /* 0x000b200001087983 */ /* 0x000ee40000300800 */
[----:B------:R-:W3:Y:S02]  /*2b560*/  LDL.LU R9, [R1+0xb24] ;  /* 0x000b240001097983 */ /* 0x000ee40000300800 */
[----:B------:R-:W2:Y:S01]  /*2b570*/  LDL.LU R10, [R1+0xb28] ;  /* 0x000b2800010a7983 */ /* 0x000ea20000300800 */
[----:B------:R-:W2:Y:S04]  /*2b580*/  LDL.LU R11, [R1+0xb2c] ;  /* 0x000b2c00010b7983 */ /* 0x000ea80000300800 */
[----:B--2---:R-:W-:Y:S01]  /*2b590*/  STL.64 [R1+0x1a58], R10 ;  /* 0x001a580a01007387 */ /* 0x004fe20000100a00 */
[----:B---3--:R0:W-:Y:S03]  /*2b5a0*/  STL.64 [R1+0x1a50], R8 ;  /* 0x001a500801007387 */ /* 0x0081e60000100a00 */
[----:B0-----:R-:W2:Y:S01]  /*2b5b0*/  LDL.LU R8, [R1+0xb30] ;  /* 0x000b300001087983 */ /* 0x001ea20000300800 */
[----:B------:R-:W2:Y:S02]  /*2b5c0*/  LDL.LU R9, [R1+0xb34] ;  /* 0x000b340001097983 */ /* 0x000ea40000300800 */
[----:B------:R-:W2:Y:S02]  /*2b5d0*/  LDL.LU R10, [R1+0xb38] ;  /* 0x000b3800010a7983 */ /* 0x000ea40000300800 */
[----:B------:R-:W2:Y:S01]  /*2b5e0*/  LDL.LU R11, [R1+0xb3c] ;  /* 0x000b3c00010b7983 */ /* 0x000ea20000300800 */
[----:B----4-:R-:W-:Y:S01]  /*2b5f0*/  STL.64 [R1+0x1998], R22 ;  /* 0x0019981601007387 */ /* 0x010fe20000100a00 */
[----:B------:R0:W-:Y:S03]  /*2b600*/  STL.64 [R1+0x1990], R20 ;  /* 0x0019901401007387 */ /* 0x0001e60000100a00 */
[----:B0-----:R-:W3:Y:S01]  /*2b610*/  LDL.LU R20, [R1+0xa90] ;  /* 0x000a900001147983 */ /* 0x001ee20000300800 */
[----:B------:R-:W3:Y:S02]  /*2b620*/  LDL.LU R21, [R1+0xa94] ;  /* 0x000a940001157983 */ /* 0x000ee40000300800 */
[----:B------:R-:W4:Y:S02]  /*2b630*/  LDL.LU R22, [R1+0xa98] ;  /* 0x000a980001167983 */ /* 0x000f240000300800 */
[----:B------:R-:W4:Y:S02]  /*2b640*/  LDL.LU R23, [R1+0xa9c] ;  /* 0x000a9c0001177983 */ /* 0x000f240000300800 */
[----:B----4-:R0:W-:Y:S01]  /*2b650*/  STL.64 [R1+0x19a8], R22 ;  /* 0x0019a81601007387 */ /* 0x0101e20000100a00 */
[----:B---3--:R-:W-:Y:S03]  /*2b660*/  STL.64 [R1+0x19a0], R20 ;  /* 0x0019a01401007387 */ /* 0x008fe60000100a00 */
[----:B0-----:R-:W3:Y:S01]  /*2b670*/  LDL.64 R22, [R1+0x88] ;  /* 0x0000880001167983 */ /* 0x001ee20000100a00 */
[----:B--2---:R-:W-:Y:S03]  /*2b680*/  HMMA.16816.F32 R8, R24, R14, R8 ;  /* 0x0000000e1808723c */ /* 0x004fe60000001808 */
[----:B---3--:R0:W-:Y:S02]  /*2b690*/  STL.64 [R1+0x19b0], R22 ;  /* 0x0019b01601007387 */ /* 0x0081e40000100a00 */
[----:B0-----:R-:W-:-:S02]  /*2b6a0*/  IMAD.MOV.U32 R22, RZ, RZ, R12 ;  /* 0x000000ffff167224 */ /* 0x001fc400078e000c */
[----:B------:R-:W-:-:S05]  /*2b6b0*/  IMAD.MOV.U32 R23, RZ, RZ, R7 ;  /* 0x000000ffff177224 */ /* 0x000fca00078e0007 */
[----:B------:R0:W-:Y:S02]  /*2b6c0*/  STL.64 [R1+0x19c0], R22 ;  /* 0x0019c01601007387 */ /* 0x0001e40000100a00 */
[----:B0-----:R-:W-:Y:S02]  /*2b6d0*/  IMAD.MOV.U32 R22, RZ, RZ, R6 ;  /* 0x000000ffff167224 */ /* 0x001fe400078e0006 */
[----:B------:R-:W-:-:S05]  /*2b6e0*/  IMAD.MOV.U32 R23, RZ, RZ, R5 ;  /* 0x000000ffff177224 */ /* 0x000fca00078e0005 */
[----:B------:R0:W-:Y:S02]  /*2b6f0*/  STL.64 [R1+0x19d8], R22 ;  /* 0x0019d81601007387 */ /* 0x0001e40000100a00 */
[----:B0-----:R-:W-:Y:S02]  /*2b700*/  IMAD.MOV.U32 R22, RZ, RZ, R4 ;  /* 0x000000ffff167224 */ /* 0x001fe400078e0004 */
[----:B------:R-:W-:-:S05]  /*2b710*/  IMAD.MOV.U32 R23, RZ, RZ, R3 ;  /* 0x000000ffff177224 */ /* 0x000fca00078e0003 */
[----:B------:R0:W-:Y:S01]  /*2b720*/  STL.64 [R1+0x19f0], R22 ;  /* 0x0019f01601007387 */ /* 0x0001e20000100a00 */
[----:B------:R-:W2:Y:S02]  /*2b730*/  LDL.LU R16, [R1+0xaf0] ;  /* 0x000af00001107983 */ /* 0x000ea40000300800 */
[----:B------:R-:W2:Y:S02]  /*2b740*/  LDL.LU R17, [R1+0xaf4] ;  /* 0x000af40001117983 */ /* 0x000ea40000300800 */
[----:B------:R-:W2:Y:S01]  /*2b750*/  LDL.LU R18, [R1+0xaf8] ;  /* 0x000af80001127983 */ /* 0x000ea20000300800 */
[----:B------:R-:W2:Y:S01]  /*2b760*/  LDL.LU R19, [R1+0xafc] ;  /* 0x000afc0001137983 */ /* 0x000ea20000300800 */
[----:B------:R-:W3:Y:S02]  /*2b770*/  LDL.LU R4, [R1+0xb00] ;  /* 0x000b000001047983 */ /* 0x000ee40000300800 */
[----:B------:R-:W3:Y:S02]  /*2b780*/  LDL.LU R5, [R1+0xb04] ;  /* 0x000b040001057983 */ /* 0x000ee40000300800 */
[----:B------:R-:W3:Y:S01]  /*2b790*/  LDL.LU R6, [R1+0xb08] ;  /* 0x000b080001067983 */ /* 0x000ee20000300800 */
[----:B------:R-:W3:Y:S01]  /*2b7a0*/  LDL.LU R7, [R1+0xb0c] ;  /* 0x000b0c0001077983 */ /* 0x000ee20000300800 */
[----:B------:R-:W-:Y:S02]  /*2b7b0*/  STL.64 [R1+0x720], R8 ;  /* 0x0007200801007387 */ /* 0x000fe40000100a00 */
[----:B------:R1:W-:Y:S02]  /*2b7c0*/  STL.64 [R1+0x728], R10 ;  /* 0x0007280a01007387 */ /* 0x0003e40000100a00 */
[----:B0-----:R-:W-:-:S02]  /*2b7d0*/  IMAD.MOV.U32 R22, RZ, RZ, R2 ;  /* 0x000000ffff167224 */ /* 0x001fc400078e0002 */
[----:B------:R-:W-:Y:S02]  /*2b7e0*/  IMAD.MOV.U32 R23, RZ, RZ, R0 ;  /* 0x000000ffff177224 */ /* 0x000fe400078e0000 */
[----:B------:R-:W-:Y:S02]  /*2b7f0*/  IMAD.MOV.U32 R2, RZ, RZ, R14 ;  /* 0x000000ffff027224 */ /* 0x000fe400078e000e */
[----:B------:R-:W-:Y:S01]  /*2b800*/  IMAD.MOV.U32 R0, RZ, RZ, R15 ;  /* 0x000000ffff007224 */ /* 0x000fe200078e000f */
[----:B-1----:R-:W4:Y:S01]  /*2b810*/  LDL.LU.64 R10, [R1+0x1a58] ;  /* 0x001a5800010a7983 */ /* 0x002f220000300a00 */
        /* <DEDUP_REMOVED lines=9> */
[C---:B----4-:R-:W-:Y:S11]  /*2b8b0*/  HMMA.16816.F32 R8, R24.reuse, R14, R8 ;  /* 0x0000000e1808723c */ /* 0x050ff60000001808 */
[----:B------:R-:W-:Y:S11]  /*2b8c0*/  @!UPT UIADD3 URZ, URZ, URZ, URZ ;  /* 0x0000003f3f3ff290 */ /* 0x000ff6000fffe03f */
[----:B------:R-:W-:Y:S01]  /*2b8d0*/  @!UPT UIADD3 URZ, URZ, URZ, URZ ;  /* 0x0000003f3f3ff290 */ /* 0x000fe2000fffe03f */
[----:B------:R-:W-:Y:S01]  /*2b8e0*/  STL.64 [R1+0x740], R8 ;  /* 0x0007400801007387 */ /* 0x000fe20000100a00 */
[----:B------:R0:W-:Y:S03]  /*2b8f0*/  STL.64 [R1+0x748], R10 ;  /* 0x0007480a01007387 */ /* 0x0001e60000100a00 */
[----:B0-----:R-:W3:Y:S01]  /*2b900*/  LDL.LU.64 R10, [R1+0x1a28] ;  /* 0x001a2800010a7983 */ /* 0x001ee20000300a00 */
[----:B------:R-:W4:Y:S02]  /*2b910*/  LDL.LU R8, [R1+0x1a20] ;  /* 0x001a200001087983 */ /* 0x000f240000300800 */
[----:B------:R0:W-:Y:S02]  /*2b920*/  STL.64 [R1+0x1970], R14 ;  /* 0x0019700e01007387 */ /* 0x0001e40000100a00 */
[----:B0-----:R-:W2:Y:S04]  /*2b930*/  LDL.64 R14, [R1+0x58] ;  /* 0x00005800010e7983 */ /* 0x001ea80000100a00 */
[----:B--2---:R0:W-:Y:S01]  /*2b940*/  STL.64 [R1+0x19b8], R14 ;  /* 0x0019b80e01007387 */ /* 0x0041e20000100a00 */
[----:B------:R-:W2:Y:S02]  /*2b950*/  LDL.LU R12, [R1+0xab0] ;  /* 0x000ab000010c7983 */ /* 0x000ea40000300800 */
[----:B------:R-:W2:Y:S01]  /*2b960*/  LDL.LU R13, [R1+0xab4] ;  /* 0x000ab400010d7983 */ /* 0x000ea20000300800 */
[----:B0-----:R-:W2:Y:S01]  /*2b970*/  LDL.LU R14, [R1+0xab8] ;  /* 0x000ab800010e7983 */ /* 0x001ea20000300800 */
[----:B------:R-:W2:Y:S03]  /*2b980*/  LDL.LU R15, [R1+0xabc] ;  /* 0x000abc00010f7983 */ /* 0x000ea60000300800 */
[----:B--2---:R-:W-:Y:S01]  /*2b990*/  STL.64 [R1+0x19d0], R14 ;  /* 0x0019d00e01007387 */ /* 0x004fe20000100a00 */
[----:B------:R0:W-:Y:S03]  /*2b9a0*/  STL.64 [R1+0x19c8], R12 ;  /* 0x0019c80c01007387 */ /* 0x0001e60000100a00 */
[----:B0-----:R-:W2:Y:S01]  /*2b9b0*/  LDL.LU R12, [R1+0xac0] ;  /* 0x000ac000010c7983 */ /* 0x001ea20000300800 */
[----:B------:R-:W2:Y:S02]  /*2b9c0*/  LDL.LU R13, [R1+0xac4] ;  /* 0x000ac400010d7983 */ /* 0x000ea40000300800 */
[----:B------:R-:W2:Y:S02]  /*2b9d0*/  LDL.LU R14, [R1+0xac8] ;  /* 0x000ac800010e7983 */ /* 0x000ea40000300800 */
[----:B------:R-:W2:Y:S01]  /*2b9e0*/  LDL.LU R15, [R1+0xacc] ;  /* 0x000acc00010f7983 */ /* 0x000ea20000300800 */
[C---:B---3--:R-:W-:Y:S01]  /*2b9f0*/  HMMA.16816.F32 R4, R24.reuse, R10, R4 ;  /* 0x0000000a1804723c */ /* 0x048fe20000001804 */
[----:B--2---:R-:W-:Y:S01]  /*2ba00*/  STL.64 [R1+0x19e8], R14 ;  /* 0x0019e80e01007387 */ /* 0x004fe20000100a00 */
[----:B------:R0:W-:Y:S03]  /*2ba10*/  STL.64 [R1+0x19e0], R12 ;  /* 0x0019e00c01007387 */ /* 0x0001e60000100a00 */
        /* <DEDUP_REMOVED lines=18> */
[----:B------:R0:W-:Y:S03]  /*2bb40*/  STL.64 [R1+0x768], R26 ;  /* 0x0007681a01007387 */ /* 0x0001e60000100a00 */
[----:B0-----:R-:W3:Y:S01]  /*2bb50*/  LDL.64 R26, [R1+0x78] ;  /* 0x00007800011a7983 */ /* 0x001ee20000100a00 */
[----:B------:R0:W-:Y:S02]  /*2bb60*/  STL.64 [R1+0x1918], R6 ;  /* 0x0019180601007387 */ /* 0x0001e40000100a00 */
[----:B------:R-:W3:Y:S02]  /*2bb70*/  LDL.LU R4, [R1+0xaa0] ;  /* 0x000aa00001047983 */ /* 0x000ee40000300800 */
[----:B------:R-:W3:Y:S01]  /*2bb80*/  LDL.LU R5, [R1+0xaa4] ;  /* 0x000aa40001057983 */ /* 0x000ee20000300800 */
        /* <DEDUP_REMOVED lines=15> */
[----:B0-----:R-:W2:Y:S01]  /*2bc80*/  LDL.LU.64 R22, [R1+0x19d8] ;  /* 0x0019d80001167983 */ /* 0x001ea20000300a00 */
[----:B------:R-:W-:-:S05]  /*2bc90*/  IMAD.MOV.U32 R9, RZ, RZ, R20 ;  /* 0x000000ffff097224 */ /* 0x000fca00078e0014 */
[----:B------:R-:W-:Y:S01]  /*2bca0*/  STL [R1+0x1298], R9 ;  /* 0x0012980901007387 */ /* 0x000fe20000100800 */
[C---:B--2---:R-:W-:Y:S03]  /*2bcb0*/  HMMA.16816.F32 R20, R16.reuse, R22, R12 ;  /* 0x000000161014723c */ /* 0x044fe6000000180c */
[----:B------:R-:W2:Y:S01]  /*2bcc0*/  LDL.LU.64 R14, [R1+0x19d0] ;  /* 0x0019d000010e7983 */ /* 0x000ea20000300a00 */
[----:B------:R-:W2:Y:S11]  /*2bcd0*/  LDL.LU.64 R12, [R1+0x19c8] ;  /* 0x0019c800010c7983 */ /* 0x000eb60000300a00 */
[----:B------:R-:W-:Y:S08]  /*2bce0*/  @!UPT UIADD3 URZ, URZ, URZ, URZ ;  /* 0x0000003f3f3ff290 */ /* 0x000ff0000fffe03f */
        /* <DEDUP_REMOVED lines=8> */
[----:B0-----:R-:W3:Y:S02]  /*2bd70*/  LDL.LU.64 R22, [R1+0x19b0] ;  /* 0x0019b00001167983 */ /* 0x001ee40000300a00 */
[C---:B---3--:R-:W-:Y:S01]  /*2bd80*/  HMMA.16816.F32 R4, R16.reuse, R22, R4 ;  /* 0x000000161004723c */ /* 0x048fe20000001804 */
[----:B------:R-:W-:Y:S11]  /*2bd90*/  IMAD.MOV.U32 R3, RZ, RZ, R23 ;  /* 0x000000ffff037224 */ /* 0x000ff600078e0017 */
[----:B------:R-:W-:Y:S11]  /*2bda0*/  @!UPT UIADD3 URZ, URZ, URZ, URZ ;  /* 0x0000003f3f3ff290 */ /* 0x000ff6000fffe03f */
[----:B------:R0:W-:Y:S01]  /*2bdb0*/  STL.64 [R1+0xae0], R4 ;  /* 0x000ae00401007387 */ /* 0x0001e20000100a00 */
[----:B------:R1:W-:Y:S02]  /*2bdc0*/  STL.64 [R1+0xae8], R6 ;  /* 0x000ae80601007387 */ /* 0x0003e40000100a00 */
[----:B0-----:R-:W-:Y:S02]  /*2bdd0*/  IMAD.MOV.U32 R4, RZ, RZ, R22 ;  /* 0x000000ffff047224 */ /* 0x001fe400078e0016 */
[----:B------:R-:W3:Y:S01]  /*2bde0*/  LDL.LU.64 R22, [R1+0x19a8] ;  /* 0x0019a80001167983 */ /* 0x000ee20000300a00 */
[----:B------:R-:W3:Y:S02]  /*2bdf0*/  LDL.LU.64 R20, [R1+0x19a0] ;  /* 0x0019a00001147983 */ /* 0x000ee40000300a00 */
[----:B-1----:R-:W-:Y:S02]  /*2be00*/  IMAD.MOV.U32 R6, RZ, RZ, R26 ;  /* 0x000000ffff067224 */ /* 0x002fe400078e001a */
[----:B------:R-:W-:Y:S01]  /*2be10*/  IMAD.MOV.U32 R5, RZ, RZ, R27 ;  /* 0x000000ffff057224 */ /* 0x000fe200078e001b */
[C---:B---3--:R-:W-:Y:S01]  /*2be20*/  HMMA.16816.F32 R20, R16.reuse, R26, R20 ;  /* 0x0000001a1014723c */ /* 0x048fe20000001814 */
[----:B------:R-:W0:Y:S11]  /*2be30*/  LDSM.16.MT88.4 R24, [R28+0xc200] ;  /* 0x00c200001c18783b */ /* 0x000e360000004200 */
[----:B------:R-:W-:Y:S11]  /*2be40*/  @!UPT UIADD3 URZ, URZ, URZ, URZ ;  /* 0x0000003f3f3ff290 */ /* 0x000ff6000fffe03f */
[----:B------:R-:W-:Y:S01]  /*2be50*/  STL.64 [R1+0xac0], R20 ;  /* 0x000ac01401007387 */ /* 0x000fe20000100a00 */
[----:B------:R1:W-:Y:S03]  /*2be60*/  STL.64 [R1+0xac8], R22 ;  /* 0x000ac81601007387 */ /* 0x0003e60000100a00 */
[----:B-1----:R-:W3:Y:S01]  /*2be70*/  LDL.LU.64 R22, [R1+0x1998] ;  /* 0x0019980001167983 */ /* 0x002ee20000300a00 */
[----:B------:R-:W3:Y:S03]  /*2be80*/  LDL.LU.64 R20, [R1+0x1990] ;  /* 0x0019900001147983 */ /* 0x000ee60000300a00 */
[----:B0-----:R0:W-:Y:S01]  /*2be90*/  STL.64 [R1+0x17d8], R26 ;  /* 0x0017d81a01007387 */ /* 0x0011e20000100a00 */
[----:B------:R-:W-:Y:S03]  /*2bea0*/  STL.64 [R1+0x17d0], R24 ;  /* 0x0017d01801007387 */ /* 0x000fe60000100a00 */
[----:B0-----:R-:W3:Y:S02]  /*2beb0*/  LDL.64 R26, [R1+0x68] ;  /* 0x00006800011a7983 */ /* 0x001ee40000100a00 */
[----:B---3--:R-:W-:Y:S11]  /*2bec0*/  HMMA.16816.F32 R20, R16, R26, R20 ;  /* 0x0000001a1014723c */ /* 0x008ff60000001814 */
[----:B------:R-:W-:Y:S11]  /*2bed0*/  @!UPT UIADD3 URZ, URZ, URZ, URZ ;  /* 0x0000003f3f3ff290 */ /* 0x000ff6000fffe03f */
[----:B------:R-:W-:Y:S01]  /*2bee0*/  @!UPT UIADD3 URZ, URZ, URZ, URZ ;  /* 0x0000003f3f3ff290 */ /* 0x000fe2000fffe03f */
[----:B------:R-:W-:Y:S01]  /*2bef0*/  STL.64 [R1+0xab0], R20 ;  /* 0x000ab01401007387 */ /* 0x000fe20000100a00 */
[----:B------:R0:W-:Y:S03]  /*2bf00*/  STL.64 [R1+0xab8], R22 ;  /* 0x000ab81601007387 */ /* 0x0001e60000100a00 */
[----:B0-----:R-:W2:Y:S01]  /*2bf10*/  LDL.LU.64 R22, [R1+0x1988] ;  /* 0x0019880001167983 */ /* 0x001ea20000300a00 */
[----:B------:R-:W2:Y:S02]  /*2bf20*/  LDL.LU.64 R20, [R1+0x1980] ;  /* 0x0019800001147983 */ /* 0x000ea40000300a00 */
[----:B------:R-:W-:-:S05]  /*2bf30*/  IMAD.MOV.U32 R7, RZ, RZ, R27 ;  /* 0x000000ffff077224 */ /* 0x000fca00078e001b */
[----:B------:R-:W-:Y:S01]  /*2bf40*/  STL.64 [R1+0x1938], R6 ;  /* 0x0019380601007387 */ /* 0x000fe20000100a00 */
[----:B------:R2:W-:Y:S02]  /*2bf50*/  STL.64 [R1+0x1930], R4 ;  /* 0x0019300401007387 */ /* 0x0005e40000100a00 */
[----:B------:R-:W-:Y:S02]  /*2bf60*/  IMAD.MOV.U32 R9, RZ, RZ, R26 ;  /* 0x000000ffff097224 */ /* 0x000fe400078e001a */
[----:B------:R-:W-:Y:S03]  /*2bf70*/  STL.64 [R1+0x1928], R10 ;  /* 0x0019280a01007387 */ /* 0x000fe60000100a00 */
[----:B----4-:R-:W-:Y:S01]  /*2bf80*/  STL.64 [R1+0x1920], R8 ;  /* 0x0019200801007387 */ /* 0x010fe20000100a00 */
[----:B--2---:R-:W-:Y:S07]  /*2bf90*/  HMMA.16816.F32 R4, R16, R14, R20 ;  /* 0x0000000e1004723c */ /* 0x004fee0000001814 */
[----:B------:R-:W-:-:S02]  /*2bfa0*/  IMAD.MOV.U32 R21, RZ, RZ, R14 ;  /* 0x000000ffff157224 */ /* 0x000fc400078e000e */
[----:B------:R-:W-:Y:S11]  /*2bfb0*/  IMAD.MOV.U32 R20, RZ, RZ, R15 ;  /* 0x000000ffff147224 */ /* 0x000ff600078e000f */
[----:B------:R-:W-:Y:S03]  /*2bfc0*/  @!UPT UIADD3 URZ, URZ, URZ, URZ ;  /* 0x0000003f3f3ff290 */ /* 0x000fe6000fffe03f */
[----:B------:R-:W-:Y:S01]  /*2bfd0*/  STL.64 [R1+0xaa0], R4 ;  /* 0x000aa00401007387 */ /* 0x000fe20000100a00 */
[----:B------:R-:W-:Y:S02]  /*2bfe0*/  STL.64 [R1+0xaa8], R6 ;  /* 0x000aa80601007387 */ /* 0x000fe40000100a00 */
[----:B------:R0:W-:Y:S02]  /*2bff0*/  STL.64 [R1+0x1978], R20 ;  /* 0x0019781401007387 */ /* 0x0001e40000100a00 */
[----:B0-----:R-:W2:Y:S01]  /*2c000*/  LDL.LU R20, [R1+0xa60] ;  /* 0x000a600001147983 */ /* 0x001ea20000300800 */
[----:B------:R-:W2:Y:S02]  /*2c010*/  LDL.LU R21, [R1+0xa64] ;  /* 0x000a640001157983 */ /* 0x000ea40000300800 */
[----:B------:R-:W2:Y:S02]  /*2c020*/  LDL.LU R22, [R1+0xa68] ;  /* 0x000a680001167983 */ /* 0x000ea40000300800 */
[----:B------:R-:W2:Y:S01]  /*2c030*/  LDL.LU R23, [R1+0xa6c] ;  /* 0x000a6c0001177983 */ /* 0x000ea20000300800 */
[----:B------:R-:W3:Y:S01]  /*2c040*/  LDL.LU R4, [R1+0xa20] ;  /* 0x000a200001047983 */ /* 0x000ee20000300800 */
[----:B------:R-:W3:Y:S02]  /*2c050*/  LDL.LU R5, [R1+0xa24] ;  /* 0x000a240001057983 */ /* 0x000ee40000300800 */
[----:B------:R-:W4:Y:S02]  /*2c060*/  LDL.LU R6, [R1+0xa28] ;  /* 0x000a280001067983 */ /* 0x000f240000300800 */
[----:B------:R-:W4:Y:S01]  /*2c070*/  LDL.LU R7, [R1+0xa2c] ;  /* 0x000a2c0001077983 */ /* 0x000f220000300800 */
[----:B------:R-:W2:Y:S01]  /*2c080*/  LDL.LU R12, [R1+0xa50] ;  /* 0x000a5000010c7983 */ /* 0x000ea20000300800 */
[----:B------:R-:W2:Y:S02]  /*2c090*/  LDL.LU R13, [R1+0xa54] ;  /* 0x000a5400010d7983 */ /* 0x000ea40000300800 */
[----:B------:R-:W2:Y:S02]  /*2c0a0*/  LDL.LU R14, [R1+0xa58] ;  /* 0x000a5800010e7983 */ /* 0x000ea40000300800 */
[----:B------:R-:W2:Y:S01]  /*2c0b0*/  LDL.LU R15, [R1+0xa5c] ;  /* 0x000a5c00010f7983 */ /* 0x000ea20000300800 */
[----:B----4-:R-:W-:Y:S01]  /*2c0c0*/  STL.64 [R1+0x1948], R6 ;  /* 0x0019480601007387 */ /* 0x010fe20000100a00 */
[----:B---3--:R0:W-:Y:S03]  /*2c0d0*/  STL.64 [R1+0x1940], R4 ;  /* 0x0019400401007387 */ /* 0x0081e60000100a00 */
[----:B0-----:R-:W3:Y:S01]  /*2c0e0*/  LDL.LU R4, [R1+0xa30] ;  /* 0x000a300001047983 */ /* 0x001ee20000300800 */
[----:B------:R-:W3:Y:S02]  /*2c0f0*/  LDL.LU R5, [R1+0xa34] ;  /* 0x000a340001057983 */ /* 0x000ee40000300800 */
[----:B------:R-:W4:Y:S02]  /*2c100*/  LDL.LU R6, [R1+0xa38] ;  /* 0x000a380001067983 */ /* 0x000f240000300800 */
[----:B------:R-:W4:Y:S02]  /*2c110*/  LDL.LU R7, [R1+0xa3c] ;  /* 0x000a3c0001077983 */ /* 0x000f240000300800 */
[----:B----4-:R0:W-:Y:S01]  /*2c120*/  STL.64 [R1+0x1958], R6 ;  /* 0x0019580601007387 */ /* 0x0101e20000100a00 */
[----:B---3--:R-:W-:Y:S03]  /*2c130*/  STL.64 [R1+0x1950], R4 ;  /* 0x0019500401007387 */ /* 0x008fe60000100a00 */
[----:B0-----:R-:W3:Y:S04]  /*2c140*/  LDL.64 R6, [R1+0x28] ;  /* 0x0000280001067983 */ /* 0x001ee80000100a00 */
[----:B---3--:R0:W-:Y:S01]  /*2c150*/  STL.64 [R1+0x1968], R6 ;  /* 0x0019680601007387 */ /* 0x0081e20000100a00 */
[----:B------:R-:W3:Y:S03]  /*2c160*/  LDL.64 R10, [R1+0x8] ;  /* 0x00000800010a7983 */ /* 0x000ee60000100a00 */
[----:B0-----:R-:W4:Y:S04]  /*2c170*/  LDL.64 R6, [R1+0x38] ;  /* 0x0000380001067983 */ /* 0x001f280000100a00 */
[----:B---3--:R0:W-:Y:S01]  /*2c180*/  STL.64 [R1+0x1960], R10 ;  /* 0x0019600a01007387 */ /* 0x0081e20000100a00 */
[----:B------:R-:W3:Y:S02]  /*2c190*/  LDL.LU R8, [R1+0xa40] ;  /* 0x000a400001087983 */ /* 0x000ee40000300800 */
[----:B------:R-:W3:Y:S01]  /*2c1a0*/  LDL.LU R9, [R1+0xa44] ;  /* 0x000a440001097983 */ /* 0x000ee20000300800 */
[----:B0-----:R-:W3:Y:S01]  /*2c1b0*/  LDL.LU R10, [R1+0xa48] ;  /* 0x000a4800010a7983 */ /* 0x001ee20000300800 */
[----:B------:R-:W3:Y:S02]  /*2c1c0*/  LDL.LU R11, [R1+0xa4c] ;  /* 0x000a4c00010b7983 */ /* 0x000ee40000300800 */
[----:B------:R-:W2:Y:S02]  /*2c1d0*/  LDL.LU R24, [R1+0x570] ;  /* 0x0005700001187983 */ /* 0x000ea40000300800 */
[----:B------:R-:W2:Y:S01]  /*2c1e0*/  LDL.LU R25, [R1+0x574] ;  /* 0x0005740001197983 */ /* 0x000ea20000300800 */
[----:B------:R-:W2:Y:S01]  /*2c1f0*/  LDL.LU R26, [R1+0x578] ;  /* 0x00057800011a7983 */ /* 0x000ea20000300800 */
[----:B------:R-:W2:Y:S03]  /*2c200*/  LDL.LU R27, [R1+0x57c] ;  /* 0x00057c00011b7983 */ /* 0x000ea60000300800 */
[----:B--2---:R0:W-:Y:S01]  /*2c210*/  STL.64 [R1+0x17f0], R26 ;  /* 0x0017f01a01007387 */ /* 0x0041e20000100a00 */
[----:B------:R-:W-:Y:S03]  /*2c220*/  STL.64 [R1+0x17e8], R24 ;  /* 0x0017e81801007387 */ /* 0x000fe60000100a00 */
[----:B0-----:R-:W2:Y:S02]  /*2c230*/  LDL.64 R26, [R1+0x48] ;  /* 0x00004800011a7983 */ /* 0x001ea40000100a00 */
[C---:B--2---:R-:W-:Y:S11]  /*2c240*/  HMMA.16816.F32 R20, R16.reuse, R26, R20 ;  /* 0x0000001a1014723c */ /* 0x044ff60000001814 */
[----:B------:R-:W-:Y:S11]  /*2c250*/  @!UPT UIADD3 URZ, URZ, URZ, URZ ;  /* 0x0000003f3f3ff290 */ /* 0x000ff6000fffe03f */
[----:B------:R-:W-:Y:S01]  /*2c260*/  @!UPT UIADD3 URZ, URZ, URZ, URZ ;  /* 0x0000003f3f3ff290 */ /* 0x000fe2000fffe03f */
[----:B------:R0:W-:Y:S01]  /*2c270*/  STL.64 [R1+0xa90], R20 ;  /* 0x000a901401007387 */ /* 0x0001e20000100a00 */
[----:B------:R1:W-:Y:S03]  /*2c280*/  STL.64 [R1+0xa98], R22 ;  /* 0x000a981601007387 */ /* 0x0003e60000100a00 */
[----:B0-----:R-:W2:Y:S01]  /*2c290*/  LDL.LU.64 R20, [R1+0x1978] ;  /* 0x0019780001147983 */ /* 0x001ea20000300a00 */
[----:B------:R-:W2:Y:S02]  /*2c2a0*/  LDL.LU R24, [R1+0x580] ;  /* 0x0005800001187983 */ /* 0x000ea40000300800 */
[----:B-1----:R-:W-:Y:S02]  /*2c2b0*/  IMAD.MOV.U32 R23, RZ, RZ, R26 ;  /* 0x000000ffff177224 */ /* 0x002fe400078e001a */
[----:B------:R-:W2:Y:S02]  /*2c2c0*/  LDL.LU R25, [R1+0x584] ;  /* 0x0005840001197983 */ /* 0x000ea40000300800 */
[----:B------:R-:W-:Y:S01]  /*2c2d0*/  IMAD.MOV.U32 R22, RZ, RZ, R27 ;  /* 0x000000ffff167224 */ /* 0x000fe200078e001b */
[----:B------:R-:W2:Y:S01]  /*2c2e0*/  LDL.LU R26, [R1+0x588] ;  /* 0x00058800011a7983 */ /* 0x000ea20000300800 */
[----:B------:R-:W2:Y:S01]  /*2c2f0*/  LDL.LU R27, [R1+0x58c] ;  /* 0x00058c00011b7983 */ /* 0x000ea20000300800 */
[----:B----4-:R-:W-:Y:S02]  /*2c300*/  HMMA.16816.F32 R12, R16, R6, R12 ;  /* 0x00000006100c723c */ /* 0x010fe4000000180c */
[----:B--2---:R-:W-:Y:S01]  /*2c310*/  STL.64 [R1+0x1800], R26 ;  /* 0x0018001a01007387 */ /* 0x004fe20000100a00 */
[----:B------:R-:W-:Y:S11]  /*2c320*/  STL.64 [R1+0x17f8], R24 ;  /* 0x0017f81801007387 */ /* 0x000ff60000100a00 */
[----:B------:R-:W-:Y:S09]  /*2c330*/  @!UPT UIADD3 URZ, URZ, URZ, URZ ;  /* 0x0000003f3f3ff290 */ /* 0x000ff2000fffe03f */
[----:B------:R0:W-:Y:S02]  /*2c340*/  STL.64 [R1+0xa80], R12 ;  /* 0x000a800c01007387 */ /* 0x0001e40000100a00 */
[----:B------:R1:W-:Y:S02]  /*2c350*/  STL.64 [R1+0xa88], R14 ;  /* 0x000a880e01007387 */ /* 0x0003e40000100a00 */
[----:B0-----:R-:W-:Y:S01]  /*2c360*/  IMAD.MOV.U32 R13, RZ, RZ, R6 ;  /* 0x000000ffff0d7224 */ /* 0x001fe200078e0006 */
[----:B-1----:R-:W2:Y:S01]  /*2c370*/  LDL.LU.64 R14, [R1+0x1970] ;  /* 0x00197000010e7983 */ /* 0x002ea20000300a00 */
[----:B------:R-:W-:Y:S02]  /*2c380*/  IMAD.MOV.U32 R12, RZ, RZ, R7 ;  /* 0x000000ffff0c7224 */ /* 0x000fe400078e0007 */
[----:B------:R-:W3:Y:S02]  /*2c390*/  LDL.LU.64 R6, [R1+0x1968] ;  /* 0x0019680001067983 */ /* 0x000ee40000300a00 */
[----:B------:R-:W-:-:S02]  /*2c3a0*/  IMAD.MOV.U32 R26, RZ, RZ, R2 ;  /* 0x000000ffff1a7224 */ /* 0x000fc400078e0002 */
[----:B------:R-:W-:Y:S01]  /*2c3b0*/  IMAD.MOV.U32 R27, RZ, RZ, R0 ;  /* 0x000000ffff1b7224 */ /* 0x000fe200078e0000 */
[C---:B---3--:R-:W-:Y:S01]  /*2c3c0*/  HMMA.16816.F32 R8, R16.reuse, R6, R8 ;  /* 0x000000061008723c */ /* 0x048fe20000001808 */
[----:B------:R-:W-:Y:S02]  /*2c3d0*/  IMAD.MOV.U32 R2, RZ, RZ, R6 ;  /* 0x000000ffff027224 */ /* 0x000fe400078e0006 */
[----:B------:R-:W-:Y:S11]  /*2c3e0*/  IMAD.MOV.U32 R0, RZ, RZ, R7 ;  /* 0x000000ffff007224 */ /* 0x000ff600078e0007 */
[----:B------:R-:W-:Y:S09]  /*2c3f0*/  @!UPT UIADD3 URZ, URZ, URZ, URZ ;  /* 0x0000003f3f3ff290 */ /* 0x000ff2000fffe03f */
[----:B------:R-:W-:Y:S01]  /*2c400*/  STL.64 [R1+0xa70], R8 ;  /* 0x000a700801007387 */ /* 0x000fe20000100a00 */
[----:B------:R0:W-:Y:S03]  /*2c410*/  STL.64 [R1+0xa78], R10 ;  /* 0x000a780a01007387 */ /* 0x0001e60000100a00 */
[----:B0-----:R-:W3:Y:S01]  /*2c420*/  LDL.LU.64 R10, [R1+0x1960] ;  /* 0x00196000010a7983 */ /* 0x001ee20000300a00 */
[----:B------:R-:W4:Y:S02]  /*2c430*/  LDL.LU.64 R6, [R1+0x1958] ;  /* 0x0019580001067983 */ /* 0x000f240000300a00 */
[----:B------:R-:W4:Y:S02]  /*2c440*/  LDL.LU.64 R4, [R1+0x1950] ;  /* 0x0019500001047983 */ /* 0x000f240000300a00 */
[----:B----4-:R-:W-:Y:S11]  /*2c450*/  HMMA.16816.F32 R4, R16, R26, R4 ;  /* 0x0000001a1004723c */ /* 0x010ff60000001804 */
[----:B------:R-:W-:Y:S11]  /*2c460*/  @!UPT UIADD3 URZ, URZ, URZ, URZ ;  /* 0x0000003f3f3ff290 */ /* 0x000ff6000fffe03f */
[----:B------:R-:W-:Y:S01]  /*2c470*/  @!UPT UIADD3 URZ, URZ, URZ, URZ ;  /* 0x0000003f3f3ff290 */ /* 0x000fe2000fffe03f */
[----:B------:R-:W-:Y:S01]  /*2c480*/  STL.64 [R1+0xa60], R4 ;  /* 0x000a600401007387 */ /* 0x000fe20000100a00 */
[----:B------:R0:W-:Y:S03]  /*2c490*/  STL.64 [R1+0xa68], R6 ;  /* 0x000a680601007387 */ /* 0x0001e60000100a00 */
[----:B0-----:R-:W4:Y:S01]  /*2c4a0*/  LDL.LU.64 R6, [R1+0x1948] ;  /* 0x0019480001067983 */ /* 0x001f220000300a00 */
[----:B------:R-:W4:Y:S02]  /*2c4b0*/  LDL.LU.64 R4, [R1+0x1940] ;  /* 0x0019400001047983 */ /* 0x000f240000300a00 */
[----:B------:R0:W-:Y:S02]  /*2c4c0*/  STL.64 [R1+0x1810], R26 ;  /* 0x0018101a01007387 */ /* 0x0001e40000100a00 */
[----:B0-----:R-:W-:Y:S02]  /*2c4d0*/  IMAD.MOV.U32 R26, RZ, RZ, R2 ;  /* 0x000000ffff1a7224 */ /* 0x001fe400078e0002 */
[----:B------:R-:W-:-:S05]  /*2c4e0*/  IMAD.MOV.U32 R27, RZ, RZ, R0 ;  /* 0x000000ffff1b7224 */ /* 0x000fca00078e0000 */
[----:B------:R0:W-:Y:S01]  /*2c4f0*/  STL.64 [R1+0x1828], R26 ;  /* 0x0018281a01007387 */ /* 0x0001e20000100a00 */
[----:B------:R-:W2:Y:S02]  /*2c500*/  LDL.LU R24, [R1+0xa10] ;  /* 0x000a100001187983 */ /* 0x000ea40000300800 */
[----:B------:R-:W2:Y:S01]  /*2c510*/  LDL.LU R25, [R1+0xa14] ;  /* 0x000a140001197983 */ /* 0x000ea20000300800 */
[----:B0-----:R-:W2:Y:S01]  /*2c520*/  LDL.LU R26, [R1+0xa18] ;  /* 0x000a1800011a7983 */ /* 0x001ea20000300800 */
[----:B------:R-:W2:Y:S02]  /*2c530*/  LDL.LU R27, [R1+0xa1c] ;  /* 0x000a1c00011b7983 */ /* 0x000ea40000300800 */
[----:B---3--:R-:W-:Y:S02]  /*2c540*/  IMAD.MOV.U32 R2, RZ, RZ, R10 ;  /* 0x000000ffff027224 */ /* 0x008fe400078e000a */
[----:B------:R-:W-:Y:S01]  /*2c550*/  IMAD.MOV.U32 R0, RZ, RZ, R11 ;  /* 0x000000ffff007224 */ /* 0x000fe200078e000b */
[C---:B----4-:R-:W-:Y:S08]  /*2c560*/  HMMA.16816.F32 R4, R16.reuse, R10, R4 ;  /* 0x0000000a1004723c */ /* 0x050ff00000001804 */
[----:B--2---:R-:W-:Y:S11]  /*2c570*/  HMMA.16816.F32 R24, R16, R14, R24 ;  /* 0x0000000e1018723c */ /* 0x004ff60000001818 */
[----:B------:R-:W-:Y:S04]  /*2c580*/  @!UPT UIADD3 URZ, URZ, URZ, URZ ;  /* 0x0000003f3f3ff290 */ /* 0x000fe8000fffe03f */
[----:B------:R-:W-:Y:S01]  /*2c590*/  STL.64 [R1+0xa50], R4 ;  /* 0x000a500401007387 */ /* 0x000fe20000100a00 */
[----:B------:R0:W-:Y:S03]  /*2c5a0*/  STL.64 [R1+0xa58], R6 ;  /* 0x000a580601007387 */ /* 0x0001e60000100a00 */
[----:B0-----:R-:W2:Y:S01]  /*2c5b0*/  LDL.LU.64 R6, [R1+0x1938] ;  /* 0x0019380001067983 */ /* 0x001ea20000300a00 */
[----:B------:R-:W3:Y:S02]  /*2c5c0*/  LDL.LU.64 R4, [R1+0x1930] ;  /* 0x0019300001047983 */ /* 0x000ee40000300a00 */
[----:B------:R-:W4:Y:S02]  /*2c5d0*/  LDL.LU.64 R10, [R1+0x1928] ;  /* 0x00192800010a7983 */ /* 0x000f240000300a00 */
[----:B------:R-:W2:Y:S01]  /*2c5e0*/  LDL.LU.64 R8, [R1+0x1920] ;  /* 0x0019200001087983 */ /* 0x000ea20000300a00 */
[----:B------:R-:W-:Y:S01]  /*2c5f0*/  STL.64 [R1+0xa40], R24 ;  /* 0x000a401801007387 */ /* 0x000fe20000100a00 */
[----:B------:R0:W-:Y:S02]  /*2c600*/  STL.64 [R1+0xa48], R26 ;  /* 0x000a481a01007387 */ /* 0x0001e40000100a00 */
[----:B0-----:R-:W-:-:S02]  /*2c610*/  IMAD.MOV.U32 R26, RZ, RZ, R13 ;  /* 0x000000ffff1a7224 */ /* 0x001fc400078e000d */
[----:B------:R-:W-:-:S05]  /*2c620*/  IMAD.MOV.U32 R27, RZ, RZ, R12 ;  /* 0x000000ffff1b7224 */ /* 0x000fca00078e000c */
[----:B------:R-:W-:Y:S01]  /*2c630*/  STL.64 [R1+0x1840], R26 ;  /* 0x0018401a01007387 */ /* 0x000fe20000100a00 */
[----:B------:R0:W-:Y:S02]  /*2c640*/  STL.64 [R1+0x1808], R14 ;  /* 0x0018080e01007387 */ /* 0x0001e40000100a00 */
[----:B------:R-:W2:Y:S02]  /*2c650*/  LDL.LU R12, [R1+0x590] ;  /* 0x00059000010c7983 */ /* 0x000ea40000300800 */
[----:B------:R-:W2:Y:S01]  /*2c660*/  LDL.LU R13, [R1+0x594] ;  /* 0x00059400010d7983 */ /* 0x000ea20000300800 */
[----:B0-----:R-:W2:Y:S01]  /*2c670*/  LDL.LU R14, [R1+0x598] ;  /* 0x00059800010e7983 */ /* 0x001ea20000300800 */
[----:B------:R-:W2:Y:S02]  /*2c680*/  LDL.LU R15, [R1+0x59c] ;  /* 0x00059c00010f7983 */ /* 0x000ea40000300800 */
[----:B------:R-:W-:Y:S02]  /*2c690*/  IMAD.MOV.U32 R26, RZ, RZ, R23 ;  /* 0x000000ffff1a7224 */ /* 0x000fe400078e0017 */
        /* <DEDUP_REMOVED lines=36> */
[----:B------:R-:W3:Y:S02]  /*2c8e0*/  LDL.LU R14, [R1+0x618] ;  /* 0x00061800010e7983 */ /* 0x000ee40000300800 */
[----:B------:R-:W3:Y:S01]  /*2c8f0*/  LDL.LU R15, [R1+0x61c] ;  /* 0x00061c00010f7983 */ /* 0x000ee20000300800 */
[----:B------:R-:W2:Y:S04]  /*2c900*/  LDL.64 R26, [R1+0x98] ;  /* 0x00009800011a7983 */ /* 0x000ea80000100a00 */
[----:B--2---:R0:W-:Y:S04]  /*2c910*/  STL.64 [R1+0x18d0], R26 ;  /* 0x0018d01a01007387 */ /* 0x0041e80000100a00 */
[----:B0-----:R-:W2:Y:S04]  /*2c920*/  LDL.64 R26, [R1+0xa8] ;  /* 0x0000a800011a7983 */ /* 0x001ea80000100a00 */
        /* <DEDUP_REMOVED lines=11> */
[----:B------:R-:W4:Y:S01]  /*2c9e0*/  LDL.LU R4, [R1+0xa00] ;  /* 0x000a000001047983 */ /* 0x000f220000300800 */
[----:B------:R-:W4:Y:S02]  /*2c9f0*/  LDL.LU R5, [R1+0xa04] ;  /* 0x000a040001057983 */ /* 0x000f240000300800 */
[----:B------:R-:W4:Y:S02]  /*2ca00*/  LDL.LU R6, [R1+0xa08] ;  /* 0x000a080001067983 */ /* 0x000f240000300800 */
[----:B------:R-:W4:Y:S01]  /*2ca10*/  LDL.LU R7, [R1+0xa0c] ;  /* 0x000a0c0001077983 */ /* 0x000f220000300800 */
[----:B------:R-:W2:Y:S04]  /*2ca20*/  LDL.64 R26, [R1+0xb8] ;  /* 0x0000b800011a7983 */ /* 0x000ea80000100a00 */
[----:B--2---:R0:W-:Y:S04]  /*2ca30*/  STL.64 [R1+0x18f0], R26 ;  /* 0x0018f01a01007387 */ /* 0x0041e80000100a00 */
[----:B0-----:R-:W2:Y:S01]  /*2ca40*/  LDL.64 R26, [R1+0xc8] ;  /* 0x0000c800011a7983 */ /* 0x001ea20000100a00 */
[----:B---3--:R-:W-:Y:S02]  /*2ca50*/  STL.64 [R1+0x1898], R14 ;  /* 0x0018980e01007387 */ /* 0x008fe40000100a00 */
[----:B------:R0:W-:Y:S02]  /*2ca60*/  STL.64 [R1+0x1890], R12 ;  /* 0x0018900c01007387 */ /* 0x0001e40000100a00 */
        /* <DEDUP_REMOVED lines=16> */
[C---:B----4-:R-:W-:Y:S01]  /*2cb70*/  HMMA.16816.F32 R4, R16.reuse, R10, R4 ;  /* 0x0000000a1004723c */ /* 0x050fe20000001804 */
        /* <DEDUP_REMOVED lines=25> */
[----:B------:R-:W3:Y:S02]  /*2cd10*/  LDL.LU R7, [R1+0x9bc] ;  /* 0x0009bc0001077983 */ /* 0x000ee40000300800 */
[----:B------:R-:W-:-:S02]  /*2cd20*/  IMAD.MOV.U32 R18, RZ, RZ, R2 ;  /* 0x000000ffff127224 */ /* 0x000fc400078e0002 */
[----:B------:R-:W-:Y:S02]  /*2cd30*/  IMAD.MOV.U32 R19, RZ, RZ, R0 ;  /* 0x000000ffff137224 */ /* 0x000fe400078e0000 */
[----:B------:R-:W-:Y:S02]  /*2cd40*/  IMAD.MOV.U32 R2, RZ, RZ, R26 ;  /* 0x000000ffff027224 */ /* 0x000fe400078e001a */
        /* <DEDUP_REMOVED lines=8> */
[----:B------:R-:W3:Y:S02]  /*2cdd0*/  LDL.LU.64 R26, [R1+0x18f0] ;  /* 0x0018f000011a7983 */ /* 0x000ee40000300a00 */
[C---:B---3--:R-:W-:Y:S01]  /*2cde0*/  HMMA.16816.F32 R4, R20.reuse, R26, R4 ;  /* 0x0000001a1404723c */ /* 0x048fe20000001804 */
[----:B------:R-:W-:Y:S11]  /*2cdf0*/  IMAD.MOV.U32 R3, RZ, RZ, R27 ;  /* 0x000000ffff037224 */ /* 0x000ff600078e001b */
[----:B------:R-:W-:Y:S11]  /*2ce00*/  @!UPT UIADD3 URZ, URZ, URZ, URZ ;  /* 0x0000003f3f3ff290 */ /* 0x000ff6000fffe03f */
[----:B------:R0:W-:Y:S01]  /*2ce10*/  STL.64 [R1+0xb60], R4 ;  /* 0x000b600401007387 */ /* 0x0001e20000100a00 */
[----:B------:R1:W-:Y:S02]  /*2ce20*/  STL.64 [R1+0xb68], R6 ;  /* 0x000b680601007387 */ /* 0x0003e40000100a00 */
[----:B0-----:R-:W-:Y:S02]  /*2ce30*/  IMAD.MOV.U32 R4, RZ, RZ, R26 ;  /* 0x000000ffff047224 */ /* 0x001fe400078e001a */
[----:B------:R-:W2:Y:S02]  /*2ce40*/  LDL.LU.64 R26, [R1+0x18e8] ;  /* 0x0018e800011a7983 */ /* 0x000ea40000300a00 */
[C---:B--2---:R-:W-:Y:S01]  /*2ce50*/  HMMA.16816.F32 R12, R20.reuse, R26, R12 ;  /* 0x0000001a140c723c */ /* 0x044fe2000000180c */
[----:B-1----:R-:W-:Y:S02]  /*2ce60*/  IMAD.MOV.U32 R6, RZ, RZ, R26 ;  /* 0x000000ffff067224 */ /* 0x002fe400078e001a */
        /* <DEDUP_REMOVED lines=70> */
[----:B0-----:R-:W3:Y:S01]  /*2d2d0*/  LDL.LU.64 R26, [R1+0x1800] ;  /* 0x00180000011a7983 */ /* 0x001ee20000300a00 */
[----:B------:R-:W3:Y:S02]  /*2d2e0*/  LDL.LU.64 R24, [R1+0x17f8] ;  /* 0x0017f80001187983 */ /* 0x000ee40000300a00 */
[C---:B---3--:R-:W-:Y:S01]  /*2d2f0*/  HMMA.16816.F32 R16, R20.reuse, R18, R24 ;  /* 0x000000121410723c */ /* 0x048fe20000001818 */
[----:B------:R-:W3:Y:S01]  /*2d300*/  LDL.LU.64 R26, [R1+0x17f0] ;  /* 0x0017f000011a7983 */ /* 0x000ee20000300a00 */
[----:B------:R-:W3:Y:S11]  /*2d310*/  LDL.LU.64 R24, [R1+0x17e8] ;  /* 0x0017e80001187983 */ /* 0x000ef60000300a00 */
[----:B------:R-:W-:Y:S10]  /*2d320*/  @!UPT UIADD3 URZ, URZ, URZ, URZ ;  /* 0x0000003f3f3ff290 */ /* 0x000ff4000fffe03f */
[----:B------:R-:W-:Y:S01]  /*2d330*/  STL.64 [R1+0x5e0], R16 ;  /* 0x0005e01001007387 */ /* 0x000fe20000100a00 */
[----:B------:R3:W-:Y:S02]  /*2d340*/  STL.64 [R1+0x5e8], R18 ;  /* 0x0005e81201007387 */ /* 0x0007e40000100a00 */
[----:B--2---:R0:W-:Y:S02]  /*2d350*/  STL.64 [R1+0x1750], R14 ;  /* 0x0017500e01007387 */ /* 0x0041e40000100a00 */
[----:B------:R-:W2:Y:S01]  /*2d360*/  LDL.LU R12, [R1+0x470] ;  /* 0x00047000010c7983 */ /* 0x000ea20000300800 */
[----:B---3--:R-:W-:Y:S11]  /*2d370*/  HMMA.16816.F32 R16, R20, R14, R24 ;  /* 0x0000000e1410723c */ /* 0x008ff60000001818 */
[----:B------:R-:W-:Y:S11]  /*2d380*/  @!UPT UIADD3 URZ, URZ, URZ, URZ ;  /* 0x0000003f3f3ff290 */ /* 0x000ff6000fffe03f */
[----:B------:R-:W-:Y:S01]  /*2d390*/  @!UPT UIADD3 URZ, URZ, URZ, URZ ;  /* 0x0000003f3f3ff290 */ /* 0x000fe2000fffe03f */
[----:B------:R-:W-:Y:S01]  /*2d3a0*/  STL.64 [R1+0x590], R16 ;  /* 0x0005901001007387 */ /* 0x000fe20000100a00 */
[----:B------:R-:W-:Y:S02]  /*2d3b0*/  STL.64 [R1+0x598], R18 ;  /* 0x0005981201007387 */ /* 0x000fe40000100a00 */
[----:B------:R-:W2:Y:S02]  /*2d3c0*/  LDL.LU R13, [R1+0x474] ;  /* 0x00047400010d7983 */ /* 0x000ea40000300800 */
[----:B0-----:R-:W3:Y:S01]  /*2d3d0*/  LDL.LU R14, [R1+0x478] ;  /* 0x00047800010e7983 */ /* 0x001ee20000300800 */
[----:B------:R-:W3:Y:S04]  /*2d3e0*/  LDL.LU R15, [R1+0x47c] ;  /* 0x00047c00010f7983 */ /* 0x000ee80000300800 */
[----:B------:R-:W0:Y:S04]  /*2d3f0*/  LDSM.16.MT88.4 R16, [R28+0xc280] ;  /* 0x00c280001c10783b */ /* 0x000e280000004200 */
[----:B---3--:R1:W-:Y:S01]  /*2d400*/  STL.64 [R1+0x1760], R14 ;  /* 0x0017600e01007387 */ /* 0x0083e20000100a00 */
[----:B--2---:R-:W-:Y:S03]  /*2d410*/  STL.64 [R1+0x1758], R12 ;  /* 0x0017580c01007387 */ /* 0x004fe60000100a00 */
[----:B-1----:R-:W2:Y:S04]  /*2d420*/  LDL.64 R14, [R1+0x88] ;  /* 0x00008800010e7983 */ /* 0x002ea80000100a00 */
[----:B--2---:R1:W-:Y:S02]  /*2d430*/  STL.64 [R1+0x1770], R14 ;  /* 0x0017700e01007387 */ /* 0x0043e40000100a00 */
[----:B-1----:R-:W-:-:S02]  /*2d440*/  IMAD.MOV.U32 R14, RZ, RZ, R9 ;  /* 0x000000ffff0e7224 */ /* 0x002fc400078e0009 */
[----:B------:R-:W-:-:S05]  /*2d450*/  IMAD.MOV.U32 R15, RZ, RZ, R7 ;  /* 0x000000ffff0f7224 */ /* 0x000fca00078e0007 */
[----:B------:R1:W-:Y:S02]  /*2d460*/  STL.64 [R1+0x1788], R14 ;  /* 0x0017880e01007387 */ /* 0x0003e40000100a00 */
[----:B-1----:R-:W-:Y:S02]  /*2d470*/  IMAD.MOV.U32 R14, RZ, RZ, R6 ;  /* 0x000000ffff0e7224 */ /* 0x002fe400078e0006 */
[----:B------:R-:W-:-:S05]  /*2d480*/  IMAD.MOV.U32 R15, RZ, RZ, R5 ;  /* 0x000000ffff0f7224 */ /* 0x000fca00078e0005 */
[----:B------:R1:W-:Y:S02]  /*2d490*/  STL.64 [R1+0x17a0], R14 ;  /* 0x0017a00e01007387 */ /* 0x0003e40000100a00 */
[----:B-1----:R-:W-:Y:S02]  /*2d4a0*/  IMAD.MOV.U32 R14, RZ, RZ, R4 ;  /* 0x000000ffff0e7224 */ /* 0x002fe400078e0004 */
[----:B------:R-:W-:-:S05]  /*2d4b0*/  IMAD.MOV.U32 R15, RZ, RZ, R3 ;  /* 0x000000ffff0f7224 */ /* 0x000fca00078e0003 */
[----:B------:R-:W-:Y:S01]  /*2d4c0*/  STL.64 [R1+0x17b8], R14 ;  /* 0x0017b80e01007387 */ /* 0x000fe20000100a00 */
        /* <DEDUP_REMOVED lines=8> */
[----:B0-----:R0:W-:Y:S02]  /*2d550*/  STL.64 [R1+0x16c8], R18 ;  /* 0x0016c81201007387 */ /* 0x0011e40000100a00 */
[----:B------:R1:W-:Y:S01]  /*2d560*/  STL.64 [R1+0x16c0], R16 ;  /* 0x0016c01001007387 */ /* 0x0003e20000100a00 */
[----:B0-----:R-:W4:Y:S04]  /*2d570*/  LDL.64 R18, [R1+0x68] ;  /* 0x0000680001127983 */ /* 0x001f280000100a00 */
[----:B----4-:R0:W-:Y:S01]  /*2d580*/  STL.64 [R1+0x1768], R18 ;  /* 0x0017681201007387 */ /* 0x0101e20000100a00 */
[----:B-1----:R-:W4:Y:S02]  /*2d590*/  LDL.LU R16, [R1+0x480] ;  /* 0x0004800001107983 */ /* 0x002f240000300800 */
[----:B------:R-:W4:Y:S01]  /*2d5a0*/  LDL.LU R17, [R1+0x484] ;  /* 0x0004840001117983 */ /* 0x000f220000300800 */
[----:B0-----:R-:W2:Y:S01]  /*2d5b0*/  LDL.LU R18, [R1+0x488] ;  /* 0x0004880001127983 */ /* 0x001ea20000300800 */
[----:B------:R-:W2:Y:S03]  /*2d5c0*/  LDL.LU R19, [R1+0x48c] ;  /* 0x00048c0001137983 */ /* 0x000ea60000300800 */
        /* <DEDUP_REMOVED lines=10> */
[----:B------:R-:W4:Y:S02]  /*2d670*/  LDL.LU R18, [R1+0x4b8] ;  /* 0x0004b80001127983 */ /* 0x000f240000300800 */
[----:B------:R-:W4:Y:S01]  /*2d680*/  LDL.LU R19, [R1+0x4bc] ;  /* 0x0004bc0001137983 */ /* 0x000f220000300800 */
[C---:B---3--:R-:W-:Y:S01]  /*2d690*/  HMMA.16816.F32 R4, R20.reuse, R10, R4 ;  /* 0x0000000a1404723c */ /* 0x048fe20000001804 */
[----:B----4-:R-:W-:Y:S01]  /*2d6a0*/  STL.64 [R1+0x17b0], R18 ;  /* 0x0017b01201007387 */ /* 0x010fe20000100a00 */
        /* <DEDUP_REMOVED lines=14> */
[----:B------:R0:W-:Y:S02]  /*2d790*/  STL.64 [R1+0x16f8], R10 ;  /* 0x0016f80a01007387 */ /* 0x0001e40000100a00 */
[----:B------:R-:W-:Y:S01]  /*2d7a0*/  STL [R1+0x16f0], R8 ;  /* 0x0016f00801007387 */ /* 0x000fe20000100800 */
[----:B0-----:R-:W4:Y:S01]  /*2d7b0*/  LDL.64 R10, [R1+0x78] ;  /* 0x00007800010a7983 */ /* 0x001f220000100a00 */
[----:B---3--:R-:W-:Y:S03]  /*2d7c0*/  HMMA.16816.F32 R20, R20, R6, R24 ;  /* 0x000000061414723c */ /* 0x008fe60000001818 */
[----:B------:R-:W2:Y:S01]  /*2d7d0*/  LDL.LU.64 R26, [R1+0x17d8] ;  /* 0x0017d800011a7983 */ /* 0x000ea20000300a00 */
[----:B------:R-:W2:Y:S02]  /*2d7e0*/  LDL.LU.64 R24, [R1+0x17d0] ;  /* 0x0017d00001187983 */ /* 0x000ea40000300a00 */
[----:B------:R-:W-:-:S02]  /*2d7f0*/  IMAD.MOV.U32 R14, RZ, RZ, R2 ;  /* 0x000000ffff0e7224 */ /* 0x000fc400078e0002 */
[----:B------:R-:W-:Y:S11]  /*2d800*/  IMAD.MOV.U32 R15, RZ, RZ, R0 ;  /* 0x000000ffff0f7224 */ /* 0x000ff600078e0000 */
[----:B------:R-:W-:Y:S04]  /*2d810*/  @!UPT UIADD3 URZ, URZ, URZ, URZ ;  /* 0x0000003f3f3ff290 */ /* 0x000fe8000fffe03f */
        /* <DEDUP_REMOVED lines=43> */
[C---:B----4-:R-:W-:Y:S11]  /*2dad0*/  HMMA.16816.F32 R12, R24.reuse, R10, R12 ;  /* 0x0000000a180c723c */ /* 0x050ff6000000180c */
[----:B------:R-:W-:Y:S11]  /*2dae0*/  @!UPT UIADD3 URZ, URZ, URZ, URZ ;  /* 0x0000003f3f3ff290 */ /* 0x000ff6000fffe03f */
[----:B------:R-:W-:Y:S01]  /*2daf0*/  @!UPT UIADD3 URZ, URZ, URZ, URZ ;  /* 0x0000003f3f3ff290 */ /* 0x000fe2000fffe03f */
[----:B------:R-:W-:Y:S01]  /*2db00*/  STL.64 [R1+0x990], R12 ;  /* 0x0009900c01007387 */ /* 0x000fe20000100a00 */
[----:B------:R0:W-:Y:S03]  /*2db10*/  STL.64 [R1+0x998], R14 ;  /* 0x0009980e01007387 */ /* 0x0001e60000100a00 */
[----:B0-----:R-:W2:Y:S01]  /*2db20*/  LDL.LU.64 R14, [R1+0x1750] ;  /* 0x00175000010e7983 */ /* 0x001ea20000300a00 */
[----:B---3--:R-:W-:Y:S01]  /*2db30*/  HMMA.16816.F32 R20, R24, R18, R20 ;  /* 0x000000121814723c */ /* 0x008fe20000001814 */
[----:B------:R-:W-:Y:S02]  /*2db40*/  IMAD.MOV.U32 R13, RZ, RZ, R11 ;  /* 0x000000ffff0d7224 */ /* 0x000fe400078e000b */
[----:B------:R-:W-:Y:S02]  /*2db50*/  IMAD.MOV.U32 R29, RZ, RZ, R10 ;  /* 0x000000ffff1d7224 */ /* 0x000fe400078e000a */
[----:B------:R-:W3:Y:S01]  /*2db60*/  LDL.64 R10, [R1+0x58] ;  /* 0x00005800010a7983 */ /* 0x000ee20000100a00 */
[----:B------:R0:W-:Y:S02]  /*2db70*/  STL [R1+0x166c], R13 ;  /* 0x00166c0d01007387 */ /* 0x0001e40000100800 */
[----:B------:R-:W-:-:S02]  /*2db80*/  IMAD.MOV.U32 R5, RZ, RZ, R18 ;  /* 0x000000ffff057224 */ /* 0x000fc400078e0012 */
[----:B------:R-:W-:Y:S01]  /*2db90*/  IMAD.MOV.U32 R4, RZ, RZ, R19 ;  /* 0x000000ffff047224 */ /* 0x000fe200078e0013 */
[----:B--2---:R1:W-:Y:S01]  /*2dba0*/  STL.64 [R1+0x1748], R14 ;  /* 0x0017480e01007387 */ /* 0x0043e20000100a00 */
[----:B------:R-:W3:Y:S02]  /*2dbb0*/  LDL.LU R12, [R1+0x450] ;  /* 0x00045000010c7983 */ /* 0x000ee40000300800 */
[----:B0-----:R-:W3:Y:S01]  /*2dbc0*/  LDL.LU R13, [R1+0x454] ;  /* 0x00045400010d7983 */ /* 0x001ee20000300800 */
[----:B-1----:R-:W3:Y:S01]  /*2dbd0*/  LDL.LU R14, [R1+0x458] ;  /* 0x00045800010e7983 */ /* 0x002ee20000300800 */
[----:B------:R-:W3:Y:S02]  /*2dbe0*/  LDL.LU R15, [R1+0x45c] ;  /* 0x00045c00010f7983 */ /* 0x000ee40000300800 */
[----:B------:R-:W-:Y:S05]  /*2dbf0*/  STL [R1+0x1668], R29 ;  /* 0x0016681d01007387 */ /* 0x000fea0000100800 */
[----:B------:R-:W-:Y:S01]  /*2dc00*/  STL.64 [R1+0x610], R20 ;  /* 0x0006101401007387 */ /* 0x000fe20000100a00 */
[----:B------:R-:W-:Y:S01]  /*2dc10*/  STL.64 [R1+0x618], R22 ;  /* 0x0006181601007387 */ /* 0x000fe20000100a00 */
[----:B------:R-:W2:Y:S02]  /*2dc20*/  LDL.64 R18, [R1+0x28] ;  /* 0x0000280001127983 */ /* 0x000ea40000100a00 */
[----:B------:R-:W0:Y:S01]  /*2dc30*/  LDSM.16.MT88.4 R20, [R28+0xc300] ;  /* 0x00c300001c14783b */ /* 0x000e220000004200 */
[----:B--2---:R1:W-:Y:S04]  /*2dc40*/  STL.64 [R1+0x1728], R18 ;  /* 0x0017281201007387 */ /* 0x0043e80000100a00 */
[----:B-1----:R-:W2:Y:S04]  /*2dc50*/  LDL.64 R18, [R1+0x38] ;  /* 0x0000380001127983 */ /* 0x002ea80000100a00 */
[----:B--2---:R1:W-:Y:S04]  /*2dc60*/  STL.64 [R1+0x1740], R18 ;  /* 0x0017401201007387 */ /* 0x0043e80000100a00 */
[----:B-1----:R-:W2:Y:S01]  /*2dc70*/  LDL.64 R18, [R1+0x48] ;  /* 0x0000480001127983 */ /* 0x002ea20000100a00 */
[----:B------:R1:W-:Y:S02]  /*2dc80*/  STL [R1+0x1674], R4 ;  /* 0x0016740401007387 */ /* 0x0003e40000100800 */
[----:B------:R4:W-:Y:S02]  /*2dc90*/  STL [R1+0x1670], R5 ;  /* 0x0016700501007387 */ /* 0x0009e40000100800 */
[----:B------:R0:W-:Y:S01]  /*2dca0*/  STL.64 [R1+0x1720], R6 ;  /* 0x0017200601007387 */ /* 0x0001e20000100a00 */
[----:B-1----:R-:W2:Y:S01]  /*2dcb0*/  LDL.LU R4, [R1+0x420] ;  /* 0x0004200001047983 */ /* 0x002ea20000300800 */
[----:B----4-:R-:W2:Y:S03]  /*2dcc0*/  LDL.LU R5, [R1+0x424] ;  /* 0x0004240001057983 */ /* 0x010ea60000300800 */
[----:B0-----:R-:W4:Y:S01]  /*2dcd0*/  LDL.LU R6, [R1+0x428] ;  /* 0x0004280001067983 */ /* 0x001f220000300800 */
[----:B------:R-:W4:Y:S01]  /*2dce0*/  LDL.LU R7, [R1+0x42c] ;  /* 0x00042c0001077983 */ /* 0x000f220000300800 */
[C---:B---3--:R-:W-:Y:S01]  /*2dcf0*/  HMMA.16816.F32 R12, R24.reuse, R10, R12 ;  /* 0x0000000a180c723c */ /* 0x048fe2000000180c */
[----:B------:R-:W-:Y:S01]  /*2dd00*/  IMAD.MOV.U32 R29, RZ, RZ, R11 ;  /* 0x000000ffff1d7224 */ /* 0x000fe200078e000b */
[----:B----4-:R-:W-:Y:S01]  /*2dd10*/  STL.64 [R1+0x1738], R6 ;  /* 0x0017380601007387 */ /* 0x010fe20000100a00 */
        /* <DEDUP_REMOVED lines=9> */
[----:B------:R-:W3:Y:S02]  /*2ddb0*/  LDL.LU R22, [R1+0x448] ;  /* 0x0004480001167983 */ /* 0x000ee40000300800 */
[----:B------:R-:W3:Y:S02]  /*2ddc0*/  LDL.LU R23, [R1+0x44c] ;  /* 0x00044c0001177983 */ /* 0x000ee40000300800 */
[----:B------:R0:W-:Y:S01]  /*2ddd0*/  STL.64 [R1+0x980], R12 ;  /* 0x0009800c01007387 */ /* 0x0001e20000100a00 */
[----:B------:R1:W-:Y:S02]  /*2dde0*/  STL.64 [R1+0x988], R14 ;  /* 0x0009880e01007387 */ /* 0x0003e40000100a00 */
[----:B0-----:R-:W-:Y:S01]  /*2ddf0*/  IMAD.MOV.U32 R13, RZ, RZ, R10 ;  /* 0x000000ffff0d7224 */ /* 0x001fe200078e000a */
[----:B-1----:R-:W4:Y:S01]  /*2de00*/  LDL.LU.64 R14, [R1+0x1748] ;  /* 0x00174800010e7983 */ /* 0x002f220000300a00 */
[----:B------:R-:W2:Y:S01]  /*2de10*/  LDL.64 R10, [R1+0x8] ;  /* 0x00000800010a7983 */ /* 0x000ea20000100a00 */
[----:B---3--:R-:W-:Y:S02]  /*2de20*/  HMMA.16816.F32 R20, R24, R18, R20 ;  /* 0x000000121814723c */ /* 0x008fe40000001814 */
[----:B--2---:R0:W-:Y:S04]  /*2de30*/  STL.64 [R1+0x1710], R10 ;  /* 0x0017100a01007387 */ /* 0x0041e80000100a00 */
[----:B0-----:R-:W2:Y:S01]  /*2de40*/  LDL.64 R10, [R1+0x18] ;  /* 0x00001800010a7983 */ /* 0x001ea20000100a00 */
[----:B------:R-:W-:Y:S02]  /*2de50*/  STL [R1+0x167c], R29 ;  /* 0x00167c1d01007387 */ /* 0x000fe40000100800 */
[----:B------:R0:W-:Y:S02]  /*2de60*/  STL [R1+0x1678], R13 ;  /* 0x0016780d01007387 */ /* 0x0001e40000100800 */
[----:B----4-:R1:W-:Y:S01]  /*2de70*/  STL.64 [R1+0x1718], R14 ;  /* 0x0017180e01007387 */ /* 0x0103e20000100a00 */
[----:B------:R-:W2:Y:S04]  /*2de80*/  LDL.LU R12, [R1+0x410] ;  /* 0x00041000010c7983 */ /* 0x000ea80000300800 */
[----:B0-----:R-:W2:Y:S01]  /*2de90*/  LDL.LU R13, [R1+0x414] ;  /* 0x00041400010d7983 */ /* 0x001ea20000300800 */
[----:B-1----:R-:W2:Y:S02]  /*2dea0*/  LDL.LU R14, [R1+0x418] ;  /* 0x00041800010e7983 */ /* 0x002ea40000300800 */
[----:B------:R-:W2:Y:S04]  /*2deb0*/  LDL.LU R15, [R1+0x41c] ;  /* 0x00041c00010f7983 */ /* 0x000ea80000300800 */
[----:B------:R0:W-:Y:S01]  /*2dec0*/  STL.64 [R1+0x970], R20 ;  /* 0x0009701401007387 */ /* 0x0001e20000100a00 */
[----:B------:R1:W-:Y:S01]  /*2ded0*/  STL.64 [R1+0x978], R22 ;  /* 0x0009781601007387 */ /* 0x0003e20000100a00 */
[----:B0-----:R-:W-:-:S02]  /*2dee0*/  IMAD.MOV.U32 R21, RZ, RZ, R18 ;  /* 0x000000ffff157224 */ /* 0x001fc400078e0012 */
[----:B------:R-:W-:Y:S02]  /*2def0*/  IMAD.MOV.U32 R20, RZ, RZ, R19 ;  /* 0x000000ffff147224 */ /* 0x000fe400078e0013 */
[----:B------:R-:W3:Y:S01]  /*2df00*/  LDL.LU.64 R18, [R1+0x1740] ;  /* 0x0017400001127983 */ /* 0x000ee20000300a00 */
[----:B------:R-:W-:Y:S01]  /*2df10*/  STL [R1+0x1680], R21 ;  /* 0x0016801501007387 */ /* 0x000fe20000100800 */
[C---:B---3--:R-:W-:Y:S01]  /*2df20*/  HMMA.16816.F32 R4, R24.reuse, R18, R4 ;  /* 0x000000121804723c */ /* 0x048fe20000001804 */
[----:B-1----:R-:W-:Y:S02]  /*2df30*/  IMAD.MOV.U32 R23, RZ, RZ, R18 ;  /* 0x000000ffff177224 */ /* 0x002fe400078e0012 */
[----:B------:R-:W-:Y:S11]  /*2df40*/  IMAD.MOV.U32 R22, RZ, RZ, R19 ;  /* 0x000000ffff167224 */ /* 0x000ff600078e0013 */
[----:B------:R-:W-:Y:S09]  /*2df50*/  @!UPT UIADD3 URZ, URZ, URZ, URZ ;  /* 0x0000003f3f3ff290 */ /* 0x000ff2000fffe03f */
[----:B------:R-:W-:Y:S01]  /*2df60*/  STL.64 [R1+0x960], R4 ;  /* 0x0009600401007387 */ /* 0x000fe20000100a00 */
[----:B------:R0:W-:Y:S03]  /*2df70*/  STL.64 [R1+0x968], R6 ;  /* 0x0009680601007387 */ /* 0x0001e60000100a00 */
[----:B0-----:R-:W3:Y:S01]  /*2df80*/  LDL.LU.64 R6, [R1+0x1738] ;  /* 0x0017380001067983 */ /* 0x001ee20000300a00 */
[----:B------:R-:W3:Y:S02]  /*2df90*/  LDL.LU.64 R4, [R1+0x1730] ;  /* 0x0017300001047983 */ /* 0x000ee40000300a00 */
[----:B------:R-:W3:Y:S02]  /*2dfa0*/  LDL.LU.64 R18, [R1+0x1728] ;  /* 0x0017280001127983 */ /* 0x000ee40000300a00 */
[----:B------:R-:W-:Y:S01]  /*2dfb0*/  STL.64 [R1+0x1708], R22 ;  /* 0x0017081601007387 */ /* 0x000fe20000100a00 */
[----:B------:R0:W-:Y:S04]  /*2dfc0*/  STL [R1+0x1700], R20 ;  /* 0x0017001401007387 */ /* 0x0001e80000100800 */
[----:B0-----:R-:W4:Y:S01]  /*2dfd0*/  LDL.LU R20, [R1+0x400] ;  /* 0x0004000001147983 */ /* 0x001f220000300800 */
[----:B------:R-:W4:Y:S02]  /*2dfe0*/  LDL.LU R21, [R1+0x404] ;  /* 0x0004040001157983 */ /* 0x000f240000300800 */
[----:B------:R-:W4:Y:S02]  /*2dff0*/  LDL.LU R22, [R1+0x408] ;  /* 0x0004080001167983 */ /* 0x000f240000300800 */
[----:B------:R-:W4:Y:S01]  /*2e000*/  LDL.LU R23, [R1+0x40c] ;  /* 0x00040c0001177983 */ /* 0x000f220000300800 */
[C---:B---3--:R-:W-:Y:S11]  /*2e010*/  HMMA.16816.F32 R4, R24.reuse, R18, R4 ;  /* 0x000000121804723c */ /* 0x048ff60000001804 */
[----:B------:R-:W-:Y:S11]  /*2e020*/  @!UPT UIADD3 URZ, URZ, URZ, URZ ;  /* 0x0000003f3f3ff290 */ /* 0x000ff6000fffe03f */
[----:B------:R-:W-:Y:S01]  /*2e030*/  @!UPT UIADD3 URZ, URZ, URZ, URZ ;  /* 0x0000003f3f3ff290 */ /* 0x000fe2000fffe03f */
[----:B------:R-:W-:Y:S01]  /*2e040*/  STL.64 [R1+0x950], R4 ;  /* 0x0009500401007387 */ /* 0x000fe20000100a00 */
[----:B------:R0:W-:Y:S03]  /*2e050*/  STL.64 [R1+0x958], R6 ;  /* 0x0009580601007387 */ /* 0x0001e60000100a00 */
[----:B0-----:R-:W3:Y:S01]  /*2e060*/  LDL.LU.64 R6, [R1+0x1720] ;  /* 0x0017200001067983 */ /* 0x001ee20000300a00 */
[----:B------:R-:W-:Y:S02]  /*2e070*/  IMAD.MOV.U32 R4, RZ, RZ, R18 ;  /* 0x000000ffff047224 */ /* 0x000fe400078e0012 */
[----:B------:R-:W-:Y:S01]  /*2e080*/  IMAD.MOV.U32 R5, RZ, RZ, R19 ;  /* 0x000000ffff057224 */ /* 0x000fe200078e0013 */
[C---:B--2---:R-:W-:Y:S01]  /*2e090*/  HMMA.16816.F32 R12, R24.reuse, R10, R12 ;  /* 0x0000000a180c723c */ /* 0x044fe2000000180c */
[----:B---3--:R-:W-:Y:S03]  /*2e0a0*/  STL.64 [R1+0x16d8], R6 ;  /* 0x0016d80601007387 */ /* 0x008fe60000100a00 */
[----:B------:R0:W-:Y:S02]  /*2e0b0*/  STL.64 [R1+0x16d0], R4 ;  /* 0x0016d00401007387 */ /* 0x0001e40000100a00 */
        /* <DEDUP_REMOVED lines=11> */
[----:B------:R-:W3:Y:S01]  /*2e170*/  LDL.LU R16, [R1+0x2e0] ;  /* 0x0002e00001107983 */ /* 0x000ee20000300800 */
[----:B------:R-:W3:Y:S02]  /*2e180*/  LDL.LU R17, [R1+0x2e4] ;  /* 0x0002e40001117983 */ /* 0x000ee40000300800 */
[----:B------:R-:W3:Y:S02]  /*2e190*/  LDL.LU R18, [R1+0x2e8] ;  /* 0x0002e80001127983 */ /* 0x000ee40000300800 */
[----:B------:R-:W3:Y:S01]  /*2e1a0*/  LDL.LU R19, [R1+0x2ec] ;  /* 0x0002ec0001137983 */ /* 0x000ee20000300800 */
[----:B------:R0:W-:Y:S01]  /*2e1b0*/  STL.64 [R1+0x940], R12 ;  /* 0x0009400c01007387 */ /* 0x0001e20000100a00 */
[----:B------:R1:W-:Y:S02]  /*2e1c0*/  STL.64 [R1+0x948], R14 ;  /* 0x0009480e01007387 */ /* 0x0003e40000100a00 */
[----:B0-----:R-:W-:Y:S01]  /*2e1d0*/  IMAD.MOV.U32 R13, RZ, RZ, R11 ;  /* 0x000000ffff0d7224 */ /* 0x001fe200078e000b */
[----:B-1----:R-:W2:Y:S01]  /*2e1e0*/  LDL.LU.64 R14, [R1+0x1718] ;  /* 0x00171800010e7983 */ /* 0x002ea20000300a00 */
[----:B------:R-:W4:Y:S02]  /*2e1f0*/  LDL.LU.64 R10, [R1+0x1710] ;  /* 0x00171000010a7983 */ /* 0x000f240000300a00 */
[C---:B----4-:R-:W-:Y:S11]  /*2e200*/  HMMA.16816.F32 R20, R24.reuse, R10, R20 ;  /* 0x0000000a1814723c */ /* 0x050ff60000001814 */
[----:B------:R-:W-:Y:S11]  /*2e210*/  @!UPT UIADD3 URZ, URZ, URZ, URZ ;  /* 0x0000003f3f3ff290 */ /* 0x000ff6000fffe03f */
[----:B------:R-:W-:Y:S01]  /*2e220*/  @!UPT UIADD3 URZ, URZ, URZ, URZ ;  /* 0x0000003f3f3ff290 */ /* 0x000fe2000fffe03f */
[----:B------:R-:W-:Y:S01]  /*2e230*/  STL.64 [R1+0x930], R20 ;  /* 0x0009301401007387 */ /* 0x000fe20000100a00 */
[----:B------:R0:W-:Y:S03]  /*2e240*/  STL.64 [R1+0x938], R22 ;  /* 0x0009381601007387 */ /* 0x0001e60000100a00 */
[----:B0-----:R-:W4:Y:S01]  /*2e250*/  LDL.LU.64 R22, [R1+0x1708] ;  /* 0x0017080001167983 */ /* 0x001f220000300a00 */
[----:B------:R-:W2:Y:S02]  /*2e260*/  LDL.LU R20, [R1+0x1700] ;  /* 0x0017000001147983 */ /* 0x000ea40000300800 */
[----:B------:R-:W-:Y:S02]  /*2e270*/  IMAD.MOV.U32 R21, RZ, RZ, R10 ;  /* 0x000000ffff157224 */ /* 0x000fe400078e000a */
[----:B------:R-:W-:Y:S02]  /*2e280*/  IMAD.MOV.U32 R9, RZ, RZ, R11 ;  /* 0x000000ffff097224 */ /* 0x000fe400078e000b */
[----:B------:R-:W3:Y:S01]  /*2e290*/  LDL.LU.64 R10, [R1+0x16f8] ;  /* 0x0016f800010a7983 */ /* 0x000ee20000300a00 */
[----:B------:R-:W3:Y:S03]  /*2e2a0*/  LDL.LU R8, [R1+0x16f0] ;  /* 0x0016f00001087983 */ /* 0x000ee60000300800 */
[----:B----4-:R-:W-:Y:S01]  /*2e2b0*/  STL.64 [R1+0x1690], R22 ;  /* 0x0016901601007387 */ /* 0x010fe20000100a00 */
[----:B--2---:R0:W-:Y:S03]  /*2e2c0*/  STL.64 [R1+0x1688], R20 ;  /* 0x0016881401007387 */ /* 0x0041e60000100a00 */
[----:B0-----:R-:W2:Y:S01]  /*2e2d0*/  LDL.LU R20, [R1+0x3b0] ;  /* 0x0003b00001147983 */ /* 0x001ea20000300800 */
[----:B------:R-:W2:Y:S02]  /*2e2e0*/  LDL.LU R21, [R1+0x3b4] ;  /* 0x0003b40001157983 */ /* 0x000ea40000300800 */
[----:B------:R-:W4:Y:S02]  /*2e2f0*/  LDL.LU R22, [R1+0x3b8] ;  /* 0x0003b80001167983 */ /* 0x000f240000300800 */
[----:B------:R-:W4:Y:S01]  /*2e300*/  LDL.LU R23, [R1+0x3bc] ;  /* 0x0003bc0001177983 */ /* 0x000f220000300800 */
[C---:B------:R-:W-:Y:S01]  /*2e310*/  HMMA.16816.F32 R4, R24.reuse, R14, R4 ;  /* 0x0000000e1804723c */ /* 0x040fe20000001804 */
[----:B----4-:R0:W-:Y:S01]  /*2e320*/  STL.64 [R1+0x16a0], R22 ;  /* 0x0016a01601007387 */ /* 0x0101e20000100a00 */
[----:B--2---:R-:W-:Y:S03]  /*2e330*/  STL.64 [R1+0x1698], R20 ;  /* 0x0016981401007387 */ /* 0x004fe60000100a00 */
[----:B0-----:R-:W2:Y:S04]  /*2e340*/  LDL.64 R22, [R1+0xb8] ;  /* 0x0000b80001167983 */ /* 0x001ea80000100a00 */
[----:B--2---:R0:W-:Y:S04]  /*2e350*/  STL.64 [R1+0x16b0], R22 ;  /* 0x0016b01601007387 */ /* 0x0041e80000100a00 */
[----:B0-----:R-:W2:Y:S10]  /*2e360*/  LDL.64 R22, [R1+0xc8] ;  /* 0x0000c80001167983 */ /* 0x001eb40000100a00 */
[----:B------:R-:W-:Y:S02]  /*2e370*/  STL.64 [R1+0x920], R4 ;  /* 0x0009200401007387 */ /* 0x000fe40000100a00 */
[----:B------:R0:W-:Y:S02]  /*2e380*/  STL.64 [R1+0x928], R6 ;  /* 0x0009280601007387 */ /* 0x0001e40000100a00 */
[----:B0-----:R-:W3:Y:S01]  /*2e390*/  LDL.LU.64 R6, [R1+0x16e8] ;  /* 0x0016e80001067983 */ /* 0x001ee20000300a00 */
[----:B------:R-:W3:Y:S02]  /*2e3a0*/  LDL.LU.64 R4, [R1+0x16e0] ;  /* 0x0016e00001047983 */ /* 0x000ee40000300a00 */
[----:B------:R-:W-:Y:S02]  /*2e3b0*/  STL.64 [R1+0x15a8], R14 ;  /* 0x0015a80e01007387 */ /* 0x000fe40000100a00 */
[----:B------:R0:W-:Y:S01]  /*2e3c0*/  STL [R1+0x16b8], R13 ;  /* 0x0016b80d01007387 */ /* 0x0001e20000100800 */
[----:B------:R-:W4:Y:S04]  /*2e3d0*/  LDL.LU R12, [R1+0x3d0] ;  /* 0x0003d000010c7983 */ /* 0x000f280000300800 */
[----:B0-----:R-:W4:Y:S01]  /*2e3e0*/  LDL.LU R13, [R1+0x3d4] ;  /* 0x0003d400010d7983 */ /* 0x001f220000300800 */
        /* <DEDUP_REMOVED lines=10> */
[----:B------:R0:W-:Y:S01]  /*2e490*/  STL [R1+0x1598], R8 ;  /* 0x0015980801007387 */ /* 0x0001e20000100800 */
[----:B------:R1:W-:Y:S04]  /*2e4a0*/  STL [R1+0x16a8], R9 ;  /* 0x0016a80901007387 */ /* 0x0003e80000100800 */
[----:B0-----:R-:W2:Y:S01]  /*2e4b0*/  LDL.LU R8, [R1+0x3c0] ;  /* 0x0003c00001087983 */ /* 0x001ea20000300800 */
[----:B-1----:R-:W2:Y:S02]  /*2e4c0*/  LDL.LU R9, [R1+0x3c4] ;  /* 0x0003c40001097983 */ /* 0x002ea40000300800 */
[----:B------:R-:W2:Y:S02]  /*2e4d0*/  LDL.LU R10, [R1+0x3c8] ;  /* 0x0003c800010a7983 */ /* 0x000ea40000300800 */
[----:B------:R-:W2:Y:S01]  /*2e4e0*/  LDL.LU R11, [R1+0x3cc] ;  /* 0x0003cc00010b7983 */ /* 0x000ea20000300800 */
[----:B---3--:R-:W-:Y:S01]  /*2e4f0*/  HMMA.16816.F32 R24, R24, R6, R16 ;  /* 0x000000061818723c */ /* 0x008fe20000001810 */
[----:B------:R-:W4:Y:S01]  /*2e500*/  LDL.LU.64 R18, [R1+0x16c8] ;  /* 0x0016c80001127983 */ /* 0x000f220000300a00 */
[----:B------:R-:W4:Y:S02]  /*2e510*/  LDL.LU.64 R16, [R1+0x16c0] ;  /* 0x0016c00001107983 */ /* 0x000f240000300a00 */
[----:B------:R-:W-:Y:S11]  /*2e520*/  STL.64 [R1+0x1590], R6 ;  /* 0x0015900601007387 */ /* 0x000ff60000100a00 */
[----:B------:R-:W-:Y:S08]  /*2e530*/  @!UPT UIADD3 URZ, URZ, URZ, URZ ;  /* 0x0000003f3f3ff290 */ /* 0x000ff0000fffe03f */
[----:B------:R-:W-:Y:S01]  /*2e540*/  STL.64 [R1+0x900], R24 ;  /* 0x0009001801007387 */ /* 0x000fe20000100a00 */
[----:B------:R-:W-:Y:S02]  /*2e550*/  STL.64 [R1+0x908], R26 ;  /* 0x0009081a01007387 */ /* 0x000fe40000100a00 */
[----:B------:R-:W0:Y:S04]  /*2e560*/  LDSM.16.MT88.4 R24, [R28+0xc380] ;  /* 0x00c380001c18783b */ /* 0x000e280000004200 */
[----:B--2---:R-:W-:Y:S01]  /*2e570*/  IMAD.MOV.U32 R3, RZ, RZ, R23 ;  /* 0x000000ffff037224 */ /* 0x004fe200078e0017 */
[----:B0-----:R-:W-:Y:S01]  /*2e580*/  STL [R1+0x1480], R24 ;  /* 0x0014801801007387 */ /* 0x001fe20000100800 */
[----:B------:R-:W-:Y:S02]  /*2e590*/  STL [R1+0x147c], R25 ;  /* 0x00147c1901007387 */ /* 0x000fe40000100800 */
[----:B------:R0:W-:Y:S02]  /*2e5a0*/  STL [R1+0x1478], R26 ;  /* 0x0014781a01007387 */ /* 0x0001e40000100800 */
[----:B------:R1:W-:Y:S02]  /*2e5b0*/  STL [R1+0x1474], R27 ;  /* 0x0014741b01007387 */ /* 0x0003e40000100800 */
[----:B0-----:R-:W-:-:S02]  /*2e5c0*/  IMAD.MOV.U32 R26, RZ, RZ, R2 ;  /* 0x000000ffff1a7224 */ /* 0x001fc400078e0002 */
[----:B-1----:R-:W-:-:S05]  /*2e5d0*/  IMAD.MOV.U32 R27, RZ, RZ, R0 ;  /* 0x000000ffff1b7224 */ /* 0x002fca00078e0000 */
[----:B------:R0:W-:Y:S04]  /*2e5e0*/  STL.64 [R1+0x1650], R26 ;  /* 0x0016501a01007387 */ /* 0x0001e80000100a00 */
[----:B0-----:R-:W2:Y:S01]  /*2e5f0*/  LDL.64 R26, [R1+0xa8] ;  /* 0x0000a800011a7983 */ /* 0x001ea20000100a00 */
[----:B------:R-:W-:Y:S01]  /*2e600*/  STL [R1+0x129c], R28 ;  /* 0x00129c1c01007387 */ /* 0x000fe20000100800 */
[C---:B----4-:R-:W-:Y:S11]  /*2e610*/  HMMA.16816.F32 R12, R16.reuse, R22, R12 ;  /* 0x00000016100c723c */ /* 0x050ff6000000180c */
[----:B------:R-:W-:Y:S11]  /*2e620*/  @!UPT UIADD3 URZ, URZ, URZ, URZ ;  /* 0x0000003f3f3ff290 */ /* 0x000ff6000fffe03f */
[----:B------:R-:W-:Y:S01]  /*2e630*/  @!UPT UIADD3 URZ, URZ, URZ, URZ ;  /* 0x0000003f3f3ff290 */ /* 0x000fe2000fffe03f */
[----:B------:R0:W-:Y:S01]  /*2e640*/  STL.64 [R1+0xaf0], R12 ;  /* 0x000af00c01007387 */ /* 0x0001e20000100a00 */
[----:B------:R-:W-:Y:S03]  /*2e650*/  STL.64 [R1+0xaf8], R14 ;  /* 0x000af80e01007387 */ /* 0x000fe60000100a00 */
[----:B0-----:R-:W3:Y:S01]  /*2e660*/  LDL.LU R13, [R1+0x16b8] ;  /* 0x0016b800010d7983 */ /* 0x001ee20000300800 */
[----:B------:R-:W-:Y:S02]  /*2e670*/  IMAD.MOV.U32 R12, RZ, RZ, R22 ;  /* 0x000000ffff0c7224 */ /* 0x000fe400078e0016 */
[----:B------:R-:W4:Y:S02]  /*2e680*/  LDL.LU.64 R22, [R1+0x16b0] ;  /* 0x0016b00001167983 */ /* 0x000f240000300a00 */
[C---:B----4-:R-:W-:Y:S01]  /*2e690*/  HMMA.16816.F32 R8, R16.reuse, R22, R8 ;  /* 0x000000161008723c */ /* 0x050fe20000001808 */
[----:B------:R-:W-:Y:S11]  /*2e6a0*/  IMAD.MOV.U32 R28, RZ, RZ, R23 ;  /* 0x000000ffff1c7224 */ /* 0x000ff600078e0017 */
[----:B------:R-:W-:Y:S11]  /*2e6b0*/  @!UPT UIADD3 URZ, URZ, URZ, URZ ;  /* 0x0000003f3f3ff290 */ /* 0x000ff6000fffe03f */
[----:B------:R0:W-:Y:S01]  /*2e6c0*/  STL.64 [R1+0x8f0], R8 ;  /* 0x0008f00801007387 */ /* 0x0001e20000100a00 */
[----:B------:R-:W-:Y:S03]  /*2e6d0*/  STL.64 [R1+0x8f8], R10 ;  /* 0x0008f80a01007387 */ /* 0x000fe60000100a00 */
[----:B0-----:R-:W4:Y:S01]  /*2e6e0*/  LDL.LU R9, [R1+0x16a8] ;  /* 0x0016a80001097983 */ /* 0x001f220000300800 */
        /* <DEDUP_REMOVED lines=9> */
[----:B----4-:R-:W-:Y:S02]  /*2e780*/  IMAD.MOV.U32 R15, RZ, RZ, R9 ;  /* 0x000000ffff0f7224 */ /* 0x010fe400078e0009 */
[----:B--2---:R-:W-:Y:S02]  /*2e790*/  IMAD.MOV.U32 R14, RZ, RZ, R21 ;  /* 0x000000ffff0e7224 */ /* 0x004fe400078e0015 */
[----:B------:R-:W2:Y:S03]  /*2e7a0*/  LDL.LU R21, [R1+0x1680] ;  /* 0x0016800001157983 */ /* 0x000ea60000300800 */
[----:B------:R0:W-:Y:S02]  /*2e7b0*/  STL.64 [R1+0x15c0], R14 ;  /* 0x0015c00e01007387 */ /* 0x0001e40000100a00 */
[----:B------:R-:W4:Y:S02]  /*2e7c0*/  LDL.LU R8, [R1+0x300] ;  /* 0x0003000001087983 */ /* 0x000f240000300800 */
[----:B------:R-:W4:Y:S01]  /*2e7d0*/  LDL.LU R9, [R1+0x304] ;  /* 0x0003040001097983 */ /* 0x000f220000300800 */
[----:B------:R-:W2:Y:S01]  /*2e7e0*/  LDL.LU R10, [R1+0x308] ;  /* 0x00030800010a7983 */ /* 0x000ea20000300800 */
[----:B------:R-:W2:Y:S02]  /*2e7f0*/  LDL.LU R11, [R1+0x30c] ;  /* 0x00030c00010b7983 */ /* 0x000ea40000300800 */
[----:B0-----:R-:W-:-:S02]  /*2e800*/  IMAD.MOV.U32 R14, RZ, RZ, R29 ;  /* 0x000000ffff0e7224 */ /* 0x001fc400078e001d */
[----:B---3--:R-:W-:Y:S01]  /*2e810*/  IMAD.MOV.U32 R15, RZ, RZ, R13 ;  /* 0x000000ffff0f7224 */ /* 0x008fe200078e000d */
        /* <DEDUP_REMOVED lines=21> */
[----:B------:R-:W-:Y:S02]  /*2e970*/  IMAD.MOV.U32 R15, RZ, RZ, R22 ;  /* 0x000000ffff0f7224 */ /* 0x000fe400078e0016 */
[----:B---3--:R-:W-:Y:S02]  /*2e980*/  IMAD.MOV.U32 R22, RZ, RZ, R5 ;  /* 0x000000ffff167224 */ /* 0x008fe400078e0005 */
[----:B------:R-:W-:Y:S01]  /*2e990*/  IMAD.MOV.U32 R23, RZ, RZ, R4 ;  /* 0x000000ffff177224 */ /* 0x000fe200078e0004 */
[----:B------:R-:W-:Y:S04]  /*2e9a0*/  STL.64 [R1+0x1608], R14 ;  /* 0x0016080e01007387 */ /* 0x000fe80000100a00 */
[----:B----4-:R-:W-:Y:S01]  /*2e9b0*/  STL.64 [R1+0x15e8], R10 ;  /* 0x0015e80a01007387 */ /* 0x010fe20000100a00 */
[----:B--2---:R0:W-:Y:S03]  /*2e9c0*/  STL.64 [R1+0x15e0], R8 ;  /* 0x0015e00801007387 */ /* 0x0041e60000100a00 */
[----:B0-----:R-:W2:Y:S01]  /*2e9d0*/  LDL.LU R8, [R1+0x330] ;  /* 0x0003300001087983 */ /* 0x001ea20000300800 */
[----:B------:R-:W2:Y:S02]  /*2e9e0*/  LDL.LU R9, [R1+0x334] ;  /* 0x0003340001097983 */ /* 0x000ea40000300800 */
[----:B------:R-:W3:Y:S02]  /*2e9f0*/  LDL.LU R10, [R1+0x338] ;  /* 0x00033800010a7983 */ /* 0x000ee40000300800 */
[----:B------:R-:W3:Y:S01]  /*2ea00*/  LDL.LU R11, [R1+0x33c] ;  /* 0x00033c00010b7983 */ /* 0x000ee20000300800 */
[----:B------:R-:W-:Y:S01]  /*2ea10*/  STL.64 [R1+0x1638], R22 ;  /* 0x0016381601007387 */ /* 0x000fe20000100a00 */
[----:B------:R-:W4:Y:S02]  /*2ea20*/  LDL.LU R4, [R1+0x370] ;  /* 0x0003700001047983 */ /* 0x000f240000300800 */
[----:B------:R-:W4:Y:S02]  /*2ea30*/  LDL.LU R5, [R1+0x374] ;  /* 0x0003740001057983 */ /* 0x000f240000300800 */
[----:B------:R-:W2:Y:S01]  /*2ea40*/  LDL.LU R6, [R1+0x378] ;  /* 0x0003780001067983 */ /* 0x000ea20000300800 */
[----:B------:R-:W2:Y:S01]  /*2ea50*/  LDL.LU R7, [R1+0x37c] ;  /* 0x00037c0001077983 */ /* 0x000ea20000300800 */
[----:B------:R-:W-:-:S02]  /*2ea60*/  IMAD.MOV.U32 R2, RZ, RZ, R26 ;  /* 0x000000ffff027224 */ /* 0x000fc400078e001a */
[----:B------:R-:W-:Y:S02]  /*2ea70*/  IMAD.MOV.U32 R0, RZ, RZ, R27 ;  /* 0x000000ffff007224 */ /* 0x000fe400078e001b */
[----:B------:R-:W3:Y:S01]  /*2ea80*/  LDL R26, [R1+0x98] ;  /* 0x00009800011a7983 */ /* 0x000ee20000100800 */
[----:B------:R-:W3:Y:S04]  /*2ea90*/  LDL R27, [R1+0x9c] ;  /* 0x00009c00011b7983 */ /* 0x000ee80000100800 */
        /* <DEDUP_REMOVED lines=8> */
[----:B----4-:R-:W-:Y:S01]  /*2eb20*/  STL.64 [R1+0x1660], R6 ;  /* 0x0016600601007387 */ /* 0x010fe20000100a00 */
[----:B--2---:R0:W-:Y:S03]  /*2eb30*/  STL.64 [R1+0x1658], R4 ;  /* 0x0016580401007387 */ /* 0x0041e60000100a00 */
        /* <DEDUP_REMOVED lines=19> */
[----:B--2---:R-:W-:Y:S01]  /*2ec70*/  STL.64 [R1+0x1618], R10 ;  /* 0x0016180a01007387 */ /* 0x004fe20000100a00 */
[----:B---3--:R0:W-:Y:S03]  /*2ec80*/  STL.64 [R1+0x1610], R8 ;  /* 0x0016100801007387 */ /* 0x0081e60000100a00 */
        /* <DEDUP_REMOVED lines=9> */
[----:B------:R-:W2:Y:S02]  /*2ed20*/  LDL.LU R10, [R1+0x368] ;  /* 0x00036800010a7983 */ /* 0x000ea40000300800 */
[----:B------:R-:W2:Y:S01]  /*2ed30*/  LDL.LU R11, [R1+0x36c] ;  /* 0x00036c00010b7983 */ /* 0x000ea20000300800 */
[----:B------:R-:W3:Y:S01]  /*2ed40*/  LDL.LU.64 R6, [R1+0x1660] ;  /* 0x0016600001067983 */ /* 0x000ee20000300a00 */
[----:B------:R-:W3:Y:S11]  /*2ed50*/  LDL.LU.64 R4, [R1+0x1658] ;  /* 0x0016580001047983 */ /* 0x000ef60000300a00 */
[----:B------:R-:W-:Y:S02]  /*2ed60*/  STL.64 [R1+0x8c0], R24 ;  /* 0x0008c01801007387 */ /* 0x000fe40000100a00 */
[----:B------:R0:W-:Y:S02]  /*2ed70*/  STL.64 [R1+0x8c8], R26 ;  /* 0x0008c81a01007387 */ /* 0x0001e40000100a00 */
[----:B0-----:R-:W3:Y:S02]  /*2ed80*/  LDL.LU.64 R26, [R1+0x1650] ;  /* 0x00165000011a7983 */ /* 0x001ee40000300a00 */
[----:B---3--:R-:W-:Y:S11]  /*2ed90*/  HMMA.16816.F32 R4, R16, R26, R4 ;  /* 0x0000001a1004723c */ /* 0x008ff60000001804 */
[----:B------:R-:W-:Y:S11]  /*2eda0*/  @!UPT UIADD3 URZ, URZ, URZ, URZ ;  /* 0x0000003f3f3ff290 */ /* 0x000ff6000fffe03f */
[----:B------:R-:W-:Y:S01]  /*2edb0*/  @!UPT UIADD3 URZ, URZ, URZ, URZ ;  /* 0x0000003f3f3ff290 */ /* 0x000fe2000fffe03f */
[----:B------:R-:W-:Y:S01]  /*2edc0*/  STL.64 [R1+0x8b0], R4 ;  /* 0x0008b00401007387 */ /* 0x000fe20000100a00 */
[----:B------:R0:W-:Y:S03]  /*2edd0*/  STL.64 [R1+0x8b8], R6 ;  /* 0x0008b80601007387 */ /* 0x0001e60000100a00 */
[----:B0-----:R-:W3:Y:S01]  /*2ede0*/  LDL.LU.64 R6, [R1+0x1648] ;  /* 0x0016480001067983 */ /* 0x001ee20000300a00 */
[----:B------:R-:W3:Y:S02]  /*2edf0*/  LDL.LU.64 R4, [R1+0x1640] ;  /* 0x0016400001047983 */ /* 0x000ee40000300a00 */
[----:B------:R0:W-:Y:S02]  /*2ee00*/  STL.64 [R1+0x1540], R26 ;  /* 0x0015401a01007387 */ /* 0x0001e40000100a00 */
[----:B------:R-:W2:Y:S01]  /*2ee10*/  LDL.LU R24, [R1+0x2a0] ;  /* 0x0002a00001187983 */ /* 0x000ea20000300800 */
[----:B------:R-:W2:Y:S04]  /*2ee20*/  LDL.LU R25, [R1+0x2a4] ;  /* 0x0002a40001197983 */ /* 0x000ea80000300800 */
[----:B0-----:R-:W2:Y:S01]  /*2ee30*/  LDL.LU R26, [R1+0x2a8] ;  /* 0x0002a800011a7983 */ /* 0x001ea20000300800 */
[----:B------:R-:W2:Y:S03]  /*2ee40*/  LDL.LU R27, [R1+0x2ac] ;  /* 0x0002ac00011b7983 */ /* 0x000ea60000300800 */
[----:B--2---:R0:W-:Y:S01]  /*2ee50*/  STL.64 [R1+0x1550], R26 ;  /* 0x0015501a01007387 */ /* 0x0041e20000100a00 */
[----:B------:R-:W-:Y:S03]  /*2ee60*/  STL.64 [R1+0x1548], R24 ;  /* 0x0015481801007387 */ /* 0x000fe60000100a00 */
[----:B0-----:R-:W2:Y:S01]  /*2ee70*/  LDL R26, [R1+0xb8] ;  /* 0x0000b800011a7983 */ /* 0x001ea20000100800 */
[----:B------:R-:W-:-:S05]  /*2ee80*/  IMAD.MOV.U32 R27, RZ, RZ, R28 ;  /* 0x000000ffff1b7224 */ /* 0x000fca00078e001c */
[----:B--2---:R4:W-:Y:S02]  /*2ee90*/  STL.64 [R1+0x1568], R26 ;  /* 0x0015681a01007387 */ /* 0x0049e40000100a00 */
[----:B----4-:R-:W-:Y:S02]  /*2eea0*/  IMAD.MOV.U32 R26, RZ, RZ, R29 ;  /* 0x000000ffff1a7224 */ /* 0x010fe400078e001d */
[----:B------:R-:W-:-:S07]  /*2eeb0*/  IMAD.MOV.U32 R27, RZ, RZ, R13 ;  /* 0x000000ffff1b7224 */ /* 0x000fce00078e000d */
[C---:B------:R-:W-:Y:S01]  /*2eec0*/  HMMA.16816.F32 R24, R16.reuse, R26, R20 ;  /* 0x0000001a1018723c */ /* 0x040fe20000001814 */
[----:B------:R-:W3:Y:S07]  /*2eed0*/  LDL.LU.64 R22, [R1+0x1638] ;  /* 0x0016380001167983 */ /* 0x000eee0000300a00 */
[C---:B---3--:R-:W-:Y:S01]  /*2eee0*/  HMMA.16816.F32 R20, R16.reuse, R22, R4 ;  /* 0x000000161014723c */ /* 0x048fe20000001804 */
[----:B------:R-:W2:Y:S11]  /*2eef0*/  LDL.LU R4, [R1+0x2f0] ;  /* 0x0002f00001047983 */ /* 0x000eb60000300800 */
[----:B------:R-:W-:Y:S03]  /*2ef00*/  @!UPT UIADD3 URZ, URZ, URZ, URZ ;  /* 0x0000003f3f3ff290 */ /* 0x000fe6000fffe03f */
[----:B------:R-:W-:Y:S02]  /*2ef10*/  STL.64 [R1+0x8a0], R24 ;  /* 0x0008a01801007387 */ /* 0x000fe40000100a00 */
[----:B------:R0:W-:Y:S02]  /*2ef20*/  STL.64 [R1+0x8a8], R26 ;  /* 0x0008a81a01007387 */ /* 0x0001e40000100a00 */
[----:B0-----:R-:W-:Y:S02]  /*2ef30*/  IMAD.MOV.U32 R26, RZ, RZ, R12 ;  /* 0x000000ffff1a7224 */ /* 0x001fe400078e000c */
[C---:B------:R-:W-:Y:S02]  /*2ef40*/  HMMA.16816.F32 R12, R16.reuse, R14, R8 ;  /* 0x0000000e100c723c */ /* 0x040fe40000001808 */
[----:B------:R0:W-:Y:S01]  /*2ef50*/  STL.64 [R1+0x890], R20 ;  /* 0x0008901401007387 */ /* 0x0001e20000100a00 */
[----:B------:R1:W-:Y:S02]  /*2ef60*/  STL.64 [R1+0x898], R22 ;  /* 0x0008981601007387 */ /* 0x0003e40000100a00 */
[----:B------:R-:W2:Y:S02]  /*2ef70*/  LDL.LU R5, [R1+0x2f4] ;  /* 0x0002f40001057983 */ /* 0x000ea40000300800 */
[----:B------:R-:W2:Y:S01]  /*2ef80*/  LDL.LU R6, [R1+0x2f8] ;  /* 0x0002f80001067983 */ /* 0x000ea20000300800 */
[----:B------:R-:W2:Y:S04]  /*2ef90*/  LDL.LU R7, [R1+0x2fc] ;  /* 0x0002fc0001077983 */ /* 0x000ea80000300800 */
[----:B0-----:R-:W3:Y:S01]  /*2efa0*/  LDL.LU R20, [R1+0x2d0] ;  /* 0x0002d00001147983 */ /* 0x001ee20000300800 */
[----:B------:R-:W3:Y:S02]  /*2efb0*/  LDL.LU R21, [R1+0x2d4] ;  /* 0x0002d40001157983 */ /* 0x000ee40000300800 */
[----:B-1----:R-:W3:Y:S02]  /*2efc0*/  LDL.LU R22, [R1+0x2d8] ;  /* 0x0002d80001167983 */ /* 0x002ee40000300800 */
[----:B------:R-:W3:Y:S01]  /*2efd0*/  LDL.LU R23, [R1+0x2dc] ;  /* 0x0002dc0001177983 */ /* 0x000ee20000300800 */
[----:B------:R-:W4:Y:S01]  /*2efe0*/  LDL.LU.64 R10, [R1+0x1630] ;  /* 0x00163000010a7983 */ /* 0x000f220000300a00 */
[----:B------:R-:W4:Y:S04]  /*2eff0*/  LDL.LU.64 R8, [R1+0x1628] ;  /* 0x0016280001087983 */ /* 0x000f280000300a00 */
[----:B------:R-:W-:Y:S02]  /*2f000*/  STL.64 [R1+0x880], R12 ;  /* 0x0008800c01007387 */ /* 0x000fe40000100a00 */
[----:B------:R0:W-:Y:S02]  /*2f010*/  STL.64 [R1+0x888], R14 ;  /* 0x0008880e01007387 */ /* 0x0001e40000100a00 */
[----:B0-----:R-:W4:Y:S02]  /*2f020*/  LDL.LU.64 R14, [R1+0x1620] ;  /* 0x00162000010e7983 */ /* 0x001f240000300a00 */
[C---:B----4-:R-:W-:Y:S02]  /*2f030*/  HMMA.16816.F32 R12, R16.reuse, R14, R8 ;  /* 0x0000000e100c723c */ /* 0x050fe40000001808 */
[----:B------:R-:W4:Y:S01]  /*2f040*/  LDL.LU.64 R10, [R1+0x1618] ;  /* 0x00161800010a7983 */ /* 0x000f220000300a00 */
[----:B------:R-:W4:Y:S11]  /*2f050*/  LDL.LU.64 R8, [R1+0x1610] ;  /* 0x0016100001087983 */ /* 0x000f360000300a00 */
[----:B------:R-:W-:Y:S09]  /*2f060*/  @!UPT UIADD3 URZ, URZ, URZ, URZ ;  /* 0x0000003f3f3ff290 */ /* 0x000ff2000fffe03f */
[----:B------:R-:W-:Y:S01]  /*2f070*/  STL.64 [R1+0x870], R12 ;  /* 0x0008700c01007387 */ /* 0x000fe20000100a00 */
[----:B------:R0:W-:Y:S03]  /*2f080*/  STL.64 [R1+0x878], R14 ;  /* 0x0008780e01007387 */ /* 0x0001e60000100a00 */
        /* <DEDUP_REMOVED lines=34> */
[----:B0-----:R-:W2:Y:S01]  /*2f2b0*/  LDL.LU.64 R10, [R1+0x15a0] ;  /* 0x0015a000010a7983 */ /* 0x001ea20000300a00 */
[----:B------:R-:W4:Y:S02]  /*2f2c0*/  LDL.LU R8, [R1+0x1598] ;  /* 0x0015980001087983 */ /* 0x000f240000300800 */
[----:B------:R0:W-:Y:S02]  /*2f2d0*/  STL.64 [R1+0x1528], R14 ;  /* 0x0015280e01007387 */ /* 0x0001e40000100a00 */
[----:B------:R-:W2:Y:S01]  /*2f2e0*/  LDL.LU R12, [R1+0x280] ;  /* 0x00028000010c7983 */ /* 0x000ea20000300800 */
[----:B------:R-:W2:Y:S04]  /*2f2f0*/  LDL.LU R13, [R1+0x284] ;  /* 0x00028400010d7983 */ /* 0x000ea80000300800 */
        /* <DEDUP_REMOVED lines=8> */
[C---:B------:R-:W-:Y:S01]  /*2f380*/  HMMA.16816.F32 R4, R16.reuse, R10, R4 ;  /* 0x0000000a1004723c */ /* 0x040fe20000001804 */
[----:B--2---:R-:W-:Y:S01]  /*2f390*/  STL.64 [R1+0x1578], R14 ;  /* 0x0015780e01007387 */ /* 0x004fe20000100a00 */
[----:B------:R0:W-:Y:S03]  /*2f3a0*/  STL.64 [R1+0x1570], R12 ;  /* 0x0015700c01007387 */ /* 0x0001e60000100a00 */
[----:B0-----:R-:W2:Y:S01]  /*2f3b0*/  LDL.LU R12, [R1+0x2c0] ;  /* 0x0002c000010c7983 */ /* 0x001ea20000300800 */
[----:B------:R-:W2:Y:S02]  /*2f3c0*/  LDL.LU R13, [R1+0x2c4] ;  /* 0x0002c400010d7983 */ /* 0x000ea40000300800 */
[----:B------:R-:W2:Y:S02]  /*2f3d0*/  LDL.LU R14, [R1+0x2c8] ;  /* 0x0002c800010e7983 */ /* 0x000ea40000300800 */
[----:B------:R-:W2:Y:S11]  /*2f3e0*/  LDL.LU R15, [R1+0x2cc] ;  /* 0x0002cc00010f7983 */ /* 0x000eb60000300800 */
[----:B------:R-:W-:Y:S02]  /*2f3f0*/  @!UPT UIADD3 URZ, URZ, URZ, URZ ;  /* 0x0000003f3f3ff290 */ /* 0x000fe4000fffe03f */
[----:B------:R-:W-:Y:S01]  /*2f400*/  STL.64 [R1+0x810], R4 ;  /* 0x0008100401007387 */ /* 0x000fe20000100a00 */
[----:B------:R0:W-:Y:S03]  /*2f410*/  STL.64 [R1+0x818], R6 ;  /* 0x0008180601007387 */ /* 0x0001e60000100a00 */
[----:B0-----:R-:W3:Y:S01]  /*2f420*/  LDL.LU.64 R6, [R1+0x1590] ;  /* 0x0015900001067983 */ /* 0x001ee20000300a00 */
[----:B------:R0:W-:Y:S02]  /*2f430*/  STL.64 [R1+0x14f8], R10 ;  /* 0x0014f80a01007387 */ /* 0x0001e40000100a00 */
[----:B----4-:R-:W-:Y:S01]  /*2f440*/  STL [R1+0x14f0], R8 ;  /* 0x0014f00801007387 */ /* 0x010fe20000100800 */
[----:B0-----:R-:W4:Y:S01]  /*2f450*/  LDL.64 R10, [R1+0x98] ;  /* 0x00009800010a7983 */ /* 0x001f220000100a00 */
[----:B---3--:R-:W-:Y:S03]  /*2f460*/  HMMA.16816.F32 R16, R16, R6, R20 ;  /* 0x000000061010723c */ /* 0x008fe60000001814 */
[----:B------:R-:W2:Y:S01]  /*2f470*/  LDL.LU.64 R22, [R1+0x1588] ;  /* 0x0015880001167983 */ /* 0x000ea20000300a00 */
[----:B------:R-:W2:Y:S02]  /*2f480*/  LDL.LU.64 R20, [R1+0x1580] ;  /* 0x0015800001147983 */ /* 0x000ea40000300a00 */
[----:B------:R-:W-:Y:S11]  /*2f490*/  IMAD.MOV.U32 R27, RZ, RZ, R3 ;  /* 0x000000ffff1b7224 */ /* 0x000ff600078e0003 */
[----:B------:R-:W-:Y:S06]  /*2f4a0*/  @!UPT UIADD3 URZ, URZ, URZ, URZ ;  /* 0x0000003f3f3ff290 */ /* 0x000fec000fffe03f */
[----:B------:R0:W-:Y:S01]  /*2f4b0*/  STL.64 [R1+0x800], R16 ;  /* 0x0008001001007387 */ /* 0x0001e20000100a00 */
[----:B------:R1:W-:Y:S03]  /*2f4c0*/  STL.64 [R1+0x808], R18 ;  /* 0x0008081201007387 */ /* 0x0003e60000100a00 */
[----:B0-----:R-:W3:Y:S01]  /*2f4d0*/  LDL.LU R16, [R1+0x290] ;  /* 0x0002900001107983 */ /* 0x001ee20000300800 */
[----:B------:R-:W3:Y:S02]  /*2f4e0*/  LDL.LU R17, [R1+0x294] ;  /* 0x0002940001117983 */ /* 0x000ee40000300800 */
[----:B-1----:R-:W3:Y:S02]  /*2f4f0*/  LDL.LU R18, [R1+0x298] ;  /* 0x0002980001127983 */ /* 0x002ee40000300800 */
[----:B------:R-:W3:Y:S01]  /*2f500*/  LDL.LU R19, [R1+0x29c] ;  /* 0x00029c0001137983 */ /* 0x000ee20000300800 */
[----:B------:R-:W-:Y:S01]  /*2f510*/  STL.64 [R1+0x1488], R6 ;  /* 0x0014880601007387 */ /* 0x000fe20000100a00 */
[C---:B--2---:R-:W-:Y:S03]  /*2f520*/  HMMA.16816.F32 R24, R20.reuse, R26, R12 ;  /* 0x0000001a1418723c */ /* 0x044fe6000000180c */
[----:B------:R-:W2:Y:S01]  /*2f530*/  LDL.LU.64 R14, [R1+0x1578] ;  /* 0x00157800010e7983 */ /* 0x000ea20000300a00 */
[----:B------:R-:W2:Y:S11]  /*2f540*/  LDL.LU.64 R12, [R1+0x1570] ;  /* 0x00157000010c7983 */ /* 0x000eb60000300a00 */
[----:B------:R-:W-:Y:S08]  /*2f550*/  @!UPT UIADD3 URZ, URZ, URZ, URZ ;  /* 0x0000003f3f3ff290 */ /* 0x000ff0000fffe03f */
        /* <DEDUP_REMOVED lines=10> */
[----:B------:R-:W2:Y:S02]  /*2f600*/  LDL.LU.64 R24, [R1+0x1548] ;  /* 0x0015480001187983 */ /* 0x000ea40000300a00 */
[----:B------:R-:W-:Y:S02]  /*2f610*/  IMAD.MOV.U32 R6, RZ, RZ, R2 ;  /* 0x000000ffff067224 */ /* 0x000fe400078e0002 */
[----:B------:R-:W-:-:S07]  /*2f620*/  IMAD.MOV.U32 R7, RZ, RZ, R0 ;  /* 0x000000ffff077224 */ /* 0x000fce00078e0000 */
[C---:B--2---:R-:W-:Y:S01]  /*2f630*/  HMMA.16816.F32 R4, R20.reuse, R6, R24 ;  /* 0x000000061404723c */ /* 0x044fe20000001818 */
[----:B------:R-:W2:Y:S01]  /*2f640*/  LDL.LU.64 R26, [R1+0x1540] ;  /* 0x00154000011a7983 */ /* 0x000ea20000300a00 */
[----:B----4-:R-:W-:Y:S11]  /*2f650*/  IMAD.MOV.U32 R3, RZ, RZ, R11 ;  /* 0x000000ffff037224 */ /* 0x010ff600078e000b */
[----:B------:R-:W-:Y:S10]  /*2f660*/  @!UPT UIADD3 URZ, URZ, URZ, URZ ;  /* 0x0000003f3f3ff290 */ /* 0x000ff4000fffe03f */
[----:B------:R-:W-:Y:S01]  /*2f670*/  STL.64 [R1+0x7d0], R4 ;  /* 0x0007d00401007387 */ /* 0x000fe20000100a00 */
[----:B------:R3:W-:Y:S02]  /*2f680*/  STL.64 [R1+0x7d8], R6 ;  /* 0x0007d80601007387 */ /* 0x0007e40000100a00 */
[C---:B---3--:R-:W-:Y:S01]  /*2f690*/  HMMA.16816.F32 R4, R20.reuse, R10, R16 ;  /* 0x0000000a1404723c */ /* 0x048fe20000001810 */
[----:B------:R-:W-:Y:S11]  /*2f6a0*/  STL [R1+0x1484], R3 ;  /* 0x0014840301007387 */ /* 0x000ff60000100800 */
[----:B------:R-:W-:Y:S11]  /*2f6b0*/  @!UPT UIADD3 URZ, URZ, URZ, URZ ;  /* 0x0000003f3f3ff290 */ /* 0x000ff6000fffe03f */
[----:B------:R0:W-:Y:S01]  /*2f6c0*/  STL.64 [R1+0x7c0], R4 ;  /* 0x0007c00401007387 */ /* 0x0001e20000100a00 */
[----:B------:R1:W-:Y:S03]  /*2f6d0*/  STL.64 [R1+0x7c8], R6 ;  /* 0x0007c80601007387 */ /* 0x0003e60000100a00 */
[----:B0-----:R-:W3:Y:S01]  /*2f6e0*/  LDL.LU R4, [R1+0x1e0] ;  /* 0x0001e00001047983 */ /* 0x001ee20000300800 */
[C---:B--2---:R-:W-:Y:S11]  /*2f6f0*/  HMMA.16816.F32 R8, R20.reuse, R26, R12 ;  /* 0x0000001a1408723c */ /* 0x044ff6000000180c */
[----:B------:R-:W-:Y:S11]  /*2f700*/  @!UPT UIADD3 URZ, URZ, URZ, URZ ;  /* 0x0000003f3f3ff290 */ /* 0x000ff6000fffe03f */
[----:B------:R-:W-:Y:S01]  /*2f710*/  @!UPT UIADD3 URZ, URZ, URZ, URZ ;  /* 0x0000003f3f3ff290 */ /* 0x000fe2000fffe03f */
[----:B------:R-:W-:Y:S01]  /*2f720*/  STL.64 [R1+0x7b0], R8 ;  /* 0x0007b00801007387 */ /* 0x000fe20000100a00 */
[----:B------:R-:W-:Y:S02]  /*2f730*/  STL.64 [R1+0x7b8], R10 ;  /* 0x0007b80a01007387 */ /* 0x000fe40000100a00 */
[----:B------:R-:W3:Y:S02]  /*2f740*/  LDL.LU R5, [R1+0x1e4] ;  /* 0x0001e40001057983 */ /* 0x000ee40000300800 */
[----:B-1----:R-:W2:Y:S01]  /*2f750*/  LDL.LU R6, [R1+0x1e8] ;  /* 0x0001e80001067983 */ /* 0x002ea20000300800 */
[----:B------:R-:W2:Y:S04]  /*2f760*/  LDL.LU R7, [R1+0x1ec] ;  /* 0x0001ec0001077983 */ /* 0x000ea80000300800 */
[----:B--2---:R-:W-:Y:S01]  /*2f770*/  STL.64 [R1+0x1498], R6 ;  /* 0x0014980601007387 */ /* 0x004fe20000100a00 */
[----:B---3--:R0:W-:Y:S03]  /*2f780*/  STL.64 [R1+0x1490], R4 ;  /* 0x0014900401007387 */ /* 0x0081e60000100a00 */
        /* <DEDUP_REMOVED lines=18> */
[----:B------:R-:W2:Y:S01]  /*2f8b0*/  LDL.LU.64 R14, [R1+0x78] ;  /* 0x00007800010e7983 */ /* 0x000ea20000300a00 */
[----:B------:R-:W2:Y:S03]  /*2f8c0*/  LDL.LU.64 R10, [R1+0x48] ;  /* 0x00004800010a7983 */ /* 0x000ea60000300a00 */
[----:B--2---:R0:W-:Y:S04]  /*2f8d0*/  STL.64 [R1+0x1508], R10 ;  /* 0x0015080a01007387 */ /* 0x0041e80000100a00 */
[----:B0-----:R-:W2:Y:S04]  /*2f8e0*/  LDL.LU.64 R10, [R1+0x58] ;  /* 0x00005800010a7983 */ /* 0x001ea80000300a00 */
[----:B--2---:R0:W-:Y:S04]  /*2f8f0*/  STL.64 [R1+0x1520], R10 ;  /* 0x0015200a01007387 */ /* 0x0041e80000100a00 */
[----:B0-----:R-:W2:Y:S01]  /*2f900*/  LDL.LU.64 R10, [R1+0x68] ;  /* 0x00006800010a7983 */ /* 0x001ea20000300a00 */
[----:B------:R0:W-:Y:S02]  /*2f910*/  STL.64 [R1+0x14c8], R26 ;  /* 0x0014c81a01007387 */ /* 0x0001e40000100a00 */
[----:B----4-:R-:W-:Y:S01]  /*2f920*/  STL.64 [R1+0x14c0], R24 ;  /* 0x0014c01801007387 */ /* 0x010fe20000100a00 */
[----:B0-----:R-:W4:Y:S04]  /*2f930*/  LDL.LU.64 R26, [R1+0x28] ;  /* 0x00002800011a7983 */ /* 0x001f280000300a00 */
[----:B----4-:R0:W-:Y:S04]  /*2f940*/  STL.64 [R1+0x14d8], R26 ;  /* 0x0014d81a01007387 */ /* 0x0101e80000100a00 */
[----:B0-----:R-:W4:Y:S04]  /*2f950*/  LDL.LU.64 R26, [R1+0x38] ;  /* 0x00003800011a7983 */ /* 0x001f280000300a00 */
[----:B----4-:R0:W-:Y:S01]  /*2f960*/  STL.64 [R1+0x1500], R26 ;  /* 0x0015001a01007387 */ /* 0x0101e20000100a00 */
[----:B------:R-:W4:Y:S02]  /*2f970*/  LDL.LU R24, [R1+0x240] ;  /* 0x0002400001187983 */ /* 0x000f240000300800 */
[----:B------:R-:W4:Y:S01]  /*2f980*/  LDL.LU R25, [R1+0x244] ;  /* 0x0002440001197983 */ /* 0x000f220000300800 */
[----:B0-----:R-:W2:Y:S01]  /*2f990*/  LDL.LU R26, [R1+0x248] ;  /* 0x00024800011a7983 */ /* 0x001ea20000300800 */
[----:B------:R-:W2:Y:S03]  /*2f9a0*/  LDL.LU R27, [R1+0x24c] ;  /* 0x00024c00011b7983 */ /* 0x000ea60000300800 */
[----:B--2---:R-:W-:Y:S01]  /*2f9b0*/  STL.64 [R1+0x1518], R26 ;  /* 0x0015181a01007387 */ /* 0x004fe20000100a00 */
[----:B----4-:R0:W-:Y:S03]  /*2f9c0*/  STL.64 [R1+0x1510], R24 ;  /* 0x0015101801007387 */ /* 0x0101e60000100a00 */
[----:B0-----:R-:W2:Y:S01]  /*2f9d0*/  LDL.LU R24, [R1+0x250] ;  /* 0x0002500001187983 */ /* 0x001ea20000300800 */
[----:B------:R-:W2:Y:S02]  /*2f9e0*/  LDL.LU R25, [R1+0x254] ;  /* 0x0002540001197983 */ /* 0x000ea40000300800 */
[----:B------:R-:W2:Y:S02]  /*2f9f0*/  LDL.LU R26, [R1+0x258] ;  /* 0x00025800011a7983 */ /* 0x000ea40000300800 */
[----:B------:R-:W2:Y:S01]  /*2fa00*/  LDL.LU R27, [R1+0x25c] ;  /* 0x00025c00011b7983 */ /* 0x000ea20000300800 */
[----:B---3--:R0:W-:Y:S01]  /*2fa10*/  STL.64 [R1+0x14a8], R6 ;  /* 0x0014a80601007387 */ /* 0x0081e20000100a00 */
[----:B------:R-:W-:Y:S03]  /*2fa20*/  STL.64 [R1+0x14a0], R4 ;  /* 0x0014a00401007387 */ /* 0x000fe60000100a00 */
[----:B0-----:R-:W3:Y:S04]  /*2fa30*/  LDL.LU.64 R6, [R1+0x8] ;  /* 0x0000080001067983 */ /* 0x001ee80000300a00 */
[----:B---3--:R0:W-:Y:S04]  /*2fa40*/  STL.64 [R1+0x14b8], R6 ;  /* 0x0014b80601007387 */ /* 0x0081e80000100a00 */
[----:B0-----:R-:W3:Y:S01]  /*2fa50*/  LDL.LU.64 R6, [R1+0x18] ;  /* 0x0000180001067983 */ /* 0x001ee20000300a00 */
[----:B------:R-:W-:Y:S03]  /*2fa60*/  HMMA.16816.F32 R16, R20, R14, R16 ;  /* 0x0000000e1410723c */ /* 0x000fe60000001810 */
[----:B---3--:R0:W-:Y:S01]  /*2fa70*/  STL.64 [R1+0x14d0], R6 ;  /* 0x0014d00601007387 */ /* 0x0081e20000100a00 */
[----:B------:R-:W3:Y:S02]  /*2fa80*/  LDL.LU R4, [R1+0x220] ;  /* 0x0002200001047983 */ /* 0x000ee40000300800 */
[----:B------:R-:W3:Y:S01]  /*2fa90*/  LDL.LU R5, [R1+0x224] ;  /* 0x0002240001057983 */ /* 0x000ee20000300800 */
[----:B0-----:R-:W4:Y:S01]  /*2faa0*/  LDL.LU R6, [R1+0x228] ;  /* 0x0002280001067983 */ /* 0x001f220000300800 */
[----:B------:R-:W4:Y:S03]  /*2fab0*/  LDL.LU R7, [R1+0x22c] ;  /* 0x00022c0001077983 */ /* 0x000f260000300800 */
[----:B----4-:R-:W-:Y:S01]  /*2fac0*/  STL.64 [R1+0x14e8], R6 ;  /* 0x0014e80601007387 */ /* 0x010fe20000100a00 */
[----:B---3--:R0:W-:Y:S03]  /*2fad0*/  STL.64 [R1+0x14e0], R4 ;  /* 0x0014e00401007387 */ /* 0x0081e60000100a00 */
[----:B0-----:R-:W3:Y:S01]  /*2fae0*/  LDL.LU R4, [R1+0x230] ;  /* 0x0002300001047983 */ /* 0x001ee20000300800 */
[----:B------:R-:W3:Y:S02]  /*2faf0*/  LDL.LU R5, [R1+0x234] ;  /* 0x0002340001057983 */ /* 0x000ee40000300800 */
[----:B------:R-:W3:Y:S02]  /*2fb00*/  LDL.LU R6, [R1+0x238] ;  /* 0x0002380001067983 */ /* 0x000ee40000300800 */
[----:B------:R-:W3:Y:S03]  /*2fb10*/  LDL.LU R7, [R1+0x23c] ;  /* 0x00023c0001077983 */ /* 0x000ee60000300800 */
[----:B------:R-:W-:Y:S01]  /*2fb20*/  STL.64 [R1+0x7a0], R16 ;  /* 0x0007a01001007387 */ /* 0x000fe20000100a00 */
[----:B------:R0:W-:Y:S03]  /*2fb30*/  STL.64 [R1+0x7a8], R18 ;  /* 0x0007a81201007387 */ /* 0x0001e60000100a00 */
[----:B0-----:R-:W4:Y:S01]  /*2fb40*/  LDL.LU.64 R18, [R1+0x1538] ;  /* 0x0015380001127983 */ /* 0x001f220000300a00 */
[----:B------:R-:W4:Y:S02]  /*2fb50*/  LDL.LU.64 R16, [R1+0x1530] ;  /* 0x0015300001107983 */ /* 0x000f240000300a00 */
[----:B------:R-:W-:-:S02]  /*2fb60*/  IMAD.MOV.U32 R3, RZ, RZ, R14 ;  /* 0x000000ffff037224 */ /* 0x000fc400078e000e */
[----:B------:R-:W-:Y:S02]  /*2fb70*/  IMAD.MOV.U32 R13, RZ, RZ, R15 ;  /* 0x000000ffff0d7224 */ /* 0x000fe400078e000f */
[----:B------:R-:W2:Y:S01]  /*2fb80*/  LDL.LU.64 R14, [R1+0x1528] ;  /* 0x00152800010e7983 */ /* 0x000ea20000300a00 */
[C---:B----4-:R-:W-:Y:S11]  /*2fb90*/  HMMA.16816.F32 R16, R20.reuse, R10, R16 ;  /* 0x0000000a1410723c */ /* 0x050ff60000001810 */
[----:B------:R-:W-:Y:S11]  /*2fba0*/  @!UPT UIADD3 URZ, URZ, URZ, URZ ;  /* 0x0000003f3f3ff290 */ /* 0x000ff6000fffe03f */
[----:B------:R-:W-:Y:S01]  /*2fbb0*/  @!UPT UIADD3 URZ, URZ, URZ, URZ ;  /* 0x0000003f3f3ff290 */ /* 0x000fe2000fffe03f */
[----:B------:R0:W-:Y:S01]  /*2fbc0*/  STL.64 [R1+0x790], R16 ;  /* 0x0007901001007387 */ /* 0x0001e20000100a00 */
[----:B------:R-:W-:Y:S02]  /*2fbd0*/  STL.64 [R1+0x798], R18 ;  /* 0x0007981201007387 */ /* 0x000fe40000100a00 */
[----:B0-----:R-:W-:Y:S02]  /*2fbe0*/  IMAD.MOV.U32 R17, RZ, RZ, R10 ;  /* 0x000000ffff117224 */ /* 0x001fe400078e000a */
[----:B------:R-:W-:Y:S02]  /*2fbf0*/  IMAD.MOV.U32 R16, RZ, RZ, R11 ;  /* 0x000000ffff107224 */ /* 0x000fe400078e000b */
[----:B------:R-:W2:Y:S03]  /*2fc00*/  LDL.LU.64 R10, [R1+0x1520] ;  /* 0x00152000010a7983 */ /* 0x000ea60000300a00 */
[----:B------:R0:W-:Y:S02]  /*2fc10*/  STL.64 [R1+0x14b0], R16 ;  /* 0x0014b01001007387 */ /* 0x0001e40000100a00 */
[----:B0-----:R-:W4:Y:S01]  /*2fc20*/  LDL.LU R16, [R1+0x200] ;  /* 0x0002000001107983 */ /* 0x001f220000300800 */
[----:B------:R-:W4:Y:S02]  /*2fc30*/  LDL.LU R17, [R1+0x204] ;  /* 0x0002040001117983 */ /* 0x000f240000300800 */
[----:B------:R-:W4:Y:S02]  /*2fc40*/  LDL.LU R18, [R1+0x208] ;  /* 0x0002080001127983 */ /* 0x000f240000300800 */
[----:B------:R-:W4:Y:S01]  /*2fc50*/  LDL.LU R19, [R1+0x20c] ;  /* 0x00020c0001137983 */ /* 0x000f220000300800 */
        /* <DEDUP_REMOVED lines=9> */
[----:B------:R-:W-:Y:S01]  /*2fcf0*/  STL [R1+0x1470], R29 ;  /* 0x0014701d01007387 */ /* 0x000fe20000100800 */
[----:B------:R-:W-:Y:S01]  /*2fd00*/  STL [R1+0x146c], R0 ;  /* 0x00146c0001007387 */ /* 0x000fe20000100800 */
[C---:B--2---:R-:W-:Y:S11]  /*2fd10*/  HMMA.16816.F32 R24, R20.reuse, R10, R24 ;  /* 0x0000000a1418723c */ /* 0x044ff60000001818 */
[----:B------:R-:W-:Y:S11]  /*2fd20*/  @!UPT UIADD3 URZ, URZ, URZ, URZ ;  /* 0x0000003f3f3ff290 */ /* 0x000ff6000fffe03f */
[----:B------:R-:W-:Y:S01]  /*2fd30*/  @!UPT UIADD3 URZ, URZ, URZ, URZ ;  /* 0x0000003f3f3ff290 */ /* 0x000fe2000fffe03f */
[----:B------:R-:W-:Y:S01]  /*2fd40*/  STL.64 [R1+0x750], R24 ;  /* 0x0007501801007387 */ /* 0x000fe20000100a00 */
[----:B------:R0:W-:Y:S03]  /*2fd50*/  STL.64 [R1+0x758], R26 ;  /* 0x0007581a01007387 */ /* 0x0001e60000100a00 */
[----:B0-----:R-:W3:Y:S01]  /*2fd60*/  LDL.LU.64 R26, [R1+0x1500] ;  /* 0x00150000011a7983 */ /* 0x001ee20000300a00 */
[----:B------:R-:W-:Y:S02]  /*2fd70*/  IMAD.MOV.U32 R12, RZ, RZ, R10 ;  /* 0x000000ffff0c7224 */ /* 0x000fe400078e000a */
[----:B------:R-:W-:Y:S02]  /*2fd80*/  IMAD.MOV.U32 R9, RZ, RZ, R11 ;  /* 0x000000ffff097224 */ /* 0x000fe400078e000b */
[----:B------:R-:W2:Y:S01]  /*2fd90*/  LDL.LU.64 R10, [R1+0x14f8] ;  /* 0x0014f800010a7983 */ /* 0x000ea20000300a00 */
        /* <DEDUP_REMOVED lines=31> */
[----:B------:R0:W-:Y:S01]  /*2ff90*/  STL.64 [R1+0x6a0], R16 ;  /* 0x0006a01001007387 */ /* 0x0001e20000100a00 */
[----:B------:R-:W-:Y:S03]  /*2ffa0*/  STL.64 [R1+0x6a8], R18 ;  /* 0x0006a81201007387 */ /* 0x000fe60000100a00 */
        /* <DEDUP_REMOVED lines=9> */
[----:B------:R-:W2:Y:S02]  /*30040*/  LDL.LU.64 R4, [R1+0x1490] ;  /* 0x0014900001047983 */ /* 0x000ea40000300a00 */
[----:B------:R-:W-:Y:S02]  /*30050*/  STL.64 [R1+0x13d0], R14 ;  /* 0x0013d00e01007387 */ /* 0x000fe40000100a00 */
[----:B------:R-:W-:Y:S01]  /*30060*/  STL [R1+0x13c8], R12 ;  /* 0x0013c80c01007387 */ /* 0x000fe20000100800 */
[----:B------:R-:W4:Y:S01]  /*30070*/  LDL.LU R18, [R1+0xc68] ;  /* 0x000c680001127983 */ /* 0x000f220000300800 */
[----:B--2---:R-:W-:Y:S03]  /*30080*/  HMMA.16816.F32 R4, R20, R10, R4 ;  /* 0x0000000a1404723c */ /* 0x004fe60000001804 */
[----:B----4-:R-:W-:Y:S11]  /*30090*/  STL [R1+0x13d8], R18 ;  /* 0x0013d81201007387 */ /* 0x010ff60000100800 */
[----:B------:R-:W-:Y:S09]  /*300a0*/  @!UPT UIADD3 URZ, URZ, URZ, URZ ;  /* 0x0000003f3f3ff290 */ /* 0x000ff2000fffe03f */
[----:B------:R-:W-:Y:S01]  /*300b0*/  STL.64 [R1+0x680], R4 ;  /* 0x0006800401007387 */ /* 0x000fe20000100a00 */
[----:B------:R0:W-:Y:S03]  /*300c0*/  STL.64 [R1+0x688], R6 ;  /* 0x0006880601007387 */ /* 0x0001e60000100a00 */
[----:B0-----:R-:W2:Y:S01]  /*300d0*/  LDL.LU.64 R6, [R1+0x1488] ;  /* 0x0014880001067983 */ /* 0x001ea20000300a00 */
[----:B------:R-:W-:Y:S02]  /*300e0*/  STL.64 [R1+0x13e8], R10 ;  /* 0x0013e80a01007387 */ /* 0x000fe40000100a00 */
[----:B------:R0:W-:Y:S02]  /*300f0*/  STL.64 [R1+0x13e0], R8 ;  /* 0x0013e00801007387 */ /* 0x0001e40000100a00 */
[----:B0-----:R-:W2:Y:S01]  /*30100*/  LDL.LU R8, [R1+0x1d0] ;  /* 0x0001d00001087983 */ /* 0x001ea20000300800 */
[----:B------:R-:W2:Y:S02]  /*30110*/  LDL.LU R9, [R1+0x1d4] ;  /* 0x0001d40001097983 */ /* 0x000ea40000300800 */
[----:B------:R-:W2:Y:S02]  /*30120*/  LDL.LU R10, [R1+0x1d8] ;  /* 0x0001d800010a7983 */ /* 0x000ea40000300800 */
[----:B------:R-:W2:Y:S02]  /*30130*/  LDL.LU R11, [R1+0x1dc] ;  /* 0x0001dc00010b7983 */ /* 0x000ea40000300800 */
[----:B---3--:R-:W-:-:S02]  /*30140*/  IMAD.MOV.U32 R14, RZ, RZ, R17 ;  /* 0x000000ffff0e7224 */ /* 0x008fc400078e0011 */
[----:B------:R-:W-:Y:S01]  /*30150*/  IMAD.MOV.U32 R15, RZ, RZ, R16 ;  /* 0x000000ffff0f7224 */ /* 0x000fe200078e0010 */
[----:B--2---:R-:W-:Y:S01]  /*30160*/  HMMA.16816.F32 R8, R20, R6, R8 ;  /* 0x000000061408723c */ /* 0x004fe20000001808 */
[----:B------:R0:W-:Y:S01]  /*30170*/  STL.64 [R1+0x1330], R6 ;  /* 0x0013300601007387 */ /* 0x0001e20000100a00 */
[----:B------:R-:W2:Y:S11]  /*30180*/  LDL.LU R4, [R1+0xe0] ;  /* 0x0000e00001047983 */ /* 0x000eb60000300800 */
[----:B------:R-:W-:Y:S10]  /*30190*/  @!UPT UIADD3 URZ, URZ, URZ, URZ ;  /* 0x0000003f3f3ff290 */ /* 0x000ff4000fffe03f */
[----:B------:R-:W-:Y:S01]  /*301a0*/  STL.64 [R1+0x670], R8 ;  /* 0x0006700801007387 */ /* 0x000fe20000100a00 */
[----:B------:R1:W-:Y:S02]  /*301b0*/  STL.64 [R1+0x678], R10 ;  /* 0x0006780a01007387 */ /* 0x0003e40000100a00 */
[----:B------:R-:W2:Y:S02]  /*301c0*/  LDL.LU R5, [R1+0xe4] ;  /* 0x0000e40001057983 */ /* 0x000ea40000300800 */
[----:B0-----:R-:W3:Y:S01]  /*301d0*/  LDL.LU R6, [R1+0xe8] ;  /* 0x0000e80001067983 */ /* 0x001ee20000300800 */
[----:B------:R-:W3:Y:S01]  /*301e0*/  LDL.LU R7, [R1+0xec] ;  /* 0x0000ec0001077983 */ /* 0x000ee20000300800 */
[----:B------:R0:W-:Y:S02]  /*301f0*/  STL.64 [R1+0x13f0], R14 ;  /* 0x0013f00e01007387 */ /* 0x0001e40000100a00 */
[----:B------:R-:W4:Y:S02]  /*30200*/  LDL.LU R16, [R1+0x160] ;  /* 0x0001600001107983 */ /* 0x000f240000300800 */
[----:B------:R-:W4:Y:S01]  /*30210*/  LDL.LU R17, [R1+0x164] ;  /* 0x0001640001117983 */ /* 0x000f220000300800 */
[----:B------:R-:W2:Y:S01]  /*30220*/  LDL.LU R18, [R1+0x168] ;  /* 0x0001680001127983 */ /* 0x000ea20000300800 */
[----:B------:R-:W2:Y:S02]  /*30230*/  LDL.LU R19, [R1+0x16c] ;  /* 0x00016c0001137983 */ /* 0x000ea40000300800 */
[----:B-1----:R-:W-:-:S02]  /*30240*/  IMAD.MOV.U32 R10, RZ, RZ, R3 ;  /* 0x000000ffff0a7224 */ /* 0x002fc400078e0003 */
[----:B------:R-:W-:Y:S01]  /*30250*/  IMAD.MOV.U32 R11, RZ, RZ, R13 ;  /* 0x000000ffff0b7224 */ /* 0x000fe200078e000d */
[----:B--2---:R1:W-:Y:S01]  /*30260*/  STL.64 [R1+0x1400], R18 ;  /* 0x0014001201007387 */ /* 0x0043e20000100a00 */
[----:B----4-:R-:W-:Y:S02]  /*30270*/  STL.64 [R1+0x13f8], R16 ;  /* 0x0013f81001007387 */ /* 0x010fe40000100a00 */
[----:B------:R-:W2:Y:S02]  /*30280*/  LDL.LU R3, [R1+0x1484] ;  /* 0x0014840001037983 */ /* 0x000ea40000300800 */
[----:B------:R-:W-:Y:S01]  /*30290*/  STL.64 [R1+0x1408], R10 ;  /* 0x0014080a01007387 */ /* 0x000fe20000100a00 */
[----:B------:R-:W4:Y:S01]  /*302a0*/  LDL.LU R12, [R1+0x170] ;  /* 0x00017000010c7983 */ /* 0x000f220000300800 */
[----:B------:R-:W4:Y:S02]  /*302b0*/  LDL.LU R13, [R1+0x174] ;  /* 0x00017400010d7983 */ /* 0x000f240000300800 */
[----:B0-----:R-:W2:Y:S02]  /*302c0*/  LDL.LU R14, [R1+0x178] ;  /* 0x00017800010e7983 */ /* 0x001ea40000300800 */
[----:B------:R-:W2:Y:S02]  /*302d0*/  LDL.LU R15, [R1+0x17c] ;  /* 0x00017c00010f7983 */ /* 0x000ea40000300800 */
[----:B--2---:R-:W-:Y:S01]  /*302e0*/  STL.64 [R1+0x1420], R14 ;  /* 0x0014200e01007387 */ /* 0x004fe20000100a00 */
[----:B----4-:R-:W-:Y:S02]  /*302f0*/  STL.64 [R1+0x1418], R12 ;  /* 0x0014180c01007387 */ /* 0x010fe40000100a00 */
[----:B-1----:R-:W2:Y:S02]  /*30300*/  LDL.LU R18, [R1+0x88] ;  /* 0x0000880001127983 */ /* 0x002ea40000300800 */
[----:B------:R-:W2:Y:S02]  /*30310*/  LDL.LU R19, [R1+0x8c] ;  /* 0x00008c0001137983 */ /* 0x000ea40000300800 */
[----:B--2---:R0:W-:Y:S04]  /*30320*/  STL.64 [R1+0x1428], R18 ;  /* 0x0014281201007387 */ /* 0x0041e80000100a00 */
[----:B0-----:R-:W2:Y:S01]  /*30330*/  LDL.LU R18, [R1+0xa8] ;  /* 0x0000a80001127983 */ /* 0x001ea20000300800 */
[----:B------:R-:W2:Y:S03]  /*30340*/  LDL.LU R19, [R1+0xac] ;  /* 0x0000ac0001137983 */ /* 0x000ea60000300800 */
[----:B--2---:R-:W-:Y:S01]  /*30350*/  STL.64 [R1+0x1448], R18 ;  /* 0x0014481201007387 */ /* 0x004fe20000100a00 */
[----:B------:R-:W2:Y:S02]  /*30360*/  LDL.LU R12, [R1+0x190] ;  /* 0x00019000010c7983 */ /* 0x000ea40000300800 */
[----:B------:R-:W2:Y:S02]  /*30370*/  LDL.LU R13, [R1+0x194] ;  /* 0x00019400010d7983 */ /* 0x000ea40000300800 */
[----:B------:R-:W4:Y:S01]  /*30380*/  LDL.LU R14, [R1+0x198] ;  /* 0x00019800010e7983 */ /* 0x000f220000300800 */
[----:B------:R-:W4:Y:S01]  /*30390*/  LDL.LU R15, [R1+0x19c] ;  /* 0x00019c00010f7983 */ /* 0x000f220000300800 */
[----:B------:R-:W2:Y:S02]  /*303a0*/  LDL.LU R22, [R1+0xb8] ;  /* 0x0000b80001167983 */ /* 0x000ea40000300800 */
[----:B------:R-:W2:Y:S02]  /*303b0*/  LDL.LU R23, [R1+0xbc] ;  /* 0x0000bc0001177983 */ /* 0x000ea40000300800 */
[----:B--2---:R0:W-:Y:S04]  /*303c0*/  STL.64 [R1+0x1450], R22 ;  /* 0x0014501601007387 */ /* 0x0041e80000100a00 */
[----:B0-----:R-:W2:Y:S01]  /*303d0*/  LDL.LU R22, [R1+0xc8] ;  /* 0x0000c80001167983 */ /* 0x001ea20000300800 */
[----:B------:R-:W2:Y:S02]  /*303e0*/  LDL.LU R23, [R1+0xcc] ;  /* 0x0000cc0001177983 */ /* 0x000ea40000300800 */
        /* <DEDUP_REMOVED lines=9> */
[----:B------:R-:W2:Y:S01]  /*30480*/  LDL.LU R19, [R1+0x1cc] ;  /* 0x0001cc0001137983 */ /* 0x000ea20000300800 */
[----:B----4-:R-:W-:Y:S01]  /*30490*/  STL.64 [R1+0x1438], R14 ;  /* 0x0014380e01007387 */ /* 0x010fe20000100a00 */
[----:B------:R0:W-:Y:S03]  /*304a0*/  STL.64 [R1+0x1430], R12 ;  /* 0x0014300c01007387 */ /* 0x0001e60000100a00 */
[----:B0-----:R-:W4:Y:S01]  /*304b0*/  LDL.LU R12, [R1+0x1a0] ;  /* 0x0001a000010c7983 */ /* 0x001f220000300800 */
[----:B------:R-:W4:Y:S02]  /*304c0*/  LDL.LU R13, [R1+0x1a4] ;  /* 0x0001a400010d7983 */ /* 0x000f240000300800 */
[----:B------:R-:W4:Y:S02]  /*304d0*/  LDL.LU R14, [R1+0x1a8] ;  /* 0x0001a800010e7983 */ /* 0x000f240000300800 */
[----:B------:R-:W4:Y:S01]  /*304e0*/  LDL.LU R15, [R1+0x1ac] ;  /* 0x0001ac00010f7983 */ /* 0x000f220000300800 */
[----:B------:R-:W2:Y:S01]  /*304f0*/  LDL.LU R8, [R1+0x180] ;  /* 0x0001800001087983 */ /* 0x000ea20000300800 */
[----:B------:R-:W2:Y:S02]  /*30500*/  LDL.LU R9, [R1+0x184] ;  /* 0x0001840001097983 */ /* 0x000ea40000300800 */
[----:B------:R-:W2:Y:S02]  /*30510*/  LDL.LU R10, [R1+0x188] ;  /* 0x00018800010a7983 */ /* 0x000ea40000300800 */
[----:B------:R-:W2:Y:S01]  /*30520*/  LDL.LU R11, [R1+0x18c] ;  /* 0x00018c00010b7983 */ /* 0x000ea20000300800 */
[----:B---3--:R-:W-:Y:S01]  /*30530*/  STL.64 [R1+0x1348], R6 ;  /* 0x0013480601007387 */ /* 0x008fe20000100a00 */
[----:B------:R0:W-:Y:S03]  /*30540*/  STL.64 [R1+0x1340], R4 ;  /* 0x0013400401007387 */ /* 0x0001e60000100a00 */
[----:B0-----:R-:W3:Y:S01]  /*30550*/  LDL.LU R4, [R1+0xf0] ;  /* 0x0000f00001047983 */ /* 0x001ee20000300800 */
[----:B------:R-:W3:Y:S02]  /*30560*/  LDL.LU R5, [R1+0xf4] ;  /* 0x0000f40001057983 */ /* 0x000ee40000300800 */
[----:B------:R-:W2:Y:S02]  /*30570*/  LDL.LU R6, [R1+0xf8] ;  /* 0x0000f80001067983 */ /* 0x000ea40000300800 */
[----:B------:R-:W2:Y:S02]  /*30580*/  LDL.LU R7, [R1+0xfc] ;  /* 0x0000fc0001077983 */ /* 0x000ea40000300800 */
[----:B--2---:R0:W-:Y:S01]  /*30590*/  STL.64 [R1+0x1358], R6 ;  /* 0x0013580601007387 */ /* 0x0041e20000100a00 */
[----:B---3--:R-:W-:Y:S02]  /*305a0*/  STL.64 [R1+0x1350], R4 ;  /* 0x0013500401007387 */ /* 0x008fe40000100a00 */
[----:B0-----:R-:W-:-:S02]  /*305b0*/  IMAD.MOV.U32 R6, RZ, RZ, R24 ;  /* 0x000000ffff067224 */ /* 0x001fc400078e0018 */
[----:B------:R-:W-:Y:S01]  /*305c0*/  IMAD.MOV.U32 R7, RZ, RZ, R25 ;  /* 0x000000ffff077224 */ /* 0x000fe200078e0019 */
[----:B------:R-:W2:Y:S01]  /*305d0*/  LDL.LU R24, [R1+0x1480] ;  /* 0x0014800001187983 */ /* 0x000ea20000300800 */
[----:B------:R-:W2:Y:S03]  /*305e0*/  LDL.LU R25, [R1+0x147c] ;  /* 0x00147c0001197983 */ /* 0x000ea60000300800 */
[----:B------:R0:W-:Y:S02]  /*305f0*/  STL.64 [R1+0x1368], R6 ;  /* 0x0013680601007387 */ /* 0x0001e40000100a00 */
[----:B0-----:R-:W-:Y:S02]  /*30600*/  IMAD.MOV.U32 R6, RZ, RZ, R26 ;  /* 0x000000ffff067224 */ /* 0x001fe400078e001a */
[----:B------:R-:W-:Y:S01]  /*30610*/  IMAD.MOV.U32 R7, RZ, RZ, R27 ;  /* 0x000000ffff077224 */ /* 0x000fe200078e001b */
[----:B------:R-:W2:Y:S01]  /*30620*/  LDL.LU R26, [R1+0x1478] ;  /* 0x00147800011a7983 */ /* 0x000ea20000300800 */
[----:B------:R-:W2:Y:S03]  /*30630*/  LDL.LU R27, [R1+0x1474] ;  /* 0x00147400011b7983 */ /* 0x000ea60000300800 */
[----:B------:R0:W-:Y:S02]  /*30640*/  STL.64 [R1+0x1380], R6 ;  /* 0x0013800601007387 */ /* 0x0001e40000100a00 */
[----:B0-----:R-:W-:-:S02]  /*30650*/  IMAD.MOV.U32 R6, RZ, RZ, R29 ;  /* 0x000000ffff067224 */ /* 0x001fc400078e001d */
[----:B------:R-:W-:Y:S01]  /*30660*/  IMAD.MOV.U32 R7, RZ, RZ, R0 ;  /* 0x000000ffff077224 */ /* 0x000fe200078e0000 */
[----:B------:R-:W3:Y:S01]  /*30670*/  LDL.LU R29, [R1+0x1470] ;  /* 0x00147000011d7983 */ /* 0x000ee20000300800 */
[----:B------:R-:W3:Y:S03]  /*30680*/  LDL.LU R0, [R1+0x146c] ;  /* 0x00146c0001007983 */ /* 0x000ee60000300800 */
[----:B------:R0:W-:Y:S04]  /*30690*/  STL.64 [R1+0x1398], R6 ;  /* 0x0013980601007387 */ /* 0x0001e80000100a00 */
[----:B0-----:R-:W3:Y:S01]  /*306a0*/  LDL.LU R6, [R1+0x98] ;  /* 0x0000980001067983 */ /* 0x001ee20000300800 */
[----:B------:R-:W-:-:S02]  /*306b0*/  IMAD.MOV.U32 R7, RZ, RZ, R3 ;  /* 0x000000ffff077224 */ /* 0x000fc400078e0003 */
        /* <DEDUP_REMOVED lines=9> */
[----:B------:R-:W4:Y:S11]  /*30750*/  LDL.LU.64 R18, [R1+0x1448] ;  /* 0x0014480001127983 */ /* 0x000f360000300a00 */
[----:B------:R-:W-:Y:S10]  /*30760*/  @!UPT UIADD3 URZ, URZ, URZ, URZ ;  /* 0x0000003f3f3ff290 */ /* 0x000ff4000fffe03f */
[----:B------:R0:W-:Y:S01]  /*30770*/  STL.64 [R1+0x5d0], R20 ;  /* 0x0005d01401007387 */ /* 0x0001e20000100a00 */
[----:B------:R3:W-:Y:S03]  /*30780*/  STL.64 [R1+0x5d8], R22 ;  /* 0x0005d81601007387 */ /* 0x0007e60000100a00 */
[----:B0-----:R-:W2:Y:S01]  /*30790*/  LDL.LU.64 R20, [R1+0xc40] ;  /* 0x000c400001147983 */ /* 0x001ea20000300a00 */
[----:B---3--:R-:W-:Y:S02]  /*307a0*/  IMAD.MOV.U32 R22, RZ, RZ, R0 ;  /* 0x000000ffff167224 */ /* 0x008fe400078e0000 */
[----:B------:R-:W-:Y:S01]  /*307b0*/  IMAD.MOV.U32 R23, RZ, RZ, R29 ;  /* 0x000000ffff177224 */ /* 0x000fe200078e001d */
[C---:B----4-:R-:W-:Y:S01]  /*307c0*/  HMMA.16816.F32 R16, R24.reuse, R18, R12 ;  /* 0x000000121810723c */ /* 0x050fe2000000180c */
[----:B--2---:R-:W-:Y:S01]  /*307d0*/  STL.64 [R1+0x13b0], R20 ;  /* 0x0013b01401007387 */ /* 0x004fe20000100a00 */
[----:B------:R-:W2:Y:S02]  /*307e0*/  LDL.LU R0, [R1+0x1444] ;  /* 0x0014440001007983 */ /* 0x000ea40000300800 */
[----:B------:R-:W3:Y:S02]  /*307f0*/  LDL.LU R29, [R1+0x1440] ;  /* 0x00144000011d7983 */ /* 0x000ee40000300800 */
[----:B------:R-:W4:Y:S01]  /*30800*/  LDL.LU.64 R14, [R1+0x1438] ;  /* 0x00143800010e7983 */ /* 0x000f220000300a00 */
[----:B------:R-:W4:Y:S11]  /*30810*/  LDL.LU.64 R12, [R1+0x1430] ;  /* 0x00143000010c7983 */ /* 0x000f360000300a00 */
[----:B------:R-:W-:Y:S05]  /*30820*/  @!UPT UIADD3 URZ, URZ, URZ, URZ ;  /* 0x0000003f3f3ff290 */ /* 0x000fea000fffe03f */
[----:B------:R-:W-:Y:S02]  /*30830*/  STL.64 [R1+0x5a0], R16 ;  /* 0x0005a01001007387 */ /* 0x000fe40000100a00 */
[----:B------:R0:W-:Y:S02]  /*30840*/  STL.64 [R1+0x5a8], R18 ;  /* 0x0005a81201007387 */ /* 0x0001e40000100a00 */
[----:B0-----:R-:W2:Y:S01]  /*30850*/  LDL.LU.64 R18, [R1+0x1428] ;  /* 0x0014280001127983 */ /* 0x001ea20000300a00 */
[C---:B----4-:R-:W-:Y:S03]  /*30860*/  HMMA.16816.F32 R4, R24.reuse, R6, R12 ;  /* 0x000000061804723c */ /* 0x050fe6000000180c */
[----:B------:R-:W4:Y:S01]  /*30870*/  LDL.LU.64 R14, [R1+0x1420] ;  /* 0x00142000010e7983 */ /* 0x000f220000300a00 */
[----:B------:R-:W4:Y:S11]  /*30880*/  LDL.LU.64 R12, [R1+0x1418] ;  /* 0x00141800010c7983 */ /* 0x000f360000300a00 */
[----:B------:R-:W-:Y:S08]  /*30890*/  @!UPT UIADD3 URZ, URZ, URZ, URZ ;  /* 0x0000003f3f3ff290 */ /* 0x000ff0000fffe03f */
[----:B------:R-:W-:Y:S01]  /*308a0*/  STL.64 [R1+0x530], R4 ;  /* 0x0005300401007387 */ /* 0x000fe20000100a00 */
[----:B------:R0:W-:Y:S01]  /*308b0*/  STL.64 [R1+0x538], R6 ;  /* 0x0005380601007387 */ /* 0x0001e20000100a00 */
[C---:B--2---:R-:W-:Y:S01]  /*308c0*/  HMMA.16816.F32 R16, R24.reuse, R18, R8 ;  /* 0x000000121810723c */ /* 0x044fe20000001808 */
[----:B0-----:R-:W-:Y:S02]  /*308d0*/  IMAD.MOV.U32 R6, RZ, RZ, R2 ;  /* 0x000000ffff067224 */ /* 0x001fe400078e0002 */
[----:B------:R-:W-:Y:S01]  /*308e0*/  IMAD.MOV.U32 R7, RZ, RZ, R28 ;  /* 0x000000ffff077224 */ /* 0x000fe200078e001c */
[----:B------:R-:W2:Y:S04]  /*308f0*/  LDL.LU R2, [R1+0x1410] ;  /* 0x0014100001027983 */ /* 0x000ea80000300800 */
[----:B------:R0:W-:Y:S01]  /*30900*/  STL.64 [R1+0x13b8], R6 ;  /* 0x0013b80601007387 */ /* 0x0001e20000100a00 */
[----:B------:R-:W2:Y:S02]  /*30910*/  LDL.LU R4, [R1+0x150] ;  /* 0x0001500001047983 */ /* 0x000ea40000300800 */
[----:B------:R-:W2:Y:S01]  /*30920*/  LDL.LU R5, [R1+0x154] ;  /* 0x0001540001057983 */ /* 0x000ea20000300800 */
[----:B0-----:R-:W2:Y:S01]  /*30930*/  LDL.LU R6, [R1+0x158] ;  /* 0x0001580001067983 */ /* 0x001ea20000300800 */
[----:B------:R-:W2:Y:S02]  /*30940*/  LDL.LU R7, [R1+0x15c] ;  /* 0x00015c0001077983 */ /* 0x000ea40000300800 */
[----:B------:R-:W4:Y:S08]  /*30950*/  LDL.LU.64 R10, [R1+0x1408] ;  /* 0x00140800010a7983 */ /* 0x000f300000300a00 */
[----:B------:R-:W-:Y:S01]  /*30960*/  STL.64 [R1+0x4f0], R16 ;  /* 0x0004f01001007387 */ /* 0x000fe20000100a00 */
[----:B------:R0:W-:Y:S04]  /*30970*/  STL.64 [R1+0x4f8], R18 ;  /* 0x0004f81201007387 */ /* 0x0001e80000100a00 */
[----:B0-----:R-:W3:Y:S01]  /*30980*/  LDL.LU.64 R18, [R1+0x1400] ;  /* 0x0014000001127983 */ /* 0x001ee20000300a00 */
[----:B------:R-:W3:Y:S01]  /*30990*/  LDL.LU.64 R16, [R1+0x13f8] ;  /* 0x0013f80001107983 */ /* 0x000ee20000300a00 */
[C---:B----4-:R-:W-:Y:S02]  /*309a0*/  HMMA.16816.F32 R8, R24.reuse, R10, R12 ;  /* 0x0000000a1808723c */ /* 0x050fe4000000180c */
[----:B------:R-:W3:Y:S06]  /*309b0*/  LDL.LU.64 R14, [R1+0x13f0] ;  /* 0x0013f000010e7983 */ /* 0x000eec0000300a00 */
[C---:B--2---:R-:W-:Y:S11]  /*309c0*/  HMMA.16816.F32 R4, R24.reuse, R22, R4 ;  /* 0x000000161804723c */ /* 0x044ff60000001804 */
[----:B------:R-:W-:Y:S04]  /*309d0*/  @!UPT UIADD3 URZ, URZ, URZ, URZ ;  /* 0x0000003f3f3ff290 */ /* 0x000fe8000fffe03f */
[----:B------:R-:W-:Y:S01]  /*309e0*/  STL.64 [R1+0x4d0], R8 ;  /* 0x0004d00801007387 */ /* 0x000fe20000100a00 */
[----:B------:R0:W-:Y:S03]  /*309f0*/  STL.64 [R1+0x4d8], R10 ;  /* 0x0004d80a01007387 */ /* 0x0001e60000100a00 */
[----:B0-----:R-:W2:Y:S01]  /*30a00*/  LDL.LU.64 R10, [R1+0x13e8] ;  /* 0x0013e800010a7983 */ /* 0x001ea20000300a00 */
[----:B------:R-:W4:Y:S01]  /*30a10*/  LDL.LU.64 R8, [R1+0x13e0] ;  /* 0x0013e00001087983 */ /* 0x000f220000300a00 */
[----:B---3--:R-:W-:Y:S02]  /*30a20*/  HMMA.16816.F32 R12, R24, R14, R16 ;  /* 0x0000000e180c723c */ /* 0x008fe40000001810 */
[----:B------:R-:W3:Y:S11]  /*30a30*/  LDL.LU R18, [R1+0x13d8] ;  /* 0x0013d80001127983 */ /* 0x000ef60000300800 */
[----:B------:R-:W-:Y:S10]  /*30a40*/  @!UPT UIADD3 URZ, URZ, URZ, URZ ;  /* 0x0000003f3f3ff290 */ /* 0x000ff4000fffe03f */
[----:B------:R-:W-:Y:S01]  /*30a50*/  STL.64 [R1+0x490], R12 ;  /* 0x0004900c01007387 */ /* 0x000fe20000100a00 */
[----:B------:R0:W-:Y:S03]  /*30a60*/  STL.64 [R1+0x498], R14 ;  /* 0x0004980e01007387 */ /* 0x0001e60000100a00 */
[----:B0-----:R-:W2:Y:S01]  /*30a70*/  LDL.LU.64 R14, [R1+0x13d0] ;  /* 0x0013d000010e7983 */ /* 0x001ea20000300a00 */
[----:B------:R-:W2:Y:S02]  /*30a80*/  LDL.LU R12, [R1+0x13c8] ;  /* 0x0013c800010c7983 */ /* 0x000ea40000300800 */
[----:B------:R0:W-:Y:S02]  /*30a90*/  STL.64 [R1+0x480], R4 ;  /* 0x0004800401007387 */ /* 0x0001e40000100a00 */
[----:B------:R1:W-:Y:S01]  /*30aa0*/  STL.64 [R1+0x488], R6 ;  /* 0x0004880601007387 */ /* 0x0003e20000100a00 */
[----:B0-----:R-:W2:Y:S01]  /*30ab0*/  LDL.LU R4, [R1+0x140] ;  /* 0x0001400001047983 */ /* 0x001ea20000300800 */
[----:B------:R-:W2:Y:S02]  /*30ac0*/  LDL.LU R5, [R1+0x144] ;  /* 0x0001440001057983 */ /* 0x000ea40000300800 */
[----:B-1----:R-:W2:Y:S02]  /*30ad0*/  LDL.LU R6, [R1+0x148] ;  /* 0x0001480001067983 */ /* 0x002ea40000300800 */
[----:B------:R-:W2:Y:S01]  /*30ae0*/  LDL.LU R7, [R1+0x14c] ;  /* 0x00014c0001077983 */ /* 0x000ea20000300800 */
[----:B------:R-:W3:Y:S04]  /*30af0*/  LDL.LU R19, [R1+0xf60] ;  /* 0x000f600001137983 */ /* 0x000ee80000300800 */
[----:B---3--:R0:W-:Y:S01]  /*30b00*/  STL.64 [R1+0x1360], R18 ;  /* 0x0013601201007387 */ /* 0x0081e20000100a00 */
[----:B------:R-:W3:Y:S02]  /*30b10*/  LDL.LU R16, [R1+0x100] ;  /* 0x0001000001107983 */ /* 0x000ee40000300800 */
[----:B------:R-:W3:Y:S01]  /*30b20*/  LDL.LU R17, [R1+0x104] ;  /* 0x0001040001117983 */ /* 0x000ee20000300800 */
[----:B0-----:R-:W2:Y:S01]  /*30b30*/  LDL.LU R18, [R1+0x108] ;  /* 0x0001080001127983 */ /* 0x001ea20000300800 */
[----:B------:R-:W2:Y:S03]  /*30b40*/  LDL.LU R19, [R1+0x10c] ;  /* 0x00010c0001137983 */ /* 0x000ea60000300800 */
[----:B--2---:R-:W-:Y:S01]  /*30b50*/  STL.64 [R1+0x1378], R18 ;  /* 0x0013781201007387 */ /* 0x004fe20000100a00 */
[----:B---3--:R0:W-:Y:S03]  /*30b60*/  STL.64 [R1+0x1370], R16 ;  /* 0x0013701001007387 */ /* 0x0081e60000100a00 */
[----:B0-----:R-:W2:Y:S01]  /*30b70*/  LDL.LU R16, [R1+0x110] ;  /* 0x0001100001107983 */ /* 0x001ea20000300800 */
[----:B------:R-:W2:Y:S02]  /*30b80*/  LDL.LU R17, [R1+0x114] ;  /* 0x0001140001117983 */ /* 0x000ea40000300800 */
[----:B------:R-:W-:-:S02]  /*30b90*/  IMAD.MOV.U32 R18, RZ, RZ, R2 ;  /* 0x000000ffff127224 */ /* 0x000fc400078e0002 */
[----:B------:R-:W-:Y:S01]  /*30ba0*/  IMAD.MOV.U32 R19, RZ, RZ, R29 ;  /* 0x000000ffff137224 */ /* 0x000fe200078e001d */
[----:B------:R-:W3:Y:S01]  /*30bb0*/  LDL.LU R2, [R1+0x13c4] ;  /* 0x0013c40001027983 */ /* 0x000ee20000300800 */
[----:B------:R-:W3:Y:S03]  /*30bc0*/  LDL.LU R29, [R1+0x13c0] ;  /* 0x0013c000011d7983 */ /* 0x000ee60000300800 */
[----:B------:R-:W-:Y:S04]  /*30bd0*/  STL.64 [R1+0x1390], R18 ;  /* 0x0013901201007387 */ /* 0x000fe80000100a00 */
[----:B--2---:R0:W-:Y:S04]  /*30be0*/  STL.64 [R1+0x1388], R16 ;  /* 0x0013881001007387 */ /* 0x0041e80000100a00 */
[----:B0-----:R-:W2:Y:S01]  /*30bf0*/  LDL.LU R16, [R1+0x120] ;  /* 0x0001200001107983 */ /* 0x001ea20000300800 */
[----:B------:R-:W2:Y:S02]  /*30c00*/  LDL.LU R17, [R1+0x124] ;  /* 0x0001240001117983 */ /* 0x000ea40000300800 */
[----:B------:R-:W2:Y:S02]  /*30c10*/  LDL.LU R18, [R1+0x128] ;  /* 0x0001280001127983 */ /* 0x000ea40000300800 */
[----:B------:R-:W2:Y:S02]  /*30c20*/  LDL.LU R19, [R1+0x12c] ;  /* 0x00012c0001137983 */ /* 0x000ea40000300800 */
[----:B------:R-:W-:-:S02]  /*30c30*/  IMAD.MOV.U32 R22, RZ, RZ, R12 ;  /* 0x000000ffff167224 */ /* 0x000fc400078e000c */
[----:B----4-:R-:W-:-:S07]  /*30c40*/  IMAD.MOV.U32 R23, RZ, RZ, R9 ;  /* 0x000000ffff177224 */ /* 0x010fce00078e0009 */
[----:B------:R-:W-:Y:S01]  /*30c50*/  HMMA.16816.F32 R20, R24, R22, R4 ;  /* 0x000000161814723c */ /* 0x000fe20000001804 */
[----:B--2---:R-:W-:Y:S01]  /*30c60*/  STL.64 [R1+0x13a8], R18 ;  /* 0x0013a81201007387 */ /* 0x004fe20000100a00 */
[----:B------:R0:W-:Y:S03]  /*30c70*/  STL.64 [R1+0x13a0], R16 ;  /* 0x0013a01001007387 */ /* 0x0001e60000100a00 */
[----:B0-----:R-:W2:Y:S01]  /*30c80*/  LDL.LU R16, [R1+0x130] ;  /* 0x0001300001107983 */ /* 0x001ea20000300800 */
[----:B------:R-:W2:Y:S02]  /*30c90*/  LDL.LU R17, [R1+0x134] ;  /* 0x0001340001117983 */ /* 0x000ea40000300800 */
[----:B------:R-:W4:Y:S02]  /*30ca0*/  LDL.LU R28, [R1+0xf58] ;  /* 0x000f5800011c7983 */ /* 0x000f240000300800 */
[----:B------:R-:W2:Y:S01]  /*30cb0*/  LDL.LU R9, [R1+0xf50] ;  /* 0x000f500001097983 */ /* 0x000ea20000300800 */
[----:B------:R-:W2:Y:S01]  /*30cc0*/  LDL.LU R13, [R1+0xf48] ;  /* 0x000f4800010d7983 */ /* 0x000ea20000300800 */
[----:B---3--:R-:W-:-:S02]  /*30cd0*/  IMAD.MOV.U32 R19, RZ, RZ, R2 ;  /* 0x000000ffff137224 */ /* 0x008fc400078e0002 */
[----:B------:R-:W3:Y:S02]  /*30ce0*/  LDL.LU R12, [R1+0xf40] ;  /* 0x000f4000010c7983 */ /* 0x000ee40000300800 */
[----:B------:R-:W-:Y:S01]  /*30cf0*/  IMAD.MOV.U32 R18, RZ, RZ, R29 ;  /* 0x000000ffff127224 */ /* 0x000fe200078e001d */
[----:B------:R-:W2:Y:S01]  /*30d00*/  LDL.LU R2, [R1+0xf38] ;  /* 0x000f380001027983 */ /* 0x000ea20000300800 */
[----:B------:R-:W2:Y:S02]  /*30d10*/  LDL.LU R29, [R1+0xf5c] ;  /* 0x000f5c00011d7983 */ /* 0x000ea40000300800 */
[----:B------:R-:W2:Y:S03]  /*30d20*/  LDL.LU.64 R6, [R1+0x13b8] ;  /* 0x0013b80001067983 */ /* 0x000ea60000300a00 */
[----:B------:R0:W-:Y:S01]  /*30d30*/  STL.64 [R1+0x460], R20 ;  /* 0x0004601401007387 */ /* 0x0001e20000100a00 */
[----:B------:R-:W-:Y:S04]  /*30d40*/  STL.64 [R1+0x468], R22 ;  /* 0x0004681601007387 */ /* 0x000fe80000100a00 */
[----:B0-----:R-:W3:Y:S01]  /*30d50*/  LDL.LU.64 R20, [R1+0x13b0] ;  /* 0x0013b00001147983 */ /* 0x001ee20000300a00 */
        /* <DEDUP_REMOVED lines=35> */
[----:B---3--:R0:W-:Y:S02]  /*30f90*/  STL.64 [R1+0x1328], R12 ;  /* 0x0013280c01007387 */ /* 0x0081e40000100a00 */
[----:B0-----:R-:W3:Y:S01]  /*30fa0*/  LDL.LU R12, [R1+0xd0] ;  /* 0x0000d000010c7983 */ /* 0x001ee20000300800 */
[----:B------:R-:W-:-:S02]  /*30fb0*/  IMAD.MOV.U32 R13, RZ, RZ, R0 ;  /* 0x000000ffff0d7224 */ /* 0x000fc400078e0000 */
[----:B------:R-:W3:Y:S02]  /*30fc0*/  LDL.LU R0, [R1+0x1338] ;  /* 0x0013380001007983 */ /* 0x000ee40000300800 */
[----:B------:R-:W3:Y:S01]  /*30fd0*/  LDL R16, [R1+0x1260] ;  /* 0x0012600001107983 */ /* 0x000ee20000100800 */
[----:B--2---:R-:W-:Y:S11]  /*30fe0*/  HMMA.16816.F32 R4, R24, R10, R4 ;  /* 0x0000000a1804723c */ /* 0x004ff60000001804 */
[----:B------:R-:W-:Y:S11]  /*30ff0*/  @!UPT UIADD3 URZ, URZ, URZ, URZ ;  /* 0x0000003f3f3ff290 */ /* 0x000ff6000fffe03f */
[----:B------:R-:W-:Y:S01]  /*31000*/  @!UPT UIADD3 URZ, URZ, URZ, URZ ;  /* 0x0000003f3f3ff290 */ /* 0x000fe2000fffe03f */
[----:B------:R-:W-:Y:S01]  /*31010*/  STL.64 [R1+0x210], R4 ;  /* 0x0002100401007387 */ /* 0x000fe20000100a00 */
[----:B------:R0:W-:Y:S03]  /*31020*/  STL.64 [R1+0x218], R6 ;  /* 0x0002180601007387 */ /* 0x0001e60000100a00 */
[----:B0-----:R-:W2:Y:S01]  /*31030*/  LDL.LU.64 R6, [R1+0x1330] ;  /* 0x0013300001067983 */ /* 0x001ea20000300a00 */
[----:B------:R-:W2:Y:S02]  /*31040*/  LDL.LU.64 R10, [R1+0xc48] ;  /* 0x000c4800010a7983 */ /* 0x000ea40000300a00 */
[----:B------:R-:W-:-:S04]  /*31050*/  IMAD.MOV.U32 R23, RZ, RZ, c[0x0][0x188] ;  /* 0x00006200ff177624 */ /* 0x000fc800078e00ff */
[----:B------:R-:W-:-:S04]  /*31060*/  IMAD.SHL.U32 R22, R23, 0x40, RZ ;  /* 0x0000004017167824 */ /* 0x000fc800078e00ff */
[----:B------:R-:W-:Y:S02]  /*31070*/  IMAD.SHL.U32 R22, R22, 0x2, RZ ;  /* 0x0000000216167824 */ /* 0x000fe400078e00ff */
[----:B------:R-:W-:Y:S02]  /*31080*/  IMAD.MOV.U32 R14, RZ, RZ, R8 ;  /* 0x000000ffff0e7224 */ /* 0x000fe400078e0008 */
[----:B------:R-:W-:Y:S01]  /*31090*/  IMAD.MOV.U32 R15, RZ, RZ, R3 ;  /* 0x000000ffff0f7224 */ /* 0x000fe200078e0003 */
[----:B------:R-:W-:Y:S02]  /*310a0*/  IADD3 R8, P1, R20, R22, RZ ;  /* 0x0000001614087210 */ /* 0x000fe40007f3e0ff */
[----:B------:R-:W-:-:S03]  /*310b0*/  IADD3 R18, R18, 0x1, RZ ;  /* 0x0000000112127810 */ /* 0x000fc60007ffe0ff */
[----:B---3--:R-:W-:Y:S01]  /*310c0*/  IMAD.X R4, R21, 0x1, R0, P1 ;  /* 0x0000000115047824 */ /* 0x008fe200008e0600 */
[----:B--2---:R-:W-:-:S05]  /*310d0*/  IADD3 R5, P0, R10, R22, RZ ;  /* 0x000000160a057210 */ /* 0x004fca0007f1e0ff */
[----:B------:R-:W-:Y:S01]  /*310e0*/  IMAD.X R3, R11, 0x1, R0, P0 ;  /* 0x000000010b037824 */ /* 0x000fe200000e0600 */
[----:B------:R-:W-:Y:S01]  /*310f0*/  STL [R1+0x12a0], R5 ;  /* 0x0012a00501007387 */ /* 0x000fe20000100800 */
[----:B------:R-:W-:Y:S01]  /*31100*/  STL [R1+0x12a4], R8 ;  /* 0x0012a40801007387 */ /* 0x000fe20000100800 */
[----:B------:R-:W-:Y:S02]  /*31110*/  HMMA.16816.F32 R24, R24, R6, R12 ;  /* 0x000000061818723c */ /* 0x000fe4000000180c */
[----:B------:R-:W-:Y:S01]  /*31120*/  STL [R1+0x12a8], R3 ;  /* 0x0012a80301007387 */ /* 0x000fe20000100800 */
[----:B------:R-:W-:Y:S02]  /*31130*/  STL [R1+0xc68], R18 ;  /* 0x000c681201007387 */ /* 0x000fe40000100800 */
[----:B------:R-:W-:Y:S02]  /*31140*/  STL [R1+0x12ac], R4 ;  /* 0x0012ac0401007387 */ /* 0x000fe40000100800 */
[----:B------:R-:W2:Y:S01]  /*31150*/  LDL.LU.64 R12, [R1+0x1328] ;  /* 0x00132800010c7983 */ /* 0x000ea20000300a00 */
[----:B------:R-:W-:-:S02]  /*31160*/  IADD3 R19, P5, R19, R22, RZ ;  /* 0x0000001613137210 */ /* 0x000fc40007fbe0ff */
[-C--:B----4-:R-:W-:Y:S02]  /*31170*/  IADD3 R28, P6, R28, R22.reuse, RZ ;  /* 0x000000161c1c7210 */ /* 0x090fe40007fde0ff */
[-C--:B------:R-:W-:Y:S02]  /*31180*/  IADD3 R9, P1, R9, R22.reuse, RZ ;  /* 0x0000001609097210 */ /* 0x080fe40007f3e0ff */
[----:B------:R-:W-:Y:S01]  /*31190*/  IADD3 R2, P4, R2, R22, RZ ;  /* 0x0000001602027210 */ /* 0x000fe20007f9e0ff */
[----:B------:R-:W-:-:S09]  /*311a0*/  IMAD.X R29, R29, 0x1, R0, P5 ;  /* 0x000000011d1d7824 */ /* 0x000fd200028e0600 */
[----:B------:R-:W-:Y:S02]  /*311b0*/  IMAD.MOV.U32 R6, RZ, RZ, R27 ;  /* 0x000000ffff067224 */ /* 0x000fe400078e001b */
[----:B------:R-:W-:Y:S01]  /*311c0*/  IMAD.MOV.U32 R7, RZ, RZ, R26 ;  /* 0x000000ffff077224 */ /* 0x000fe200078e001a */
[----:B------:R-:W-:Y:S01]  /*311d0*/  STL.64 [R1+0xc0], R24 ;  /* 0x0000c01801007387 */ /* 0x000fe20000100a00 */
[----:B------:R-:W-:Y:S02]  /*311e0*/  STL.64 [R1+0xc8], R26 ;  /* 0x0000c81a01007387 */ /* 0x000fe40000100a00 */
[----:B------:R-:W-:Y:S01]  /*311f0*/  STL [R1+0x12b4], R6 ;  /* 0x0012b40601007387 */ /* 0x000fe20000100800 */
[----:B------:R-:W-:Y:S01]  /*31200*/  STL [R1+0x12b0], R7 ;  /* 0x0012b00701007387 */ /* 0x000fe20000100800 */
[----:B------:R-:W-:Y:S02]  /*31210*/  STL [R1+0xf60], R19 ;  /* 0x000f601301007387 */ /* 0x000fe40000100800 */
[----:B------:R-:W-:Y:S02]  /*31220*/  STL [R1+0xf58], R28 ;  /* 0x000f581c01007387 */ /* 0x000fe40000100800 */
[----:B------:R-:W-:Y:S01]  /*31230*/  STL [R1+0xf50], R9 ;  /* 0x000f500901007387 */ /* 0x000fe20000100800 */
[----:B--2---:R-:W-:-:S02]  /*31240*/  IADD3 R13, P2, R13, R22, RZ ;  /* 0x000000160d0d7210 */ /* 0x004fc40007f5e0ff */
[----:B------:R-:W-:-:S03]  /*31250*/  IADD3 R12, P3, R12, R22, RZ ;  /* 0x000000160c0c7210 */ /* 0x000fc60007f7e0ff */
[----:B------:R-:W-:Y:S01]  /*31260*/  STL [R1+0xf48], R13 ;  /* 0x000f480d01007387 */ /* 0x000fe20000100800 */
[----:B------:R0:W-:Y:S02]  /*31270*/  STL [R1+0x1324], R0 ;  /* 0x0013240001007387 */ /* 0x0001e40000100800 */
[----:B------:R-:W-:Y:S01]  /*31280*/  STL [R1+0xf40], R12 ;  /* 0x000f400c01007387 */ /* 0x000fe20000100800 */
[----:B0-----:R-:W2:Y:S01]  /*31290*/  LDL.LU R0, [R1+0xf30] ;  /* 0x000f300001007983 */ /* 0x001ea20000300800 */
[----:B------:R-:W-:Y:S02]  /*312a0*/  STL [R1+0xf38], R2 ;  /* 0x000f380201007387 */ /* 0x000fe40000100800 */
[----:B------:R-:W3:Y:S02]  /*312b0*/  LDL.LU R7, [R1+0xf20] ;  /* 0x000f200001077983 */ /* 0x000ee40000300800 */
[----:B------:R-:W-:Y:S01]  /*312c0*/  STL [R1+0xf5c], R29 ;  /* 0x000f5c1d01007387 */ /* 0x000fe20000100800 */
[----:B---3--:R0:W-:Y:S04]  /*312d0*/  STL [R1+0x1318], R7 ;  /* 0x0013180701007387 */ /* 0x0081e80000100800 */
[----:B0-----:R-:W3:Y:S04]  /*312e0*/  LDL.LU R7, [R1+0xf4c] ;  /* 0x000f4c0001077983 */ /* 0x001ee80000300800 */
[----:B---3--:R0:W-:Y:S04]  /*312f0*/  STL [R1+0x131c], R7 ;  /* 0x00131c0701007387 */ /* 0x0081e80000100800 */
[----:B0-----:R-:W3:Y:S01]  /*31300*/  LDL.LU R7, [R1+0xf28] ;  /* 0x000f280001077983 */ /* 0x001ee20000300800 */
[----:B------:R-:W-:-:S02]  /*31310*/  ISETP.NE.U32.AND P0, PT, R18, R16, PT ;  /* 0x000000101200720c */ /* 0x000fc40003f05070 */
[----:B--2---:R-:W-:Y:S01]  /*31320*/  IADD3 R0, P5, R0, R22, RZ ;  /* 0x0000001600007210 */ /* 0x004fe20007fbe0ff */
[----:B---3--:R0:W-:Y:S04]  /*31330*/  STL [R1+0x1320], R7 ;  /* 0x0013200701007387 */ /* 0x0081e80000100800 */
[----:B0-----:R-:W2:Y:S01]  /*31340*/  LDL.LU R7, [R1+0xf54] ;  /* 0x000f540001077983 */ /* 0x001ea20000300800 */
[----:B------:R-:W3:Y:S02]  /*31350*/  LDL.LU R6, [R1+0xf44] ;  /* 0x000f440001067983 */ /* 0x000ee40000300800 */
[----:B------:R-:W4:Y:S02]  /*31360*/  LDL.LU R24, [R1+0xf18] ;  /* 0x000f180001187983 */ /* 0x000f240000300800 */
        /* <DEDUP_REMOVED lines=24> */
[----:B------:R0:W-:Y:S02]  /*314f0*/  STL [R1+0xf30], R0 ;  /* 0x000f300001007387 */ /* 0x0001e40000100800 */
[----:B0-----:R-:W2:Y:S02]  /*31500*/  LDL.LU R0, [R1+0x1324] ;  /* 0x0013240001007983 */ /* 0x001ea40000300800 */
[----:B--2---:R-:W-:-:S05]  /*31510*/  IMAD.X R7, R7, 0x1, R0, P6 ;  /* 0x0000000107077824 */ /* 0x004fca00030e0600 */
[----:B------:R0:W-:Y:S04]  /*31520*/  STL [R1+0xf54], R7 ;  /* 0x000f540701007387 */ /* 0x0001e80000100800 */
[----:B0-----:R-:W2:Y:S02]  /*31530*/  LDL.LU R7, [R1+0x1320] ;  /* 0x0013200001077983 */ /* 0x001ea40000300800 */
[----:B--2---:R-:W-:-:S05]  /*31540*/  IADD3 R7, P6, R7, R22, RZ ;  /* 0x0000001607077210 */ /* 0x004fca0007fde0ff */
[----:B------:R0:W-:Y:S04]  /*31550*/  STL [R1+0xf28], R7 ;  /* 0x000f280701007387 */ /* 0x0001e80000100800 */
[----:B0-----:R-:W2:Y:S02]  /*31560*/  LDL.LU R7, [R1+0x131c] ;  /* 0x00131c0001077983 */ /* 0x001ea40000300800 */
[----:B--2---:R-:W-:-:S05]  /*31570*/  IMAD.X R7, R7, 0x1, R0, P1 ;  /* 0x0000000107077824 */ /* 0x004fca00008e0600 */
[----:B------:R0:W-:Y:S04]  /*31580*/  STL [R1+0xf4c], R7 ;  /* 0x000f4c0701007387 */ /* 0x0001e80000100800 */
[----:B0-----:R-:W2:Y:S01]  /*31590*/  LDL.LU R7, [R1+0x1318] ;  /* 0x0013180001077983 */ /* 0x001ea20000300800 */
[--C-:B---3--:R-:W-:Y:S01]  /*315a0*/  IMAD.X R6, R6, 0x1, R0.reuse, P2 ;  /* 0x0000000106067824 */ /* 0x108fe200010e0600 */
[-C--:B----4-:R-:W-:Y:S01]  /*315b0*/  IADD3 R24, P2, R24, R22.reuse, RZ ;  /* 0x0000001618187210 */ /* 0x090fe20007f5e0ff */
[--C-:B------:R-:W-:Y:S01]  /*315c0*/  IMAD.X R25, R25, 0x1, R0.reuse, P3 ;  /* 0x0000000119197824 */ /* 0x100fe200018e0600 */
[-C--:B------:R-:W-:Y:S01]  /*315d0*/  IADD3 R26, P3, R26, R22.reuse, RZ ;  /* 0x000000161a1a7210 */ /* 0x080fe20007f7e0ff */
        /* <DEDUP_REMOVED lines=16> */
[----:B------:R-:W-:Y:S01]  /*316e0*/  IMAD.X R2, R2, 0x1, R0, P2 ;  /* 0x0000000102027824 */ /* 0x000fe200010e0600 */
[----:B------:R-:W-:-:S02]  /*316f0*/  IADD3 R29, P2, R29, R22, RZ ;  /* 0x000000161d1d7210 */ /* 0x000fc40007f5e0ff */
[----:B--2---:R-:W-:-:S05]  /*31700*/  IADD3 R7, P1, R7, R22, RZ ;  /* 0x0000001607077210 */ /* 0x004fca0007f3e0ff */
[----:B------:R-:W-:Y:S01]  /*31710*/  STL [R1+0xf20], R7 ;  /* 0x000f200701007387 */ /* 0x000fe20000100800 */
[----:B------:R-:W-:Y:S02]  /*31720*/  STL [R1+0xf44], R6 ;  /* 0x000f440601007387 */ /* 0x000fe40000100800 */
[----:B------:R-:W-:Y:S02]  /*31730*/  STL [R1+0xf18], R24 ;  /* 0x000f181801007387 */ /* 0x000fe40000100800 */
[----:B------:R-:W-:Y:S01]  /*31740*/  STL [R1+0xf3c], R25 ;  /* 0x000f3c1901007387 */ /* 0x000fe20000100800 */
[----:B------:R-:W-:Y:S01]  /*31750*/  STL [R1+0xf10], R26 ;  /* 0x000f101a01007387 */ /* 0x000fe20000100800 */
[----:B------:R-:W-:Y:S02]  /*31760*/  STL [R1+0xf34], R27 ;  /* 0x000f341b01007387 */ /* 0x000fe40000100800 */
[----:B------:R-:W-:Y:S02]  /*31770*/  STL [R1+0xf08], R4 ;  /* 0x000f080401007387 */ /* 0x000fe40000100800 */
[--C-:B------:R-:W-:Y:S01]  /*31780*/  IMAD.X R11, R11, 0x1, R0.reuse, P1 ;  /* 0x000000010b0b7824 */ /* 0x100fe200008e0600 */
[----:B------:R-:W-:Y:S01]  /*31790*/  STL [R1+0xf2c], R3 ;  /* 0x000f2c0301007387 */ /* 0x000fe20000100800 */
[----:B------:R-:W-:Y:S01]  /*317a0*/  IADD3 R14, P1, R14, R22, RZ ;  /* 0x000000160e0e7210 */ /* 0x000fe20007f3e0ff */
[----:B------:R-:W-:Y:S02]  /*317b0*/  STL [R1+0xf00], R8 ;  /* 0x000f000801007387 */ /* 0x000fe40000100800 */
[----:B------:R-:W-:Y:S01]  /*317c0*/  STL [R1+0xf24], R5 ;  /* 0x000f240501007387 */ /* 0x000fe20000100800 */
[----:B------:R-:W-:Y:S01]  /*317d0*/  STL [R1+0xef8], R10 ;  /* 0x000ef80a01007387 */ /* 0x000fe20000100800 */
[----:B------:R-:W-:Y:S02]  /*317e0*/  STL [R1+0xf1c], R11 ;  /* 0x000f1c0b01007387 */ /* 0x000fe40000100800 */
[----:B------:R-:W-:Y:S02]  /*317f0*/  STL [R1+0xef0], R14 ;  /* 0x000ef00e01007387 */ /* 0x000fe40000100800 */
[----:B------:R-:W-:Y:S01]  /*31800*/  STL [R1+0xf14], R15 ;  /* 0x000f140f01007387 */ /* 0x000fe20000100800 */
[----:B------:R-:W-:Y:S01]  /*31810*/  STL [R1+0xee8], R20 ;  /* 0x000ee81401007387 */ /* 0x000fe20000100800 */
[----:B------:R-:W-:Y:S02]  /*31820*/  STL [R1+0xf0c], R21 ;  /* 0x000f0c1501007387 */ /* 0x000fe40000100800 */
[----:B------:R-:W-:Y:S02]  /*31830*/  STL [R1+0xee0], R23 ;  /* 0x000ee01701007387 */ /* 0x000fe40000100800 */
[----:B------:R-:W-:Y:S01]  /*31840*/  STL [R1+0xf04], R16 ;  /* 0x000f041001007387 */ /* 0x000fe20000100800 */
[----:B------:R-:W-:Y:S01]  /*31850*/  STL [R1+0xed8], R17 ;  /* 0x000ed81101007387 */ /* 0x000fe20000100800 */
[----:B------:R-:W-:-:S02]  /*31860*/  IMAD.X R13, R13, 0x1, R0, P1 ;  /* 0x000000010d0d7824 */ /* 0x000fc400008e0600 */
[----:B------:R-:W-:Y:S02]  /*31870*/  STL [R1+0xefc], R18 ;  /* 0x000efc1201007387 */ /* 0x000fe40000100800 */
[----:B------:R-:W-:Y:S01]  /*31880*/  STL [R1+0xed0], R19 ;  /* 0x000ed01301007387 */ /* 0x000fe20000100800 */
[----:B------:R-:W-:Y:S01]  /*31890*/  IADD3 R12, P1, R12, R22, RZ ;  /* 0x000000160c0c7210 */ /* 0x000fe20007f3e0ff */
[----:B------:R-:W-:Y:S01]  /*318a0*/  STL [R1+0xef4], R28 ;  /* 0x000ef41c01007387 */ /* 0x000fe20000100800 */
[----:B------:R-:W-:Y:S02]  /*318b0*/  STL [R1+0xec8], R9 ;  /* 0x000ec80901007387 */ /* 0x000fe40000100800 */
[----:B------:R-:W-:Y:S02]  /*318c0*/  STL [R1+0xeec], R13 ;  /* 0x000eec0d01007387 */ /* 0x000fe40000100800 */
[----:B------:R0:W-:Y:S01]  /*318d0*/  STL [R1+0x1314], R22 ;  /* 0x0013141601007387 */ /* 0x0001e20000100800 */
[----:B------:R-:W-:Y:S04]  /*318e0*/  STL [R1+0xec0], R12 ;  /* 0x000ec00c01007387 */ /* 0x000fe80000100800 */
        /* <DEDUP_REMOVED lines=8> */
[----:B--2---:R-:W-:-:S03]  /*31970*/  IMAD.X R22, R22, 0x1, R0, P3 ;  /* 0x0000000116167824 */ /* 0x004fc600018e0600 */
        /* <DEDUP_REMOVED lines=30> */
[----:B--2---:R-:W-:-:S05]  /*31b60*/  IADD3 R7, P3, R7, R22, RZ ;  /* 0x0000001607077210 */ /* 0x004fca0007f7e0ff */
[----:B------:R0:W-:Y:S04]  /*31b70*/  STL [R1+0xeb0], R7 ;  /* 0x000eb00701007387 */ /* 0x0001e80000100800 */
[----:B0-----:R-:W2:Y:S02]  /*31b80*/  LDL.LU R7, [R1+0x1310] ;  /* 0x0013100001077983 */ /* 0x001ea40000300800 */
[----:B--2---:R-:W-:-:S05]  /*31b90*/  IMAD.X R7, R7, 0x1, R0, P4 ;  /* 0x0000000107077824 */ /* 0x004fca00020e0600 */
[----:B------:R0:W-:Y:S04]  /*31ba0*/  STL [R1+0xed4], R7 ;  /* 0x000ed40701007387 */ /* 0x0001e80000100800 */
[----:B0-----:R-:W2:Y:S02]  /*31bb0*/  LDL.LU R7, [R1+0x130c] ;  /* 0x00130c0001077983 */ /* 0x001ea40000300800 */
[----:B--2---:R-:W-:-:S05]  /*31bc0*/  IADD3 R7, P4, R7, R22, RZ ;  /* 0x0000001607077210 */ /* 0x004fca0007f9e0ff */
[----:B------:R0:W-:Y:S04]  /*31bd0*/  STL [R1+0xea8], R7 ;  /* 0x000ea80701007387 */ /* 0x0001e80000100800 */
[----:B0-----:R-:W2:Y:S01]  /*31be0*/  LDL.LU R7, [R1+0x1308] ;  /* 0x0013080001077983 */ /* 0x001ea20000300800 */
[--C-:B----4-:R-:W-:Y:S01]  /*31bf0*/  IMAD.X R24, R24, 0x1, R0.reuse, P6 ;  /* 0x0000000118187824 */ /* 0x110fe200030e0600 */
        /* <DEDUP_REMOVED lines=18> */
[----:B------:R-:W-:Y:S01]  /*31d20*/  IADD3 R13, P4, R13, R22, RZ ;  /* 0x000000160d0d7210 */ /* 0x000fe20007f9e0ff */
[----:B------:R-:W-:-:S02]  /*31d30*/  IMAD.X R29, R29, 0x1, R0, P6 ;  /* 0x000000011d1d7824 */ /* 0x000fc400030e0600 */
[----:B--2---:R-:W-:Y:S01]  /*31d40*/  IMAD.X R7, R7, 0x1, R0, P5 ;  /* 0x0000000107077824 */ /* 0x004fe200028e0600 */
[----:B---3--:R-:W-:-:S04]  /*31d50*/  IADD3 R6, P5, R6, R22, RZ ;  /* 0x0000001606067210 */ /* 0x008fc80007fbe0ff */
[----:B------:R-:W-:Y:S01]  /*31d60*/  STL [R1+0xecc], R7 ;  /* 0x000ecc0701007387 */ /* 0x000fe20000100800 */
[----:B------:R-:W-:Y:S02]  /*31d70*/  STL [R1+0xea0], R6 ;  /* 0x000ea00601007387 */ /* 0x000fe40000100800 */
[----:B------:R-:W-:Y:S02]  /*31d80*/  STL [R1+0xec4], R24 ;  /* 0x000ec41801007387 */ /* 0x000fe40000100800 */
[----:B------:R-:W-:Y:S01]  /*31d90*/  STL [R1+0xe98], R25 ;  /* 0x000e981901007387 */ /* 0x000fe20000100800 */
[----:B------:R-:W-:Y:S01]  /*31da0*/  STL [R1+0xebc], R26 ;  /* 0x000ebc1a01007387 */ /* 0x000fe20000100800 */
[----:B------:R-:W-:Y:S02]  /*31db0*/  STL [R1+0xe90], R27 ;  /* 0x000e901b01007387 */ /* 0x000fe40000100800 */
        /* <DEDUP_REMOVED lines=17> */
[----:B------:R-:W-:-:S02]  /*31ed0*/  IMAD.X R12, R12, 0x1, R0, P5 ;  /* 0x000000010c0c7824 */ /* 0x000fc400028e0600 */
[----:B------:R-:W-:Y:S01]  /*31ee0*/  STL [R1+0xe50], R28 ;  /* 0x000e501c01007387 */ /* 0x000fe20000100800 */
[-C--:B------:R-:W-:Y:S01]  /*31ef0*/  IADD3 R2, P5, R2, R22.reuse, RZ ;  /* 0x0000001602027210 */ /* 0x080fe20007fbe0ff */
[----:B------:R-:W-:Y:S01]  /*31f00*/  STL [R1+0xe74], R9 ;  /* 0x000e740901007387 */ /* 0x000fe20000100800 */
[----:B------:R-:W-:Y:S02]  /*31f10*/  STL [R1+0xe48], R13 ;  /* 0x000e480d01007387 */ /* 0x000fe40000100800 */
        /* <DEDUP_REMOVED lines=10> */
[----:B--2---:R-:W-:-:S03]  /*31fc0*/  IADD3 R0, P6, R0, R22, RZ ;  /* 0x0000001600007210 */ /* 0x004fc60007fde0ff */
        /* <DEDUP_REMOVED lines=205> */
[----:B------:R-:W3:Y:S01]  /*32ca0*/  LDL.LU R25, [R1+0xd4c] ;  /* 0x000d4c0001197983 */ /* 0x000ee20000300800 */
        /* <DEDUP_REMOVED lines=22> */
[----:B------:R0:W-:Y:S02]  /*32e10*/  STL [R1+0xd40], R29 ;  /* 0x000d401d01007387 */ /* 0x0001e40000100800 */
[----:B0-----:R-:W3:Y:S01]  /*32e20*/  LDL.LU R29, [R1+0xcc8] ;  /* 0x000cc800011d7983 */ /* 0x001ee20000300800 */
        /* <DEDUP_REMOVED lines=39> */
[-C--:B------:R-:W-:Y:S01]  /*330a0*/  IADD3 R14, P3, R14, R22.reuse, RZ ;  /* 0x000000160e0e7210 */ /* 0x080fe20007f7e0ff */
        /* <DEDUP_REMOVED lines=16> */
[----:B------:R0:W-:Y:S02]  /*331b0*/  STL [R1+0xcd0], R2 ;  /* 0x000cd00201007387 */ /* 0x0001e40000100800 */
[----:B------:R-:W-:Y:S01]  /*331c0*/  STL [R1+0xcd8], R9 ;  /* 0x000cd80901007387 */ /* 0x000fe20000100800 */
[----:B0-----:R-:W2:Y:S01]  /*331d0*/  LDL.LU R2, [R1+0xcec] ;  /* 0x000cec0001027983 */ /* 0x001ea20000300800 */
[----:B------:R-:W-:Y:S02]  /*331e0*/  STL [R1+0xcfc], R13 ;  /* 0x000cfc0d01007387 */ /* 0x000fe40000100800 */
[----:B------:R-:W3:Y:S02]  /*331f0*/  LDL.LU R7, [R1+0xcdc] ;  /* 0x000cdc0001077983 */ /* 0x000ee40000300800 */
[--C-:B------:R-:W-:Y:S01]  /*33200*/  IMAD.X R12, R12, 0x1, R0.reuse, P4 ;  /* 0x000000010c0c7824 */ /* 0x100fe200020e0600 */
[----:B------:R-:W-:Y:S01]  /*33210*/  IADD3 R29, P4, R29, R22, RZ ;  /* 0x000000161d1d7210 */ /* 0x000fe20007f9e0ff */
[----:B---3--:R0:W-:Y:S03]  /*33220*/  STL [R1+0x12d0], R7 ;  /* 0x0012d00701007387 */ /* 0x0081e60000100800 */
[----:B------:R-:W-:Y:S01]  /*33230*/  STL [R1+0xcf4], R12 ;  /* 0x000cf40c01007387 */ /* 0x000fe20000100800 */
[----:B0-----:R-:W3:Y:S01]  /*33240*/  LDL.LU R7, [R1+0xcb8] ;  /* 0x000cb80001077983 */ /* 0x001ee20000300800 */
[----:B------:R-:W-:Y:S03]  /*33250*/  STL [R1+0xcc8], R29 ;  /* 0x000cc81d01007387 */ /* 0x000fe60000100800 */
[----:B---3--:R0:W-:Y:S04]  /*33260*/  STL [R1+0x12d4], R7 ;  /* 0x0012d40701007387 */ /* 0x0081e80000100800 */
[----:B0-----:R-:W3:Y:S01]  /*33270*/  LDL.LU R7, [R1+0xce4] ;  /* 0x000ce40001077983 */ /* 0x001ee20000300800 */
[----:B--2---:R-:W-:-:S03]  /*33280*/  IMAD.X R2, R2, 0x1, R0, P5 ;  /* 0x0000000102027824 */ /* 0x004fc600028e0600 */
        /* <DEDUP_REMOVED lines=26> */
[----:B------:R0:W-:Y:S02]  /*33430*/  STL [R1+0xcec], R2 ;  /* 0x000cec0201007387 */ /* 0x0001e40000100800 */
[----:B------:R-:W3:Y:S01]  /*33440*/  LDL.LU R12, [R1+0xf9c] ;  /* 0x000f9c00010c7983 */ /* 0x000ee20000300800 */
[----:B0-----:R-:W3:Y:S01]  /*33450*/  LDL.LU R2, [R1+0xf68] ;  /* 0x000f680001027983 */ /* 0x001ee20000300800 */
        /* <DEDUP_REMOVED lines=10> */
[-C--:B---3--:R-:W-:Y:S01]  /*33500*/  IADD3 R25, P2, R25, R22.reuse, RZ ;  /* 0x0000001619197210 */ /* 0x088fe20007f5e0ff */
        /* <DEDUP_REMOVED lines=13> */
[--C-:B------:R-:W-:Y:S01]  /*335e0*/  IMAD.X R19, R19, 0x1, R0.reuse, P5 ;  /* 0x0000000113137824 */ /* 0x100fe200028e0600 */
[-C--:B------:R-:W-:Y:S02]  /*335f0*/  IADD3 R29, P5, R29, R22.reuse, RZ ;  /* 0x000000161d1d7210 */ /* 0x080fe40007fbe0ff */
[-C--:B------:R-:W-:Y:S01]  /*33600*/  IADD3 R18, P4, R18, R22.reuse, RZ ;  /* 0x0000001612127210 */ /* 0x080fe20007f9e0ff */
[--C-:B------:R-:W-:Y:S01]  /*33610*/  IMAD.X R28, R28, 0x1, R0.reuse, P6 ;  /* 0x000000011c1c7824 */ /* 0x100fe200030e0600 */
[-C--:B------:R-:W-:Y:S01]  /*33620*/  IADD3 R9, P6, R9, R22.reuse, RZ ;  /* 0x0000001609097210 */ /* 0x080fe20007fde0ff */
[----:B--2---:R-:W-:Y:S01]  /*33630*/  IMAD.X R7, R7, 0x1, R0, P1 ;  /* 0x0000000107077824 */ /* 0x004fe200008e0600 */
[----:B------:R-:W-:-:S04]  /*33640*/  IADD3 R6, P1, R6, R22, RZ ;  /* 0x0000001606067210 */ /* 0x000fc80007f3e0ff */
        /* <DEDUP_REMOVED lines=21> */
[----:B------:R0:W-:Y:S01]  /*337a0*/  STL [R1+0xf8c], R29 ;  /* 0x000f8c1d01007387 */ /* 0x0001e20000100800 */
[----:B------:R-:W-:Y:S03]  /*337b0*/  STL [R1+0xf84], R18 ;  /* 0x000f841201007387 */ /* 0x000fe60000100800 */
[----:B0-----:R-:W2:Y:S01]  /*337c0*/  LDL.LU R29, [R1+0xfa4] ;  /* 0x000fa400011d7983 */ /* 0x001ea20000300800 */
[----:B------:R-:W-:Y:S02]  /*337d0*/  STL [R1+0xc8c], R19 ;  /* 0x000c8c1301007387 */ /* 0x000fe40000100800 */
[----:B------:R-:W-:Y:S02]  /*337e0*/  STL [R1+0xc88], R28 ;  /* 0x000c881c01007387 */ /* 0x000fe40000100800 */
[----:B------:R-:W-:Y:S01]  /*337f0*/  STL [R1+0xf90], R9 ;  /* 0x000f900901007387 */ /* 0x000fe20000100800 */
[----:B------:R-:W3:Y:S01]  /*33800*/  LDL.LU R7, [R1+0xfb0] ;  /* 0x000fb00001077983 */ /* 0x000ee20000300800 */
[----:B------:R-:W-:Y:S01]  /*33810*/  IMAD.X R13, R13, 0x1, R0, P1 ;  /* 0x000000010d0d7824 */ /* 0x000fe200008e0600 */
[----:B------:R-:W-:-:S04]  /*33820*/  IADD3 R12, P1, R12, R22, RZ ;  /* 0x000000160c0c7210 */ /* 0x000fc80007f3e0ff */
[----:B------:R-:W-:Y:S04]  /*33830*/  STL [R1+0xc84], R13 ;  /* 0x000c840d01007387 */ /* 0x000fe80000100800 */
[----:B---3--:R0:W-:Y:S01]  /*33840*/  STL [R1+0x12c4], R7 ;  /* 0x0012c40701007387 */ /* 0x0081e20000100800 */
[----:B------:R-:W-:Y:S03]  /*33850*/  STL [R1+0xf9c], R12 ;  /* 0x000f9c0c01007387 */ /* 0x000fe60000100800 */
[----:B0-----:R-:W3:Y:S01]  /*33860*/  LDL.LU R7, [R1+0xf78] ;  /* 0x000f780001077983 */ /* 0x001ee20000300800 */
[----:B------:R-:W-:-:S05]  /*33870*/  IMAD.X R2, R2, 0x1, R0, P2 ;  /* 0x0000000102027824 */ /* 0x000fca00010e0600 */
[----:B------:R-:W-:Y:S04]  /*33880*/  STL [R1+0xf68], R2 ;  /* 0x000f680201007387 */ /* 0x000fe80000100800 */
        /* <DEDUP_REMOVED lines=27> */
[----:B------:R-:W3:Y:S01]  /*33a40*/  LDL.LU R28, [R1+0x100c] ;  /* 0x00100c00011c7983 */ /* 0x000ee20000300800 */
[----:B------:R-:W3:Y:S01]  /*33a50*/  LDL.LU R9, [R1+0xfd8] ;  /* 0x000fd80001097983 */ /* 0x000ee20000300800 */
[----:B------:R-:W3:Y:S02]  /*33a60*/  LDL.LU R13, [R1+0x1010] ;  /* 0x00101000010d7983 */ /* 0x000ee40000300800 */
[----:B------:R-:W3:Y:S01]  /*33a70*/  LDL.LU R12, [R1+0xfe0] ;  /* 0x000fe000010c7983 */ /* 0x000ee20000300800 */
        /* <DEDUP_REMOVED lines=28> */
[--C-:B------:R-:W-:Y:S01]  /*33c40*/  IMAD.X R19, R19, 0x1, R0.reuse, P3 ;  /* 0x0000000113137824 */ /* 0x100fe200018e0600 */
[-C--:B------:R-:W-:Y:S01]  /*33c50*/  IADD3 R28, P3, R28, R22.reuse, RZ ;  /* 0x000000161c1c7210 */ /* 0x080fe20007f7e0ff */
[----:B------:R-:W-:Y:S01]  /*33c60*/  IMAD.X R12, R12, 0x1, R0, P5 ;  /* 0x000000010c0c7824 */ /* 0x000fe200028e0600 */
[-C--:B------:R-:W-:Y:S02]  /*33c70*/  IADD3 R29, P5, R29, R22.reuse, RZ ;  /* 0x000000161d1d7210 */ /* 0x080fe40007fbe0ff */
        /* <DEDUP_REMOVED lines=19> */
[----:B------:R0:W-:Y:S02]  /*33db0*/  STL [R1+0xffc], R2 ;  /* 0x000ffc0201007387 */ /* 0x0001e40000100800 */
[----:B------:R-:W-:Y:S02]  /*33dc0*/  STL [R1+0xff0], R23 ;  /* 0x000ff01701007387 */ /* 0x000fe40000100800 */
[--C-:B------:R-:W-:Y:S01]  /*33dd0*/  IMAD.X R9, R9, 0x1, R0.reuse, P4 ;  /* 0x0000000109097824 */ /* 0x100fe200020e0600 */
[----:B------:R-:W-:Y:S01]  /*33de0*/  IADD3 R13, P4, R13, R22, RZ ;  /* 0x000000160d0d7210 */ /* 0x000fe20007f9e0ff */
[----:B0-----:R-:W2:Y:S01]  /*33df0*/  LDL.LU R2, [R1+0xfe8] ;  /* 0x000fe80001027983 */ /* 0x001ea20000300800 */
[----:B------:R-:W-:Y:S02]  /*33e00*/  STL [R1+0xfc0], R16 ;  /* 0x000fc01001007387 */ /* 0x000fe40000100800 */
[----:B------:R-:W-:Y:S02]  /*33e10*/  STL [R1+0xfc8], R17 ;  /* 0x000fc81101007387 */ /* 0x000fe40000100800 */
[----:B------:R-:W-:Y:S01]  /*33e20*/  STL [R1+0x1004], R18 ;  /* 0x0010041201007387 */ /* 0x000fe20000100800 */
[----:B------:R-:W-:Y:S01]  /*33e30*/  STL [R1+0xfb4], R19 ;  /* 0x000fb41301007387 */ /* 0x000fe20000100800 */
[----:B------:R-:W-:Y:S02]  /*33e40*/  STL [R1+0x100c], R28 ;  /* 0x00100c1c01007387 */ /* 0x000fe40000100800 */
[----:B------:R-:W-:Y:S02]  /*33e50*/  STL [R1+0xfd8], R9 ;  /* 0x000fd80901007387 */ /* 0x000fe40000100800 */
[----:B------:R0:W-:Y:S01]  /*33e60*/  STL [R1+0x101c], R29 ;  /* 0x00101c1d01007387 */ /* 0x0001e20000100800 */
[----:B------:R-:W-:Y:S04]  /*33e70*/  STL [R1+0x1010], R13 ;  /* 0x0010100d01007387 */ /* 0x000fe80000100800 */
[----:B0-----:R-:W3:Y:S01]  /*33e80*/  LDL.LU R29, [R1+0x1024] ;  /* 0x00102400011d7983 */ /* 0x001ee20000300800 */
[----:B------:R-:W-:Y:S02]  /*33e90*/  STL [R1+0xfe0], R12 ;  /* 0x000fe00c01007387 */ /* 0x000fe40000100800 */
[----:B------:R-:W4:Y:S02]  /*33ea0*/  LDL.LU R7, [R1+0xff8] ;  /* 0x000ff80001077983 */ /* 0x000f240000300800 */
[----:B----4-:R0:W-:Y:S04]  /*33eb0*/  STL [R1+0x12bc], R7 ;  /* 0x0012bc0701007387 */ /* 0x0101e80000100800 */
[----:B0-----:R-:W4:Y:S01]  /*33ec0*/  LDL.LU R7, [R1+0x102c] ;  /* 0x00102c0001077983 */ /* 0x001f220000300800 */
[----:B--2---:R-:W-:-:S03]  /*33ed0*/  IMAD.X R2, R2, 0x1, R0, P6 ;  /* 0x0000000102027824 */ /* 0x004fc600030e0600 */
[----:B----4-:R0:W-:Y:S04]  /*33ee0*/  STL [R1+0x12c0], R7 ;  /* 0x0012c00701007387 */ /* 0x0101e80000100800 */
[----:B0-----:R-:W2:Y:S01]  /*33ef0*/  LDL.LU R7, [R1+0xfd4] ;  /* 0x000fd40001077983 */ /* 0x001ea20000300800 */
[----:B------:R-:W4:Y:S02]  /*33f00*/  LDL.LU R6, [R1+0x1030] ;  /* 0x0010300001067983 */ /* 0x000f240000300800 */
[----:B------:R-:W4:Y:S02]  /*33f10*/  LDL.LU R24, [R1+0x1000] ;  /* 0x0010000001187983 */ /* 0x000f240000300800 */
[----:B------:R-:W4:Y:S01]  /*33f20*/  LDL.LU R25, [R1+0x103c] ;  /* 0x00103c0001197983 */ /* 0x000f220000300800 */
[----:B------:R-:W4:Y:S01]  /*33f30*/  LDL.LU R26, [R1+0x1008] ;  /* 0x00100800011a7983 */ /* 0x000f220000300800 */
        /* <DEDUP_REMOVED lines=15> */
[----:B------:R0:W-:Y:S01]  /*34030*/  STL [R1+0xfe8], R2 ;  /* 0x000fe80201007387 */ /* 0x0001e20000100800 */
[----:B------:R-:W4:Y:S02]  /*34040*/  LDL.LU R18, [R1+0x1048] ;  /* 0x0010480001127983 */ /* 0x000f240000300800 */
[----:B------:R-:W4:Y:S01]  /*34050*/  LDL.LU R19, [R1+0x11cc] ;  /* 0x0011cc0001137983 */ /* 0x000f220000300800 */
[----:B---3--:R-:W-:Y:S01]  /*34060*/  IADD3 R29, P6, R29, R22, RZ ;  /* 0x000000161d1d7210 */ /* 0x008fe20007fde0ff */
[----:B------:R-:W3:Y:S01]  /*34070*/  LDL.LU R28, [R1+0x1034] ;  /* 0x00103400011c7983 */ /* 0x000ee20000300800 */
[----:B------:R-:W3:Y:S03]  /*34080*/  LDL.LU R9, [R1+0x11c8] ;  /* 0x0011c80001097983 */ /* 0x000ee60000300800 */
[----:B0-----:R-:W3:Y:S01]  /*34090*/  LDL.LU R2, [R1+0x1054] ;  /* 0x0010540001027983 */ /* 0x001ee20000300800 */
        /* <DEDUP_REMOVED lines=22> */
[----:B------:R-:W-:Y:S01]  /*34200*/  IADD3 R23, P4, R23, R22, RZ ;  /* 0x0000001617177210 */ /* 0x000fe20007f9e0ff */
[--C-:B------:R-:W-:Y:S01]  /*34210*/  IMAD.X R16, R16, 0x1, R0.reuse, P5 ;  /* 0x0000000110107824 */ /* 0x100fe200028e0600 */
[----:B------:R-:W-:Y:S01]  /*34220*/  IADD3 R17, P5, R17, UR8, RZ ;  /* 0x0000000811117c10 */ /* 0x000fe2000ffbe0ff */
[--C-:B------:R-:W-:Y:S01]  /*34230*/  IMAD.X R18, R18, 0x1, R0.reuse, P6 ;  /* 0x0000000112127824 */ /* 0x100fe200030e0600 */
[----:B------:R-:W-:Y:S01]  /*34240*/  IADD3 R19, P6, R19, UR8, RZ ;  /* 0x0000000813137c10 */ /* 0x000fe2000ffde0ff */
[--C-:B---3--:R-:W-:Y:S01]  /*34250*/  IMAD.X R28, R28, 0x1, R0.reuse, P1 ;  /* 0x000000011c1c7824 */ /* 0x108fe200008e0600 */
[----:B------:R-:W-:Y:S01]  /*34260*/  IADD3 R9, P1, R9, UR8, RZ ;  /* 0x0000000809097c10 */ /* 0x000fe2000ff3e0ff */
[----:B------:R-:W-:-:S02]  /*34270*/  IMAD.X R29, R29, 0x1, R0, P3 ;  /* 0x000000011d1d7824 */ /* 0x000fc400018e0600 */
        /* <DEDUP_REMOVED lines=18> */
[----:B------:R0:W-:Y:S01]  /*343a0*/  STL [R1+0x1038], R12 ;  /* 0x0010380c01007387 */ /* 0x0001e20000100800 */
[----:B------:R-:W-:Y:S01]  /*343b0*/  STL [R1+0x1014], R20 ;  /* 0x0010141401007387 */ /* 0x000fe20000100800 */
[----:B------:R-:W-:-:S03]  /*343c0*/  IMAD.X R2, R2, 0x1, R0, P2 ;  /* 0x0000000102027824 */ /* 0x000fc600010e0600 */
        /* <DEDUP_REMOVED lines=8> */
[----:B------:R-:W-:Y:S01]  /*34450*/  STL [R1+0x1034], R28 ;  /* 0x0010341c01007387 */ /* 0x000fe20000100800 */
[----:B------:R-:W-:-:S03]  /*34460*/  IADD3 R13, P2, R13, UR8, RZ ;  /* 0x000000080d0d7c10 */ /* 0x000fc6000ff5e0ff */
[----:B0-----:R-:W3:Y:S01]  /*34470*/  LDL.LU R2, [R1+0xc70] ;  /* 0x000c700001027983 */ /* 0x001ee20000300800 */
[----:B------:R-:W-:Y:S02]  /*34480*/  STL [R1+0x11c8], R9 ;  /* 0x0011c80901007387 */ /* 0x000fe40000100800 */
[----:B------:R-:W4:Y:S02]  /*34490*/  LDL.LU R7, [R1+0x11bc] ;  /* 0x0011bc0001077983 */ /* 0x000f240000300800 */
[----:B------:R-:W4:Y:S01]  /*344a0*/  LDL.LU R6, [R1+0xc6c] ;  /* 0x000c6c0001067983 */ /* 0x000f220000300800 */
[----:B------:R-:W-:Y:S01]  /*344b0*/  STL [R1+0x11c4], R13 ;  /* 0x0011c40d01007387 */ /* 0x000fe20000100800 */
[----:B------:R-:W4:Y:S02]  /*344c0*/  LDL.LU R24, [R1+0x11b8] ;  /* 0x0011b80001187983 */ /* 0x000f240000300800 */
[----:B------:R0:W-:Y:S02]  /*344d0*/  STL [R1+0xc78], R29 ;  /* 0x000c781d01007387 */ /* 0x0001e40000100800 */
        /* <DEDUP_REMOVED lines=15> */
[----:B0-----:R-:W4:Y:S02]  /*345d0*/  LDL.LU R29, [R1+0x1178] ;  /* 0x00117800011d7983 */ /* 0x001f240000300800 */
[----:B------:R-:W4:Y:S01]  /*345e0*/  LDL.LU R16, [R1+0x119c] ;  /* 0x00119c0001107983 */ /* 0x000f220000300800 */
[----:B------:R-:W4:Y:S01]  /*345f0*/  LDL.LU R17, [R1+0x1170] ;  /* 0x0011700001117983 */ /* 0x000f220000300800 */
[----:B------:R-:W4:Y:S01]  /*34600*/  LDL.LU R18, [R1+0x1194] ;  /* 0x0011940001127983 */ /* 0x000f220000300800 */
[----:B--2---:R-:W-:-:S05]  /*34610*/  IADD3 R12, P3, R12, UR8, RZ ;  /* 0x000000080c0c7c10 */ /* 0x004fca000ff7e0ff */
[----:B------:R0:W-:Y:S01]  /*34620*/  STL [R1+0x11c0], R12 ;  /* 0x0011c00c01007387 */ /* 0x0001e20000100800 */
[----:B------:R-:W2:Y:S02]  /*34630*/  LDL.LU R19, [R1+0x1168] ;  /* 0x0011680001137983 */ /* 0x000ea40000300800 */
[----:B------:R-:W2:Y:S02]  /*34640*/  LDL.LU R28, [R1+0x118c] ;  /* 0x00118c00011c7983 */ /* 0x000ea40000300800 */
[----:B------:R-:W2:Y:S01]  /*34650*/  LDL.LU R9, [R1+0x1160] ;  /* 0x0011600001097983 */ /* 0x000ea20000300800 */
[----:B------:R-:W2:Y:S04]  /*34660*/  LDL.LU R13, [R1+0x1184] ;  /* 0x00118400010d7983 */ /* 0x000ea80000300800 */
[----:B0-----:R-:W2:Y:S01]  /*34670*/  LDL.LU R12, [R1+0x1158] ;  /* 0x00115800010c7983 */ /* 0x001ea20000300800 */
[----:B---3--:R-:W-:Y:S01]  /*34680*/  IMAD.X R2, R2, 0x1, R0, P4 ;  /* 0x0000000102027824 */ /* 0x008fe200020e0600 */
[----:B----4-:R-:W-:-:S02]  /*34690*/  IADD3 R7, P4, R7, UR8, RZ ;  /* 0x0000000807077c10 */ /* 0x010fc4000ff9e0ff */
[----:B------:R-:W-:Y:S02]  /*346a0*/  IADD3.X R6, R6, UR5, RZ, P5, !PT ;  /* 0x0000000506067c10 */ /* 0x000fe4000affe4ff */
[----:B------:R0:W-:Y:S01]  /*346b0*/  STL [R1+0xc70], R2 ;  /* 0x000c700201007387 */ /* 0x0001e20000100800 */
[----:B------:R-:W-:Y:S02]  /*346c0*/  IADD3 R24, P5, R24, UR8, RZ ;  /* 0x0000000818187c10 */ /* 0x000fe4000ffbe0ff */
[----:B------:R-:W-:Y:S01]  /*346d0*/  IADD3.X R25, R25, UR5, RZ, P6, !PT ;  /* 0x0000000519197c10 */ /* 0x000fe2000b7fe4ff */
[----:B------:R-:W-:Y:S01]  /*346e0*/  IADD3 R26, P6, R26, UR8, RZ ;  /* 0x000000081a1a7c10 */ /* 0x000fe2000ffde0ff */
[----:B------:R-:W-:Y:S01]  /*346f0*/  IADD3.X R27, R27, UR5, RZ, P1, !PT ;  /* 0x000000051b1b7c10 */ /* 0x000fe20008ffe4ff */
[----:B------:R-:W-:Y:S01]  /*34700*/  IADD3 R4, P1, R4, UR8, RZ ;  /* 0x0000000804047c10 */ /* 0x000fe2000ff3e0ff */
[----:B0-----:R-:W3:Y:S01]  /*34710*/  LDL.LU R2, [R1+0x117c] ;  /* 0x00117c0001027983 */ /* 0x001ee20000300800 */
[----:B------:R-:W-:Y:S02]  /*34720*/  STL [R1+0x12b8], R0 ;  /* 0x0012b80001007387 */ /* 0x000fe40000100800 */
[----:B------:R-:W-:Y:S02]  /*34730*/  STL [R1+0x11bc], R7 ;  /* 0x0011bc0701007387 */ /* 0x000fe40000100800 */
[----:B------:R-:W-:Y:S01]  /*34740*/  STL [R1+0xc6c], R6 ;  /* 0x000c6c0601007387 */ /* 0x000fe20000100800 */
[----:B------:R-:W-:Y:S01]  /*34750*/  STL [R1+0x11b8], R24 ;  /* 0x0011b81801007387 */ /* 0x000fe20000100800 */
[----:B------:R-:W-:Y:S01]  /*34760*/  IADD3.X R3, R3, UR5, RZ, P2, !PT ;  /* 0x0000000503037c10 */ /* 0x000fe200097fe4ff */
[----:B------:R-:W-:Y:S01]  /*34770*/  STL [R1+0x1070], R25 ;  /* 0x0010701901007387 */ /* 0x000fe20000100800 */
[----:B------:R-:W-:Y:S01]  /*34780*/  IADD3 R8, P2, R8, UR8, RZ ;  /* 0x0000000808087c10 */ /* 0x000fe2000ff5e0ff */
        /* <DEDUP_REMOVED lines=13> */
[----:B------:R-:W-:-:S02]  /*34860*/  IADD3.X R21, R21, UR5, RZ, P6, !PT ;  /* 0x0000000515157c10 */ /* 0x000fc4000b7fe4ff */
[----:B------:R-:W-:Y:S01]  /*34870*/  IADD3.X R23, R23, UR5, RZ, P1, !PT ;  /* 0x0000000517177c10 */ /* 0x000fe20008ffe4ff */
[----:B------:R-:W-:Y:S01]  /*34880*/  STL [R1+0x1060], R11 ;  /* 0x0010600b01007387 */ /* 0x000fe20000100800 */
[----:B------:R-:W-:Y:S01]  /*34890*/  IADD3 R29, P1, R29, UR8, RZ ;  /* 0x000000081d1d7c10 */ /* 0x000fe2000ff3e0ff */
[----:B------:R-:W-:Y:S01]  /*348a0*/  STL [R1+0x1190], R14 ;  /* 0x0011900e01007387 */ /* 0x000fe20000100800 */
[----:B------:R-:W-:Y:S01]  /*348b0*/  IADD3 R22, P6, R22, UR8, RZ ;  /* 0x0000000816167c10 */ /* 0x000fe2000ffde0ff */
[----:B------:R-:W-:Y:S02]  /*348c0*/  STL [R1+0x11b4], R15 ;  /* 0x0011b40f01007387 */ /* 0x000fe40000100800 */
[----:B------:R-:W-:Y:S01]  /*348d0*/  STL [R1+0x1188], R20 ;  /* 0x0011881401007387 */ /* 0x000fe20000100800 */
[----:B------:R-:W-:Y:S01]  /*348e0*/  STL [R1+0x11ac], R21 ;  /* 0x0011ac1501007387 */ /* 0x000fe20000100800 */
[----:B------:R0:W-:Y:S02]  /*348f0*/  STL [R1+0x1178], R29 ;  /* 0x0011781d01007387 */ /* 0x0001e40000100800 */
[----:B------:R-:W-:Y:S01]  /*34900*/  STL [R1+0x1180], R22 ;  /* 0x0011801601007387 */ /* 0x000fe20000100800 */
[----:B0-----:R-:W4:Y:S01]  /*34910*/  LDL.LU R29, [R1+0x1150] ;  /* 0x00115000011d7983 */ /* 0x001f220000300800 */
[----:B------:R-:W-:Y:S01]  /*34920*/  IADD3.X R16, R16, UR5, RZ, P2, !PT ;  /* 0x0000000510107c10 */ /* 0x000fe200097fe4ff */
[----:B------:R-:W-:Y:S01]  /*34930*/  IADD3 R17, P2, R17, UR8, RZ ;  /* 0x0000000811117c10 */ /* 0x000fe2000ff5e0ff */
[----:B------:R-:W-:Y:S01]  /*34940*/  IADD3.X R18, R18, UR5, RZ, P3, !PT ;  /* 0x0000000512127c10 */ /* 0x000fe20009ffe4ff */
[----:B------:R-:W-:Y:S02]  /*34950*/  STL [R1+0x11a4], R23 ;  /* 0x0011a41701007387 */ /* 0x000fe40000100800 */
[----:B------:R-:W-:Y:S02]  /*34960*/  STL [R1+0x119c], R16 ;  /* 0x00119c1001007387 */ /* 0x000fe40000100800 */
[----:B------:R-:W-:Y:S01]  /*34970*/  STL [R1+0x1170], R17 ;  /* 0x0011701101007387 */ /* 0x000fe20000100800 */
[----:B------:R-:W-:Y:S01]  /*34980*/  STL [R1+0x1194], R18 ;  /* 0x0011941201007387 */ /* 0x000fe20000100800 */
[----:B--2---:R-:W-:-:S02]  /*34990*/  IADD3 R19, P3, R19, UR8, RZ ;  /* 0x0000000813137c10 */ /* 0x004fc4000ff7e0ff */
[----:B------:R-:W-:Y:S02]  /*349a0*/  IADD3.X R28, R28, UR5, RZ, P4, !PT ;  /* 0x000000051c1c7c10 */ /* 0x000fe4000a7fe4ff */
[----:B------:R-:W-:Y:S01]  /*349b0*/  IADD3.X R13, R13, UR5, RZ, P5, !PT ;  /* 0x000000050d0d7c10 */ /* 0x000fe2000affe4ff */
[----:B------:R-:W-:Y:S01]  /*349c0*/  IADD3 R9, P4, R9, UR8, RZ ;  /* 0x0000000809097c10 */ /* 0x000fe2000ff9e0ff */
[----:B------:R-:W-:Y:S01]  /*349d0*/  STL [R1+0x1168], R19 ;  /* 0x0011681301007387 */ /* 0x000fe20000100800 */
[----:B------:R-:W-:-:S03]  /*349e0*/  IADD3 R12, P5, R12, UR8, RZ ;  /* 0x000000080c0c7c10 */ /* 0x000fc6000ffbe0ff */
[----:B------:R-:W-:Y:S04]  /*349f0*/  STL [R1+0x118c], R28 ;  /* 0x00118c1c01007387 */ /* 0x000fe80000100800 */
[----:B------:R0:W-:Y:S01]  /*34a00*/  STL [R1+0x1158], R12 ;  /* 0x0011580c01007387 */ /* 0x0001e20000100800 */
[----:B------:R-:W-:Y:S03]  /*34a10*/  STL [R1+0x1160], R9 ;  /* 0x0011600901007387 */ /* 0x000fe60000100800 */
[----:B0-----:R-:W2:Y:S01]  /*34a20*/  LDL.LU R12, [R1+0x1174] ;  /* 0x00117400010c7983 */ /* 0x001ea20000300800 */
[----:B------:R-:W-:Y:S01]  /*34a30*/  STL [R1+0x1184], R13 ;  /* 0x0011840d01007387 */ /* 0x000fe20000100800 */
[----:B---3--:R-:W-:-:S02]  /*34a40*/  IADD3.X R2, R2, UR5, RZ, P6, !PT ;  /* 0x0000000502027c10 */ /* 0x008fc4000b7fe4ff */
[----:B------:R-:W3:Y:S04]  /*34a50*/  LDL.LU R0, [R1+0x1148] ;  /* 0x0011480001007983 */ /* 0x000ee80000300800 */
[----:B------:R-:W3:Y:S01]  /*34a60*/  LDL.LU R7, [R1+0x116c] ;  /* 0x00116c0001077983 */ /* 0x000ee20000300800 */
[----:B------:R-:W3:Y:S02]  /*34a70*/  LDL.LU R6, [R1+0x1140] ;  /* 0x0011400001067983 */ /* 0x000ee40000300800 */
[----:B------:R0:W-:Y:S02]  /*34a80*/  STL [R1+0x117c], R2 ;  /* 0x00117c0201007387 */ /* 0x0001e40000100800 */
        /* <DEDUP_REMOVED lines=16> */
[----:B0-----:R-:W3:Y:S01]  /*34b90*/  LDL.LU R2, [R1+0x1124] ;  /* 0x0011240001027983 */ /* 0x001ee20000300800 */
[----:B------:R-:W3:Y:S01]  /*34ba0*/  LDL.LU R16, [R1+0x10f8] ;  /* 0x0010f80001107983 */ /* 0x000ee20000300800 */
[----:B------:R-:W3:Y:S02]  /*34bb0*/  LDL.LU R17, [R1+0x111c] ;  /* 0x00111c0001117983 */ /* 0x000ee40000300800 */
[----:B------:R-:W3:Y:S01]  /*34bc0*/  LDL.LU R18, [R1+0x10f0] ;  /* 0x0010f00001127983 */ /* 0x000ee20000300800 */
[----:B----4-:R-:W-:-:S05]  /*34bd0*/  IADD3 R29, P6, R29, UR8, RZ ;  /* 0x000000081d1d7c10 */ /* 0x010fca000ffde0ff */
[----:B------:R0:W-:Y:S01]  /*34be0*/  STL [R1+0x1150], R29 ;  /* 0x0011501d01007387 */ /* 0x0001e20000100800 */
[----:B------:R-:W4:Y:S02]  /*34bf0*/  LDL.LU R19, [R1+0x1114] ;  /* 0x0011140001137983 */ /* 0x000f240000300800 */
[----:B------:R-:W4:Y:S02]  /*34c00*/  LDL.LU R28, [R1+0x10e8] ;  /* 0x0010e800011c7983 */ /* 0x000f240000300800 */
[----:B------:R-:W4:Y:S01]  /*34c10*/  LDL.LU R9, [R1+0x110c] ;  /* 0x00110c0001097983 */ /* 0x000f220000300800 */
[----:B------:R-:W4:Y:S04]  /*34c20*/  LDL.LU R13, [R1+0x10e0] ;  /* 0x0010e000010d7983 */ /* 0x000f280000300800 */
[----:B0-----:R-:W4:Y:S01]  /*34c30*/  LDL.LU R29, [R1+0x1104] ;  /* 0x00110400011d7983 */ /* 0x001f220000300800 */
[----:B--2---:R-:W-:-:S02]  /*34c40*/  IADD3.X R12, R12, UR5, RZ, P1, !PT ;  /* 0x000000050c0c7c10 */ /* 0x004fc40008ffe4ff */
[----:B---3--:R-:W-:Y:S02]  /*34c50*/  IADD3 R0, P1, R0, UR8, RZ ;  /* 0x0000000800007c10 */ /* 0x008fe4000ff3e0ff */
[----:B------:R-:W-:Y:S01]  /*34c60*/  IADD3.X R7, R7, UR5, RZ, P2, !PT ;  /* 0x0000000507077c10 */ /* 0x000fe200097fe4ff */
[----:B------:R0:W-:Y:S01]  /*34c70*/  STL [R1+0x1174], R12 ;  /* 0x0011740c01007387 */ /* 0x0001e20000100800 */
[----:B------:R-:W-:Y:S02]  /*34c80*/  IADD3 R6, P2, R6, UR8, RZ ;  /* 0x0000000806067c10 */ /* 0x000fe4000ff5e0ff */
[----:B------:R-:W-:Y:S01]  /*34c90*/  IADD3.X R24, R24, UR5, RZ, P3, !PT ;  /* 0x0000000518187c10 */ /* 0x000fe20009ffe4ff */
[----:B------:R-:W-:Y:S01]  /*34ca0*/  IADD3 R25, P3, R25, UR8, RZ ;  /* 0x0000000819197c10 */ /* 0x000fe2000ff7e0ff */
[----:B------:R-:W-:Y:S01]  /*34cb0*/  IADD3.X R26, R26, UR5, RZ, P4, !PT ;  /* 0x000000051a1a7c10 */ /* 0x000fe2000a7fe4ff */
[----:B------:R-:W-:Y:S01]  /*34cc0*/  IADD3 R27, P4, R27, UR8, RZ ;  /* 0x000000081b1b7c10 */ /* 0x000fe2000ff9e0ff */
[----:B0-----:R-:W2:Y:S01]  /*34cd0*/  LDL.LU R12, [R1+0x10d8] ;  /* 0x0010d800010c7983 */ /* 0x001ea20000300800 */
[----:B------:R-:W-:Y:S02]  /*34ce0*/  STL [R1+0x1148], R0 ;  /* 0x0011480001007387 */ /* 0x000fe40000100800 */
[----:B------:R-:W-:Y:S02]  /*34cf0*/  STL [R1+0x116c], R7 ;  /* 0x00116c0701007387 */ /* 0x000fe40000100800 */
        /* <DEDUP_REMOVED lines=23> */
[----:B------:R-:W-:Y:S01]  /*34e70*/  IADD3.X R22, R22, UR5, RZ, P4, !PT ;  /* 0x0000000516167c10 */ /* 0x000fe2000a7fe4ff */
[----:B------:R-:W-:Y:S02]  /*34e80*/  STL [R1+0x1110], R15 ;  /* 0x0011100f01007387 */ /* 0x000fe40000100800 */
[----:B------:R-:W-:Y:S01]  /*34e90*/  STL [R1+0x1134], R20 ;  /* 0x0011341401007387 */ /* 0x000fe20000100800 */
[----:B------:R-:W-:Y:S01]  /*34ea0*/  IADD3 R23, P4, R23, UR8, RZ ;  /* 0x0000000817177c10 */ /* 0x000fe2000ff9e0ff */
[----:B------:R-:W-:Y:S01]  /*34eb0*/  STL [R1+0x1108], R21 ;  /* 0x0011081501007387 */ /* 0x000fe20000100800 */
[----:B------:R0:W-:Y:S01]  /*34ec0*/  STL [R1+0x1124], R2 ;  /* 0x0011240201007387 */ /* 0x0001e20000100800 */
[----:B------:R-:W-:Y:S01]  /*34ed0*/  IADD3 R16, P5, R16, UR8, RZ ;  /* 0x0000000810107c10 */ /* 0x000fe2000ffbe0ff */
[----:B------:R-:W-:Y:S01]  /*34ee0*/  STL [R1+0x112c], R22 ;  /* 0x00112c1601007387 */ /* 0x000fe20000100800 */
[----:B------:R-:W-:Y:S01]  /*34ef0*/  IADD3.X R17, R17, UR5, RZ, P6, !PT ;  /* 0x0000000511117c10 */ /* 0x000fe2000b7fe4ff */
[----:B------:R-:W-:Y:S01]  /*34f00*/  IADD3 R18, P6, R18, UR8, RZ ;  /* 0x0000000812127c10 */ /* 0x000fe2000ffde0ff */
[----:B----4-:R-:W-:Y:S01]  /*34f10*/  IADD3.X R19, R19, UR5, RZ, P1, !PT ;  /* 0x0000000513137c10 */ /* 0x010fe20008ffe4ff */
[----:B------:R-:W-:Y:S01]  /*34f20*/  IADD3 R28, P1, R28, UR8, RZ ;  /* 0x000000081c1c7c10 */ /* 0x000fe2000ff3e0ff */
[----:B0-----:R-:W3:Y:S01]  /*34f30*/  LDL.LU R2, [R1+0x10fc] ;  /* 0x0010fc0001027983 */ /* 0x001ee20000300800 */
[----:B------:R-:W-:Y:S02]  /*34f40*/  STL [R1+0x1100], R23 ;  /* 0x0011001701007387 */ /* 0x000fe40000100800 */
[----:B------:R-:W-:Y:S01]  /*34f50*/  STL [R1+0x10f8], R16 ;  /* 0x0010f81001007387 */ /* 0x000fe20000100800 */
[----:B------:R-:W-:Y:S01]  /*34f60*/  IADD3.X R29, R29, UR5, RZ, P3, !PT ;  /* 0x000000051d1d7c10 */ /* 0x000fe20009ffe4ff */
[----:B------:R-:W-:Y:S01]  /*34f70*/  STL [R1+0x111c], R17 ;  /* 0x00111c1101007387 */ /* 0x000fe20000100800 */
[----:B------:R-:W-:Y:S01]  /*34f80*/  IADD3.X R9, R9, UR5, RZ, P2, !PT ;  /* 0x0000000509097c10 */ /* 0x000fe200097fe4ff */
[----:B------:R-:W-:Y:S02]  /*34f90*/  STL [R1+0x10f0], R18 ;  /* 0x0010f01201007387 */ /* 0x000fe40000100800 */
[----:B------:R-:W-:Y:S01]  /*34fa0*/  STL [R1+0x1114], R19 ;  /* 0x0011141301007387 */ /* 0x000fe20000100800 */
[----:B------:R-:W-:Y:S01]  /*34fb0*/  STL [R1+0x10e8], R28 ;  /* 0x0010e81c01007387 */ /* 0x000fe20000100800 */
[----:B------:R0:W-:Y:S02]  /*34fc0*/  STL [R1+0x1104], R29 ;  /* 0x0011041d01007387 */ /* 0x0001e40000100800 */
[----:B------:R1:W-:Y:S01]  /*34fd0*/  STL [R1+0x110c], R9 ;  /* 0x00110c0901007387 */ /* 0x0003e20000100800 */
[----:B0-----:R-:W2:Y:S01]  /*34fe0*/  LDL.LU R29, [R1+0x10d0] ;  /* 0x0010d000011d7983 */ /* 0x001ea20000300800 */
[----:B------:R-:W-:-:S05]  /*34ff0*/  IADD3 R13, P2, R13, UR8, RZ ;  /* 0x000000080d0d7c10 */ /* 0x000fca000ff5e0ff */
[----:B------:R0:W-:Y:S01]  /*35000*/  STL [R1+0x10e0], R13 ;  /* 0x0010e00d01007387 */ /* 0x0001e20000100800 */
[----:B------:R-:W2:Y:S02]  /*35010*/  LDL.LU R0, [R1+0x10f4] ;  /* 0x0010f40001007983 */ /* 0x000ea40000300800 */
[----:B------:R-:W2:Y:S02]  /*35020*/  LDL.LU R7, [R1+0x10c8] ;  /* 0x0010c80001077983 */ /* 0x000ea40000300800 */
[----:B------:R-:W2:Y:S02]  /*35030*/  LDL.LU R6, [R1+0x10ec] ;  /* 0x0010ec0001067983 */ /* 0x000ea40000300800 */
[----:B--2---:R-:W-:-:S05]  /*35040*/  IADD3 R12, P3, R12, UR8, RZ ;  /* 0x000000080c0c7c10 */ /* 0x004fca000ff7e0ff */
[----:B------:R2:W-:Y:S01]  /*35050*/  STL [R1+0x10d8], R12 ;  /* 0x0010d80c01007387 */ /* 0x0005e20000100800 */
        /* <DEDUP_REMOVED lines=20> */
[----:B---3--:R-:W-:-:S05]  /*351a0*/  IADD3.X R2, R2, UR5, RZ, P4, !PT ;  /* 0x0000000502027c10 */ /* 0x008fca000a7fe4ff */
[----:B------:R3:W-:Y:S01]  /*351b0*/  STL [R1+0x10fc], R2 ;  /* 0x0010fc0201007387 */ /* 0x0007e20000100800 */
[----:B------:R-:W4:Y:S02]  /*351c0*/  LDL.LU R28, [R1+0x11f4] ;  /* 0x0011f400011c7983 */ /* 0x000f240000300800 */
[----:B-1----:R-:W4:Y:S02]  /*351d0*/  LDL.LU R9, [R1+0x1094] ;  /* 0x0010940001097983 */ /* 0x002f240000300800 */
[----:B0-----:R-:W4:Y:S01]  /*351e0*/  LDL.LU R13, [R1+0x11fc] ;  /* 0x0011fc00010d7983 */ /* 0x001f220000300800 */
[----:B--2---:R-:W2:Y:S04]  /*351f0*/  LDL.LU R12, [R1+0x1090] ;  /* 0x00109000010c7983 */ /* 0x004ea80000300800 */
[----:B---3--:R-:W3:Y:S01]  /*35200*/  LDL.LU R2, [R1+0x1204] ;  /* 0x0012040001027983 */ /* 0x008ee20000300800 */
[----:B------:R-:W-:-:S05]  /*35210*/  IADD3 R29, P4, R29, UR8, RZ ;  /* 0x000000081d1d7c10 */ /* 0x000fca000ff9e0ff */
[----:B------:R0:W-:Y:S04]  /*35220*/  STL [R1+0x10d0], R29 ;  /* 0x0010d01d01007387 */ /* 0x0001e80000100800 */
[----:B0-----:R-:W3:Y:S01]  /*35230*/  LDL.LU R29, [R1+0x108c] ;  /* 0x00108c00011d7983 */ /* 0x001ee20000300800 */
[----:B------:R-:W-:Y:S01]  /*35240*/  IADD3.X R0, R0, UR5, RZ, P5, !PT ;  /* 0x0000000500007c10 */ /* 0x000fe2000affe4ff */
[----:B------:R-:W-:Y:S01]  /*35250*/  IADD3 R7, P5, R7, UR8, RZ ;  /* 0x0000000807077c10 */ /* 0x000fe2000ffbe0ff */
[----:B------:R-:W-:-:S03]  /*35260*/  IADD3.X R6, R6, UR5, RZ, P6, !PT ;  /* 0x0000000506067c10 */ /* 0x000fc6000b7fe4ff */
[----:B------:R-:W-:Y:S01]  /*35270*/  STL [R1+0x10f4], R0 ;  /* 0x0010f40001007387 */ /* 0x000fe20000100800 */
[----:B------:R-:W-:Y:S02]  /*35280*/  STL [R1+0x10c8], R7 ;  /* 0x0010c80701007387 */ /* 0x000fe40000100800 */
[----:B------:R-:W-:Y:S01]  /*35290*/  STL [R1+0x10ec], R6 ;  /* 0x0010ec0601007387 */ /* 0x000fe20000100800 */
[----:B----4-:R-:W-:Y:S02]  /*352a0*/  IADD3 R24, P6, R24, UR8, RZ ;  /* 0x0000000818187c10 */ /* 0x010fe4000ffde0ff */
[----:B------:R-:W-:Y:S01]  /*352b0*/  IADD3.X R25, R25, UR5, RZ, P1, !PT ;  /* 0x0000000519197c10 */ /* 0x000fe20008ffe4ff */
[----:B------:R-:W-:Y:S01]  /*352c0*/  IADD3 R26, P1, R26, UR8, RZ ;  /* 0x000000081a1a7c10 */ /* 0x000fe2000ff3e0ff */
[----:B------:R-:W-:Y:S01]  /*352d0*/  IADD3.X R27, R27, UR5, RZ, P2, !PT ;  /* 0x000000051b1b7c10 */ /* 0x000fe200097fe4ff */
        /* <DEDUP_REMOVED lines=27> */
[----:B------:R-:W-:Y:S01]  /*35490*/  IADD3.X R16, R16, UR5, RZ, P3, !PT ;  /* 0x0000000510107c10 */ /* 0x000fe20009ffe4ff */
[----:B------:R0:W-:Y:S01]  /*354a0*/  STL [R1+0x11e4], R18 ;  /* 0x0011e41201007387 */ /* 0x0001e20000100800 */
[----:B------:R-:W-:Y:S01]  /*354b0*/  IADD3 R17, P3, R17, UR8, RZ ;  /* 0x0000000811117c10 */ /* 0x000fe2000ff7e0ff */
[----:B------:R-:W-:Y:S01]  /*354c0*/  STL [R1+0x11dc], R22 ;  /* 0x0011dc1601007387 */ /* 0x000fe20000100800 */
[----:B------:R-:W-:-:S02]  /*354d0*/  IADD3.X R19, R19, UR5, RZ, P4, !PT ;  /* 0x0000000513137c10 */ /* 0x000fc4000a7fe4ff */
[----:B------:R-:W-:Y:S01]  /*354e0*/  IADD3 R28, P4, R28, UR8, RZ ;  /* 0x000000081c1c7c10 */ /* 0x000fe2000ff9e0ff */
[----:B0-----:R-:W4:Y:S01]  /*354f0*/  LDL.LU R18, [R1+0x120c] ;  /* 0x00120c0001127983 */ /* 0x001f220000300800 */
[----:B------:R-:W-:Y:S01]  /*35500*/  STL [R1+0x10ac], R23 ;  /* 0x0010ac1701007387 */ /* 0x000fe20000100800 */
[----:B------:R-:W-:Y:S01]  /*35510*/  IADD3.X R9, R9, UR5, RZ, P5, !PT ;  /* 0x0000000509097c10 */ /* 0x000fe2000affe4ff */
[----:B------:R-:W-:Y:S01]  /*35520*/  STL [R1+0x10a4], R16 ;  /* 0x0010a41001007387 */ /* 0x000fe20000100800 */
[----:B------:R-:W-:Y:S01]  /*35530*/  STL [R1+0x11ec], R17 ;  /* 0x0011ec1101007387 */ /* 0x000fe20000100800 */
[----:B------:R-:W-:Y:S01]  /*35540*/  IADD3 R13, P5, R13, UR8, RZ ;  /* 0x000000080d0d7c10 */ /* 0x000fe2000ffbe0ff */
[----:B------:R0:W-:Y:S01]  /*35550*/  STL [R1+0x109c], R19 ;  /* 0x00109c1301007387 */ /* 0x0001e20000100800 */
[----:B--2---:R-:W-:Y:S01]  /*35560*/  IADD3.X R12, R12, UR5, RZ, P6, !PT ;  /* 0x000000050c0c7c10 */ /* 0x004fe2000b7fe4ff */
[----:B------:R1:W-:Y:S01]  /*35570*/  STL [R1+0x11f4], R28 ;  /* 0x0011f41c01007387 */ /* 0x0003e20000100800 */
[----:B---3--:R-:W-:Y:S01]  /*35580*/  IADD3 R2, P6, R2, UR8, RZ ;  /* 0x0000000802027c10 */ /* 0x008fe2000ffde0ff */
[----:B------:R2:W-:Y:S02]  /*35590*/  STL [R1+0x1094], R9 ;  /* 0x0010940901007387 */ /* 0x0005e40000100800 */
[----:B0-----:R-:W3:Y:S01]  /*355a0*/  LDL.LU R19, [R1+0x1088] ;  /* 0x0010880001137983 */ /* 0x001ee20000300800 */
[----:B------:R0:W-:Y:S02]  /*355b0*/  STL [R1+0x11fc], R13 ;  /* 0x0011fc0d01007387 */ /* 0x0001e40000100800 */
[----:B------:R0:W-:Y:S02]  /*355c0*/  STL [R1+0x1090], R12 ;  /* 0x0010900c01007387 */ /* 0x0001e40000100800 */
[----:B------:R-:W3:Y:S01]  /*355d0*/  LDL.LU R0, [R1+0x1214] ;  /* 0x0012140001007983 */ /* 0x000ee20000300800 */
[----:B------:R0:W-:Y:S01]  /*355e0*/  STL [R1+0x1204], R2 ;  /* 0x0012040201007387 */ /* 0x0001e20000100800 */
[----:B------:R-:W3:Y:S02]  /*355f0*/  LDL.LU R6, [R1+0x1084] ;  /* 0x0010840001067983 */ /* 0x000ee40000300800 */
[----:B------:R-:W3:Y:S01]  /*35600*/  LDL.LU R7, [R1+0x121c] ;  /* 0x00121c0001077983 */ /* 0x000ee20000300800 */
[----:B------:R-:W-:-:S05]  /*35610*/  IADD3.X R29, R29, UR5, RZ, P1, !PT ;  /* 0x000000051d1d7c10 */ /* 0x000fca0008ffe4ff */
[----:B------:R0:W-:Y:S01]  /*35620*/  STL [R1+0x108c], R29 ;  /* 0x00108c1d01007387 */ /* 0x0001e20000100800 */
[----:B------:R-:W3:Y:S02]  /*35630*/  LDL.LU R4, [R1+0x1080] ;  /* 0x0010800001047983 */ /* 0x000ee40000300800 */
[----:B------:R-:W3:Y:S02]  /*35640*/  LDL.LU R3, [R1+0x1224] ;  /* 0x0012240001037983 */ /* 0x000ee40000300800 */
[----:B------:R-:W3:Y:S01]  /*35650*/  LDL.LU R8, [R1+0x107c] ;  /* 0x00107c0001087983 */ /* 0x000ee20000300800 */
[----:B------:R-:W3:Y:S01]  /*35660*/  LDL.LU R5, [R1+0x122c] ;  /* 0x00122c0001057983 */ /* 0x000ee20000300800 */
[----:B-1----:R-:W3:Y:S02]  /*35670*/  LDL.LU R28, [R1+0x1078] ;  /* 0x00107800011c7983 */ /* 0x002ee40000300800 */
[----:B--2---:R-:W2:Y:S02]  /*35680*/  LDL.LU R9, [R1+0x1234] ;  /* 0x0012340001097983 */ /* 0x004ea40000300800 */
[----:B0-----:R-:W2:Y:S01]  /*35690*/  LDL.LU R13, [R1+0x11d0] ;  /* 0x0011d000010d7983 */ /* 0x001ea20000300800 */
        /* <DEDUP_REMOVED lines=13> */
[----:B----4-:R-:W-:-:S05]  /*35770*/  IADD3 R18, P1, R18, UR8, RZ ;  /* 0x0000000812127c10 */ /* 0x010fca000ff3e0ff */
[----:B------:R0:W-:Y:S01]  /*35780*/  STL [R1+0x120c], R18 ;  /* 0x00120c1201007387 */ /* 0x0001e20000100800 */
[----:B------:R-:W4:Y:S02]  /*35790*/  LDL.LU R22, [R1+0x1240] ;  /* 0x0012400001167983 */ /* 0x000f240000300800 */
[----:B------:R-:W4:Y:S02]  /*357a0*/  LDL.LU R23, [R1+0x1210] ;  /* 0x0012100001177983 */ /* 0x000f240000300800 */
[----:B------:R-:W4:Y:S01]  /*357b0*/  LDL.LU R16, [R1+0x1218] ;  /* 0x0012180001107983 */ /* 0x000f220000300800 */
[----:B------:R-:W4:Y:S04]  /*357c0*/  LDL.LU R17, [R1+0x1220] ;  /* 0x0012200001117983 */ /* 0x000f280000300800 */
[----:B0-----:R-:W4:Y:S01]  /*357d0*/  LDL.LU R18, [R1+0x1228] ;  /* 0x0012280001127983 */ /* 0x001f220000300800 */
[----:B---3--:R-:W-:-:S02]  /*357e0*/  IADD3.X R19, R19, UR5, RZ, P2, !PT ;  /* 0x0000000513137c10 */ /* 0x008fc400097fe4ff */
[----:B------:R-:W-:Y:S02]  /*357f0*/  IADD3 R0, P2, R0, UR8, RZ ;  /* 0x0000000800007c10 */ /* 0x000fe4000ff5e0ff */
[----:B------:R-:W-:Y:S01]  /*35800*/  IADD3.X R6, R6, UR5, RZ, P3, !PT ;  /* 0x0000000506067c10 */ /* 0x000fe20009ffe4ff */
[----:B------:R0:W-:Y:S01]  /*35810*/  STL [R1+0x1088], R19 ;  /* 0x0010881301007387 */ /* 0x0001e20000100800 */
[----:B------:R-:W-:-:S03]  /*35820*/  IADD3 R7, P3, R7, UR8, RZ ;  /* 0x0000000807077c10 */ /* 0x000fc6000ff7e0ff */
[----:B0-----:R-:W3:Y:S01]  /*35830*/  LDL.LU R19, [R1+0x1238] ;  /* 0x0012380001137983 */ /* 0x001ee20000300800 */
[----:B------:R0:W-:Y:S01]  /*35840*/  STL [R1+0x1214], R0 ;  /* 0x0012140001007387 */ /* 0x0001e20000100800 */
[----:B------:R-:W-:Y:S01]  /*35850*/  IADD3.X R4, R4, UR5, RZ, P4, !PT ;  /* 0x0000000504047c10 */ /* 0x000fe2000a7fe4ff */
[----:B------:R-:W-:Y:S01]  /*35860*/  IADD3 R3, P4, R3, UR8, RZ ;  /* 0x0000000803037c10 */ /* 0x000fe2000ff9e0ff */
[----:B------:R-:W-:Y:S01]  /*35870*/  IADD3.X R8, R8, UR5, RZ, P5, !PT ;  /* 0x0000000508087c10 */ /* 0x000fe2000affe4ff */
[----:B------:R-:W-:Y:S01]  /*35880*/  IADD3 R5, P5, R5, UR8, RZ ;  /* 0x0000000805057c10 */ /* 0x000fe2000ffbe0ff */
[----:B0-----:R0:W5:Y:S01]  /*35890*/  LDL.LU R0, [R1+0x12b8] ;  /* 0x0012b80001007983 */ /* 0x0011620000300800 */
[----:B------:R1:W-:Y:S01]  /*358a0*/  STL [R1+0x1084], R6 ;  /* 0x0010840601007387 */ /* 0x0003e20000100800 */
[----:B------:R-:W-:Y:S01]  /*358b0*/  IADD3.X R28, R28, UR5, RZ, P6, !PT ;  /* 0x000000051c1c7c10 */ /* 0x000fe2000b7fe4ff */
[----:B--2---:R-:W-:Y:S01]  /*358c0*/  IADD3 R9, P6, R9, UR8, RZ ;  /* 0x0000000809097c10 */ /* 0x004fe2000ffde0ff */
[----:B-1----:R0:W5:Y:S01]  /*358d0*/  LDL.LU R6, [R1+0x12b4] ;  /* 0x0012b40001067983 */ /* 0x0021620000300800 */
[----:B------:R1:W-:Y:S01]  /*358e0*/  STL [R1+0x121c], R7 ;  /* 0x00121c0701007387 */ /* 0x0003e20000100800 */
[----:B------:R-:W-:-:S02]  /*358f0*/  IADD3.X R13, R13, UR5, RZ, P1, !PT ;  /* 0x000000050d0d7c10 */ /* 0x000fc40008ffe4ff */
[----:B-1----:R0:W5:Y:S01]  /*35900*/  LDL.LU R7, [R1+0x12b0] ;  /* 0x0012b00001077983 */ /* 0x0021620000300800 */
[----:B------:R1:W-:Y:S01]  /*35910*/  STL [R1+0x1080], R4 ;  /* 0x0010800401007387 */ /* 0x0003e20000100800 */
[----:B------:R-:W-:Y:S02]  /*35920*/  IADD3 R12, P1, R12, UR8, RZ ;  /* 0x000000080c0c7c10 */ /* 0x000fe4000ff3e0ff */
[----:B-1----:R-:W2:Y:S01]  /*35930*/  LDL.LU R4, [R1+0x12ac] ;  /* 0x0012ac0001047983 */ /* 0x002ea20000300800 */
[----:B------:R1:W-:Y:S01]  /*35940*/  STL [R1+0x1224], R3 ;  /* 0x0012240301007387 */ /* 0x0003e20000100800 */
[----:B------:R-:W-:Y:S02]  /*35950*/  IADD3.X R2, R2, UR5, RZ, P2, !PT ;  /* 0x0000000502027c10 */ /* 0x000fe400097fe4ff */
[----:B-1----:R-:W2:Y:S01]  /*35960*/  LDL.LU R3, [R1+0x12a8] ;  /* 0x0012a80001037983 */ /* 0x002ea20000300800 */
[----:B------:R1:W-:Y:S01]  /*35970*/  STL [R1+0x107c], R8 ;  /* 0x00107c0801007387 */ /* 0x0003e20000100800 */
[----:B------:R-:W-:-:S02]  /*35980*/  IADD3 R29, P2, R29, UR8, RZ ;  /* 0x000000081d1d7c10 */ /* 0x000fc4000ff5e0ff */
[----:B-1----:R-:W2:Y:S01]  /*35990*/  LDL.LU R8, [R1+0x12a4] ;  /* 0x0012a40001087983 */ /* 0x002ea20000300800 */
[----:B------:R1:W-:Y:S03]  /*359a0*/  STL [R1+0x122c], R5 ;  /* 0x00122c0501007387 */ /* 0x0003e60000100800 */
[----:B-1----:R-:W2:Y:S01]  /*359b0*/  LDL.LU R5, [R1+0x12a0] ;  /* 0x0012a00001057983 */ /* 0x002ea20000300800 */
[----:B------:R1:W-:Y:S03]  /*359c0*/  STL [R1+0x1078], R28 ;  /* 0x0010781c01007387 */ /* 0x0003e60000100800 */
[----:B-1----:R0:W5:Y:S01]  /*359d0*/  LDL.LU R28, [R1+0x129c] ;  /* 0x00129c00011c7983 */ /* 0x0021620000300800 */
        /* <DEDUP_REMOVED lines=9> */
[----:B-1----:R-:W2:Y:S01]  /*35a70*/  LDL.LU R29, [R1+0x1288] ;  /* 0x00128800011d7983 */ /* 0x002ea20000300800 */
[----:B------:R-:W-:Y:S01]  /*35a80*/  IADD3.X R24, R24, UR5, RZ, P3, !PT ;  /* 0x0000000518187c10 */ /* 0x000fe20009ffe4ff */
[----:B------:R-:W-:Y:S01]  /*35a90*/  IADD3 R25, P3, R25, UR8, RZ ;  /* 0x0000000819197c10 */ /* 0x000fe2000ff7e0ff */
[----:B------:R-:W-:Y:S01]  /*35aa0*/  IADD3.X R26, R26, UR5, RZ, P4, !PT ;  /* 0x000000051a1a7c10 */ /* 0x000fe2000a7fe4ff */
[----:B------:R-:W-:Y:S01]  /*35ab0*/  IADD3 R27, P4, R27, UR8, RZ ;  /* 0x000000081b1b7c10 */ /* 0x000fe2000ff9e0ff */
[----:B------:R-:W-:-:S02]  /*35ac0*/  IADD3.X R10, R10, UR5, RZ, P5, !PT ;  /* 0x000000050a0a7c10 */ /* 0x000fc4000affe4ff */
[----:B------:R-:W-:Y:S01]  /*35ad0*/  IADD3.X R14, R14, UR5, RZ, P6, !PT ;  /* 0x000000050e0e7c10 */ /* 0x000fe2000b7fe4ff */
[----:B------:R-:W-:Y:S01]  /*35ae0*/  STL [R1+0x11e0], R24 ;  /* 0x0011e01801007387 */ /* 0x000fe20000100800 */
[----:B------:R-:W-:Y:S01]  /*35af0*/  STL [R1+0x1254], R25 ;  /* 0x0012541901007387 */ /* 0x000fe20000100800 */
[----:B------:R-:W-:Y:S01]  /*35b00*/  IADD3 R11, P5, R11, UR8, RZ ;  /* 0x000000080b0b7c10 */ /* 0x000fe2000ffbe0ff */
[----:B------:R-:W-:Y:S01]  /*35b10*/  STL [R1+0x11e8], R26 ;  /* 0x0011e81a01007387 */ /* 0x000fe20000100800 */
[----:B------:R-:W-:Y:S01]  /*35b20*/  STL [R1+0x1250], R27 ;  /* 0x0012501b01007387 */ /* 0x000fe20000100800 */
[----:B------:R-:W-:Y:S01]  /*35b30*/  STL [R1+0x11f0], R10 ;  /* 0x0011f00a01007387 */ /* 0x000fe20000100800 */
[----:B--2---:R-:W-:-:S05]  /*35b40*/  IADD3 R29, P6, R29, UR8, RZ ;  /* 0x000000081d1d7c10 */ /* 0x004fca000ffde0ff */
[----:B------:R1:W-:Y:S01]  /*35b50*/  STL [R1+0x1248], R29 ;  /* 0x0012481d01007387 */ /* 0x0003e20000100800 */
[----:B------:R3:W-:Y:S03]  /*35b60*/  STL [R1+0x124c], R11 ;  /* 0x00124c0b01007387 */ /* 0x0007e60000100800 */
[----:B-1----:R-:W2:Y:S01]  /*35b70*/  LDL.LU R29, [R1+0x1284] ;  /* 0x00128400011d7983 */ /* 0x002ea20000300800 */
[----:B------:R-:W-:Y:S01]  /*35b80*/  IADD3.X R15, R15, UR5, RZ, P1, !PT ;  /* 0x000000050f0f7c10 */ /* 0x000fe20008ffe4ff */
[----:B------:R-:W-:Y:S01]  /*35b90*/  IADD3 R20, P1, R20, UR8, RZ ;  /* 0x0000000814147c10 */ /* 0x000fe2000ff3e0ff */
[----:B------:R-:W-:Y:S01]  /*35ba0*/  IADD3.X R21, R21, UR5, RZ, P2, !PT ;  /* 0x0000000515157c10 */ /* 0x000fe200097fe4ff */
[----:B----4-:R-:W-:Y:S01]  /*35bb0*/  IADD3 R22, P2, R22, UR8, RZ ;  /* 0x0000000816167c10 */ /* 0x010fe2000ff5e0ff */
[----:B------:R-:W-:Y:S01]  /*35bc0*/  STL [R1+0x11f8], R14 ;  /* 0x0011f80e01007387 */ /* 0x000fe20000100800 */
[----:B------:R-:W-:Y:S01]  /*35bd0*/  IADD3.X R23, R23, UR5, RZ, P3, !PT ;  /* 0x0000000517177c10 */ /* 0x000fe20009ffe4ff */
[----:B------:R-:W-:Y:S01]  /*35be0*/  STL [R1+0x1200], R15 ;  /* 0x0012000f01007387 */ /* 0x000fe20000100800 */
[----:B------:R-:W-:Y:S01]  /*35bf0*/  IADD3.X R16, R16, UR5, RZ, P4, !PT ;  /* 0x0000000510107c10 */ /* 0x000fe2000a7fe4ff */
[----:B------:R-:W-:Y:S01]  /*35c00*/  STL [R1+0x1244], R20 ;  /* 0x0012441401007387 */ /* 0x000fe20000100800 */
[----:B------:R-:W-:Y:S02]  /*35c10*/  STL [R1+0x1208], R21 ;  /* 0x0012081501007387 */ /* 0x000fe40000100800 */
[----:B------:R-:W-:Y:S02]  /*35c20*/  STL [R1+0x1240], R22 ;  /* 0x0012401601007387 */ /* 0x000fe40000100800 */
[----:B------:R-:W-:Y:S01]  /*35c30*/  STL [R1+0x1210], R23 ;  /* 0x0012101701007387 */ /* 0x000fe20000100800 */
[----:B------:R-:W-:Y:S01]  /*35c40*/  STL [R1+0x1218], R16 ;  /* 0x0012181001007387 */ /* 0x000fe20000100800 */
[----:B------:R-:W-:Y:S01]  /*35c50*/  IADD3.X R17, R17, UR5, RZ, P5, !PT ;  /* 0x0000000511117c10 */ /* 0x000fe2000affe4ff */
[----:B------:R-:W-:Y:S01]  /*35c60*/  IMAD.MOV.U32 R10, RZ, RZ, R5 ;  /* 0x000000ffff0a7224 */ /* 0x000fe200078e0005 */
[----:B------:R-:W-:Y:S01]  /*35c70*/  IADD3.X R18, R18, UR5, RZ, P6, !PT ;  /* 0x0000000512127c10 */ /* 0x000fe2000b7fe4ff */
[----:B------:R-:W-:-:S02]  /*35c80*/  IMAD.MOV.U32 R5, RZ, RZ, R4 ;  /* 0x000000ffff057224 */ /* 0x000fc400078e0004 */
[----:B------:R-:W-:Y:S01]  /*35c90*/  IMAD.MOV.U32 R4, RZ, RZ, R8 ;  /* 0x000000ffff047224 */ /* 0x000fe200078e0008 */
[----:B---3--:R-:W-:Y:S01]  /*35ca0*/  IADD3.X R19, R19, UR5, RZ, P2, !PT ;  /* 0x0000000513137c10 */ /* 0x008fe200097fe4ff */
[----:B------:R-:W-:Y:S01]  /*35cb0*/  IMAD.MOV.U32 R11, RZ, RZ, R3 ;  /* 0x000000ffff0b7224 */ /* 0x000fe200078e0003 */
[----:B--2---:R-:W-:-:S05]  /*35cc0*/  IADD3.X R29, R29, UR5, RZ, P1, !PT ;  /* 0x000000051d1d7c10 */ /* 0x004fca0008ffe4ff */
[----:B------:R1:W-:Y:S01]  /*35cd0*/  STL [R1+0x1230], R29 ;  /* 0x0012301d01007387 */ /* 0x0003e20000100800 */
[----:B------:R0:W-:Y:S02]  /*35ce0*/  STL [R1+0x1220], R17 ;  /* 0x0012201101007387 */ /* 0x0001e40000100800 */
[----:B------:R0:W-:Y:S02]  /*35cf0*/  STL [R1+0x1228], R18 ;  /* 0x0012281201007387 */ /* 0x0001e40000100800 */
[----:B------:R0:W-:Y:S01]  /*35d00*/  STL.64 [R1+0xc40], R4 ;  /* 0x000c400401007387 */ /* 0x0001e20000100a00 */
[----:B-1----:R-:W1:Y:S04]  /*35d10*/  S2R R29, SR_TID.X ;  /* 0x00000000001d7919 */ /* 0x002e680000002100 */
[----:B------:R0:W-:Y:S01]  /*35d20*/  STL [R1+0x1238], R19 ;  /* 0x0012381301007387 */ /* 0x0001e20000100800 */
[----:B------:R0:W-:Y:S01]  /*35d30*/  STL.64 [R1+0xc48], R10 ;  /* 0x000c480a01007387 */ /* 0x0001e20000100a00 */
[----:B-1----:R-:W-:-:S05]  /*35d40*/  LOP3.LUT R29, R29, 0xff, RZ, 0xc0, !PT ;  /* 0x000000ff1d1d7812 */ /* 0x002fca00078ec0ff */
[----:B------:R-:W-:Y:S01]  /*35d50*/  IMAD.SHL.U32 R29, R29, 0x2, RZ ;  /* 0x000000021d1d7824 */ /* 0x000fe200078e00ff */
[----:B0-----:R-:W-:Y:S01]  /*35d60*/  @!P0 CALL.REL.NOINC `(.L_x_2) ;  /* 0x0000001000008944 */ /* 0x001fe20003c00000 */
[----:B------:R-:W-:Y:S05]  /*35d70*/  BRA `(.L_x_3) ;  /* 0xfffd599000007947 */ /* 0x000fea000383ffff */
.L_x_2:
[----:B-----5:R-:W2:Y:S04]  /*35d80*/  LDL.LU R28, [R1+0x83c] ;  /* 0x00083c00011c7983 */ /* 0x020ea80000300800 */
[----:B--2---:R0:W-:Y:S04]  /*35d90*/  STL [R1+0x1658], R28 ;  /* 0x0016581c01007387 */ /* 0x0041e80000100800 */
[----:B0-----:R-:W2:Y:S04]  /*35da0*/  LDL.LU R28, [R1+0x81c] ;  /* 0x00081c00011c7983 */ /* 0x001ea80000300800 */
        /* <DEDUP_REMOVED lines=33> */
[----:B------:R-:W2:Y:S01]  /*35fc0*/  LDL.LU R29, [R1+0x838] ;  /* 0x00083800011d7983 */ /* 0x000ea20000300800 */
[----:B0-----:R-:W-:-:S03]  /*35fd0*/  IMAD.MOV.U32 R28, RZ, RZ, R7 ;  /* 0x000000ffff1c7224 */ /* 0x001fc600078e0007 */
        /* <DEDUP_REMOVED lines=33> */
[----:B------:R-:W2:Y:S04]  /*361f0*/  LDL.LU R0, [R1+0x804] ;  /* 0x0008040001007983 */ /* 0x000ea80000300800 */
[----:B------:R-:W2:Y:S04]  /*36200*/  LDL.LU R2, [R1+0x800] ;  /* 0x0008000001027983 */ /* 0x000ea80000300800 */
[----:B------:R-:W3:Y:S04]  /*36210*/  LDL.LU R8, [R1+0x814] ;  /* 0x0008140001087983 */ /* 0x000ee80000300800 */
[----:B------:R-:W3:Y:S04]  /*36220*/  LDL.LU R4, [R1+0x810] ;  /* 0x0008100001047983 */ /* 0x000ee80000300800 */
[----:B------:R-:W4:Y:S04]  /*36230*/  LDL.LU R5, [R1+0x824] ;  /* 0x0008240001057983 */ /* 0x000f280000300800 */
[----:B------:R-:W4:Y:S01]  /*36240*/  LDL.LU R3, [R1+0x820] ;  /* 0x0008200001037983 */ /* 0x000f220000300800 */
[----:B0-----:R-:W-:-:S03]  /*36250*/  IMAD.MOV.U32 R29, RZ, RZ, R6 ;  /* 0x000000ffff1d7224 */ /* 0x001fc600078e0006 */
[----:B------:R-:W2:Y:S04]  /*36260*/  LDL.LU R24, [R1+0x834] ;  /* 0x0008340001187983 */ /* 0x000ea80000300800 */
        /* <DEDUP_REMOVED lines=15> */
[----:B------:R-:W2:Y:S01]  /*36360*/  LDL.LU R18, [R1+0x934] ;  /* 0x0009340001127983 */ /* 0x000ea20000300800 */
[----:B------:R-:W-:-:S03]  /*36370*/  F2FP.PACK_AB R28, R29, R28 ;  /* 0x0000001c1d1c723e */ /* 0x000fc600000000ff */
[----:B------:R-:W2:Y:S04]  /*36380*/  LDL.LU R19, [R1+0x930] ;  /* 0x0009300001137983 */ /* 0x000ea80000300800 */
[----:B------:R0:W-:Y:S04]  /*36390*/  STL [R1+0x12b8], R9 ;  /* 0x0012b80901007387 */ /* 0x0001e80000100800 */
[----:B0-----:R-:W2:Y:S04]  /*363a0*/  LDL.LU R9, [R1+0x828] ;  /* 0x0008280001097983 */ /* 0x001ea80000300800 */
[----:B------:R0:W-:Y:S04]  /*363b0*/  STL [R1+0x12a8], R13 ;  /* 0x0012a80d01007387 */ /* 0x0001e80000100800 */
[----:B0-----:R-:W2:Y:S04]  /*363c0*/  LDL.LU R13, [R1+0x82c] ;  /* 0x00082c00010d7983 */ /* 0x001ea80000300800 */
[----:B------:R0:W-:Y:S04]  /*363d0*/  STL [R1+0x12a4], R12 ;  /* 0x0012a40c01007387 */ /* 0x0001e80000100800 */
[----:B0-----:R-:W2:Y:S04]  /*363e0*/  LDL.LU R12, [R1+0x818] ;  /* 0x00081800010c7983 */ /* 0x001ea80000300800 */
[----:B------:R-:W2:Y:S04]  /*363f0*/  LDL.LU R29, [R1+0x16e0] ;  /* 0x0016e000011d7983 */ /* 0x000ea80000300800 */
[----:B------:R0:W-:Y:S04]  /*36400*/  STL [R1+0x39c], R28 ;  /* 0x00039c1c01007387 */ /* 0x0001e80000100800 */
[----:B0-----:R-:W2:Y:S02]  /*36410*/  LDL.LU R28, [R1+0x16dc] ;  /* 0x0016dc00011c7983 */ /* 0x001ea40000300800 */
[----:B--2---:R-:W-:-:S02]  /*36420*/  F2FP.PACK_AB R28, R29, R28 ;  /* 0x0000001c1d1c723e */ /* 0x004fc400000000ff */
        /* <DEDUP_REMOVED lines=64> */
[----:B------:R-:W2:Y:S01]  /*36830*/  LDL.LU R28, [R1+0x1658] ;  /* 0x00165800011c7983 */ /* 0x000ea20000300800 */
[----:B------:R-:W-:-:S03]  /*36840*/  F2FP.PACK_AB R13, R13, R9 ;  /* 0x000000090d0d723e */ /* 0x000fc600000000ff */
[----:B------:R2:W-:Y:S01]  /*36850*/  STL [R1+0x358], R12 ;  /* 0x0003580c01007387 */ /* 0x0005e20000100800 */
[----:B------:R-:W-:Y:S02]  /*36860*/  F2FP.PACK_AB R9, R0, R2 ;  /* 0x000000020009723e */ /* 0x000fe400000000ff */
[----:B---3--:R-:W-:Y:S01]  /*36870*/  F2FP.PACK_AB R2, R8, R4 ;  /* 0x000000040802723e */ /* 0x008fe200000000ff */
[----:B------:R-:W-:Y:S01]  /*36880*/  STL [R1+0x354], R13 ;  /* 0x0003540d01007387 */ /* 0x000fe20000100800 */
[----:B----4-:R-:W-:Y:S02]  /*36890*/  F2FP.PACK_AB R0, R5, R3 ;  /* 0x000000030500723e */ /* 0x010fe400000000ff */
[----:B------:R-:W-:Y:S02]  /*368a0*/  F2FP.PACK_AB R3, R24, R25 ;  /* 0x000000191803723e */ /* 0x000fe400000000ff */
[----:B--2---:R-:W-:-:S05]  /*368b0*/  F2FP.PACK_AB R12, R28, R29 ;  /* 0x0000001d1c0c723e */ /* 0x004fca00000000ff */
[----:B------:R-:W-:Y:S04]  /*368c0*/  STL [R1+0x350], R12 ;  /* 0x0003500c01007387 */ /* 0x000fe80000100800 */
[----:B------:R-:W-:Y:S04]  /*368d0*/  STL [R1+0x34c], R9 ;  /* 0x00034c0901007387 */ /* 0x000fe80000100800 */
[----:B------:R0:W-:Y:S04]  /*368e0*/  STL [R1+0x348], R2 ;  /* 0x0003480201007387 */ /* 0x0001e80000100800 */
[----:B------:R1:W-:Y:S04]  /*368f0*/  STL [R1+0x344], R0 ;  /* 0x0003440001007387 */ /* 0x0003e80000100800 */
[----:B------:R2:W-:Y:S01]  /*36900*/  STL [R1+0x340], R3 ;  /* 0x0003400301007387 */ /* 0x0005e20000100800 */
[----:B0-----:R-:W-:-:S02]  /*36910*/  F2FP.PACK_AB R2, R26, R27 ;  /* 0x0000001b1a02723e */ /* 0x001fc400000000ff */
[----:B-1----:R-:W-:-:S03]  /*36920*/  F2FP.PACK_AB R0, R6, R7 ;  /* 0x000000070600723e */ /* 0x002fc600000000ff */
[----:B------:R0:W-:Y:S01]  /*36930*/  STL [R1+0x33c], R2 ;  /* 0x00033c0201007387 */ /* 0x0001e20000100800 */
[----:B--2---:R-:W-:-:S03]  /*36940*/  F2FP.PACK_AB R3, R10, R11 ;  /* 0x0000000b0a03723e */ /* 0x004fc600000000ff */
[----:B------:R1:W-:Y:S04]  /*36950*/  STL [R1+0x338], R0 ;  /* 0x0003380001007387 */ /* 0x0003e80000100800 */
[----:B------:R2:W-:Y:S01]  /*36960*/  STL [R1+0x334], R3 ;  /* 0x0003340301007387 */ /* 0x0005e20000100800 */
[----:B0-----:R-:W-:Y:S02]  /*36970*/  F2FP.PACK_AB R2, R14, R15 ;  /* 0x0000000f0e02723e */ /* 0x001fe400000000ff */
[----:B-1----:R-:W-:-:S03]  /*36980*/  F2FP.PACK_AB R0, R20, R21 ;  /* 0x000000151400723e */ /* 0x002fc600000000ff */
[----:B------:R0:W-:Y:S01]  /*36990*/  STL [R1+0x330], R2 ;  /* 0x0003300201007387 */ /* 0x0001e20000100800 */
[----:B--2---:R-:W-:-:S03]  /*369a0*/  F2FP.PACK_AB R3, R22, R23 ;  /* 0x000000171603723e */ /* 0x004fc600000000ff */
[----:B------:R1:W-:Y:S04]  /*369b0*/  STL [R1+0x32c], R0 ;  /* 0x00032c0001007387 */ /* 0x0003e80000100800 */
[----:B------:R-:W-:Y:S04]  /*369c0*/  STL [R1+0x328], R3 ;  /* 0x0003280301007387 */ /* 0x000fe80000100800 */
[----:B------:R-:W2:Y:S01]  /*369d0*/  LDL.LU R12, [R1+0x778] ;  /* 0x00077800010c7983 */ /* 0x000ea20000300800 */
[----:B0-----:R-:W-:Y:S02]  /*369e0*/  F2FP.PACK_AB R2, R16, R17 ;  /* 0x000000111002723e */ /* 0x001fe400000000ff */
[----:B-1----:R-:W-:-:S03]  /*369f0*/  F2FP.PACK_AB R0, R18, R19 ;  /* 0x000000131200723e */ /* 0x002fc600000000ff */
        /* <DEDUP_REMOVED lines=36> */
[----:B------:R-:W3:Y:S04]  /*36c40*/  LDL.LU R13, [R1+0x74c] ;  /* 0x00074c00010d7983 */ /* 0x000ee80000300800 */
[----:B---3--:R0:W-:Y:S04]  /*36c50*/  STL [R1+0x15cc], R13 ;  /* 0x0015cc0d01007387 */ /* 0x0081e80000100800 */
[----:B0-----:R-:W3:Y:S04]  /*36c60*/  LDL.LU R13, [R1+0x77c] ;  /* 0x00077c00010d7983 */ /* 0x001ee80000300800 */
        /* <DEDUP_REMOVED lines=33> */
[----:B0-----:R-:W2:Y:S04]  /*36e80*/  LDL.LU R13, [R1+0x57c] ;  /* 0x00057c00010d7983 */ /* 0x001ea80000300800 */
[----:B------:R-:W3:Y:S04]  /*36e90*/  LDL.LU R9, [R1+0x748] ;  /* 0x0007480001097983 */ /* 0x000ee80000300800 */
[----:B------:R-:W4:Y:S04]  /*36ea0*/  LDL.LU R28, [R1+0x73c] ;  /* 0x00073c00011c7983 */ /* 0x000f280000300800 */
        /* <DEDUP_REMOVED lines=25> */
[----:B--2---:R-:W-:-:S03]  /*37040*/  F2FP.PACK_AB R12, R13, R12 ;  /* 0x0000000c0d0c723e */ /* 0x004fc600000000ff */
        /* <DEDUP_REMOVED lines=68> */
[----:B------:R-:W3:Y:S04]  /*37490*/  LDL.LU R13, [R1+0x15cc] ;  /* 0x0015cc00010d7983 */ /* 0x000ee80000300800 */
[----:B------:R4:W-:Y:S02]  /*374a0*/  STL [R1+0x2d8], R12 ;  /* 0x0002d80c01007387 */ /* 0x0009e40000100800 */
[----:B----4-:R-:W-:Y:S02]  /*374b0*/  F2FP.PACK_AB R12, R28, R29 ;  /* 0x0000001d1c0c723e */ /* 0x010fe400000000ff */
[----:B---3--:R-:W-:Y:S02]  /*374c0*/  F2FP.PACK_AB R13, R13, R9 ;  /* 0x000000090d0d723e */ /* 0x008fe400000000ff */
[----:B------:R-:W-:-:S02]  /*374d0*/  F2FP.PACK_AB R9, R0, R2 ;  /* 0x000000020009723e */ /* 0x000fc400000000ff */
[----:B------:R-:W-:Y:S01]  /*374e0*/  F2FP.PACK_AB R2, R8, R4 ;  /* 0x000000040802723e */ /* 0x000fe200000000ff */
[----:B------:R-:W-:Y:S01]  /*374f0*/  STL [R1+0x2d4], R13 ;  /* 0x0002d40d01007387 */ /* 0x000fe20000100800 */
[----:B------:R-:W-:Y:S02]  /*37500*/  F2FP.PACK_AB R0, R5, R3 ;  /* 0x000000030500723e */ /* 0x000fe400000000ff */
[----:B------:R-:W-:Y:S01]  /*37510*/  F2FP.PACK_AB R3, R24, R25 ;  /* 0x000000191803723e */ /* 0x000fe200000000ff */
        /* <DEDUP_REMOVED lines=775> */
[----:B------:R-:W2:Y:S03]  /*3a590*/  LDL.LU R13, [R1+0x13ac] ;  /* 0x0013ac00010d7983 */ /* 0x000ea60000300800 */
[----:B------:R0:W-:Y:S02]  /*3a5a0*/  STL [R1+0xe0], R12 ;  /* 0x0000e00c01007387 */ /* 0x0001e40000100800 */
[----:B0-----:R-:W2:Y:S02]  /*3a5b0*/  LDL.LU R12, [R1+0x13a8] ;  /* 0x0013a800010c7983 */ /* 0x001ea40000300800 */
[----:B--2---:R-:W-:Y:S02]  /*3a5c0*/  F2FP.PACK_AB R12, R13, R12 ;  /* 0x0000000c0d0c723e */ /* 0x004fe400000000ff */
[----:B------:R-:W2:Y:S03]  /*3a5d0*/  LDL.LU R13, [R1+0x13a4] ;  /* 0x0013a400010d7983 */ /* 0x000ea60000300800 */
[----:B------:R0:W-:Y:S02]  /*3a5e0*/  STL [R1+0xdc], R12 ;  /* 0x0000dc0c01007387 */ /* 0x0001e40000100800 */
[----:B0-----:R-:W2:Y:S02]  /*3a5f0*/  LDL.LU R12, [R1+0x13a0] ;  /* 0x0013a000010c7983 */ /* 0x001ea40000300800 */
[----:B--2---:R-:W-:-:S02]  /*3a600*/  F2FP.PACK_AB R12, R13, R12 ;  /* 0x0000000c0d0c723e */ /* 0x004fc400000000ff */
[----:B------:R-:W3:Y:S03]  /*3a610*/  LDL.LU R13, [R1+0x139c] ;  /* 0x00139c00010d7983 */ /* 0x000ee60000300800 */
[----:B------:R4:W-:Y:S02]  /*3a620*/  STL [R1+0xd8], R12 ;  /* 0x0000d80c01007387 */ /* 0x0009e40000100800 */
[----:B----4-:R-:W-:Y:S02]  /*3a630*/  F2FP.PACK_AB R12, R28, R29 ;  /* 0x0000001d1c0c723e */ /* 0x010fe400000000ff */
[----:B---3--:R-:W-:Y:S01]  /*3a640*/  F2FP.PACK_AB R13, R13, R9 ;  /* 0x000000090d0d723e */ /* 0x008fe200000000ff */
[----:B------:R-:W-:Y:S01]  /*3a650*/  F2FP.PACK_AB R9, R0, R2 ;  /* 0x000000020009723e */ /* 0x000fe200000000ff */
[----:B------:R-:W-:Y:S02]  /*3a660*/  F2FP.PACK_AB R2, R8, R4 ;  /* 0x000000040802723e */ /* 0x000fe400000000ff */
[----:B------:R-:W-:Y:S01]  /*3a670*/  F2FP.PACK_AB R0, R5, R3 ;  /* 0x000000030500723e */ /* 0x000fe200000000ff */
[----:B------:R-:W-:Y:S01]  /*3a680*/  F2FP.PACK_AB R3, R24, R25 ;  /* 0x000000191803723e */ /* 0x000fe200000000ff */
[----:B------:R-:W-:Y:S01]  /*3a690*/  STL [R1+0xd4], R13 ;  /* 0x0000d40d01007387 */ /* 0x000fe20000100800 */
[----:B------:R-:W-:Y:S02]  /*3a6a0*/  STL [R1+0xd0], R12 ;  /* 0x0000d00c01007387 */ /* 0x000fe40000100800 */
[----:B------:R-:W-:Y:S02]  /*3a6b0*/  STL [R1+0xcc], R9 ;  /* 0x0000cc0901007387 */ /* 0x000fe40000100800 */
[----:B------:R0:W-:Y:S01]  /*3a6c0*/  STL [R1+0xc8], R2 ;  /* 0x0000c80201007387 */ /* 0x0001e20000100800 */
[----:B------:R1:W-:Y:S01]  /*3a6d0*/  STL [R1+0xc4], R0 ;  /* 0x0000c40001007387 */ /* 0x0003e20000100800 */
[----:B------:R2:W-:Y:S01]  /*3a6e0*/  STL [R1+0xc0], R3 ;  /* 0x0000c00301007387 */ /* 0x0005e20000100800 */
[----:B0-----:R-:W-:-:S02]  /*3a6f0*/  F2FP.PACK_AB R2, R26, R27 ;  /* 0x0000001b1a02723e */ /* 0x001fc400000000ff */
[----:B-1----:R-:W-:Y:S02]  /*3a700*/  F2FP.PACK_AB R0, R6, R7 ;  /* 0x000000070600723e */ /* 0x002fe400000000ff */
[----:B--2---:R-:W-:Y:S01]  /*3a710*/  F2FP.PACK_AB R3, R10, R11 ;  /* 0x0000000b0a03723e */ /* 0x004fe200000000ff */
[----:B------:R0:W-:Y:S02]  /*3a720*/  STL [R1+0xbc], R2 ;  /* 0x0000bc0201007387 */ /* 0x0001e40000100800 */
[----:B------:R1:W-:Y:S02]  /*3a730*/  STL [R1+0xb8], R0 ;  /* 0x0000b80001007387 */ /* 0x0003e40000100800 */
[----:B------:R2:W-:Y:S01]  /*3a740*/  STL [R1+0xb4], R3 ;  /* 0x0000b40301007387 */ /* 0x0005e20000100800 */
[----:B0-----:R-:W-:Y:S02]  /*3a750*/  F2FP.PACK_AB R2, R14, R15 ;  /* 0x0000000f0e02723e */ /* 0x001fe400000000ff */
[----:B-1----:R-:W-:-:S02]  /*3a760*/  F2FP.PACK_AB R0, R20, R21 ;  /* 0x000000151400723e */ /* 0x002fc400000000ff */
[----:B--2---:R-:W-:Y:S01]  /*3a770*/  F2FP.PACK_AB R3, R22, R23 ;  /* 0x000000171603723e */ /* 0x004fe200000000ff */
[----:B------:R0:W-:Y:S02]  /*3a780*/  STL [R1+0xb0], R2 ;  /* 0x0000b00201007387 */ /* 0x0001e40000100800 */
[----:B------:R1:W-:Y:S02]  /*3a790*/  STL [R1+0xac], R0 ;  /* 0x0000ac0001007387 */ /* 0x0003e40000100800 */
[----:B------:R-:W-:Y:S02]  /*3a7a0*/  STL [R1+0xa8], R3 ;  /* 0x0000a80301007387 */ /* 0x000fe40000100800 */
[----:B------:R-:W2:Y:S01]  /*3a7b0*/  LDL.LU R12, [R1+0x8e8] ;  /* 0x0008e800010c7983 */ /* 0x000ea20000300800 */
[----:B0-----:R-:W-:Y:S02]  /*3a7c0*/  F2FP.PACK_AB R2, R16, R17 ;  /* 0x000000111002723e */ /* 0x001fe400000000ff */
[----:B-1----:R-:W-:-:S03]  /*3a7d0*/  F2FP.PACK_AB R0, R18, R19 ;  /* 0x000000131200723e */ /* 0x002fc600000000ff */
[----:B------:R-:W-:Y:S04]  /*3a7e0*/  STL [R1+0xa4], R2 ;  /* 0x0000a40201007387 */ /* 0x000fe80000100800 */
[----:B--2---:R0:W-:Y:S01]  /*3a7f0*/  STL [R1+0x1314], R12 ;  /* 0x0013140c01007387 */ /* 0x0041e20000100800 */
[----:B------:R-:W-:Y:S03]  /*3a800*/  STL [R1+0xa0], R0 ;  /* 0x0000a00001007387 */ /* 0x000fe60000100800 */
        /* <DEDUP_REMOVED lines=32> */
[----:B0-----:R-:W2:Y:S01]  /*3aa10*/  LDL.LU R12, [R1+0x538] ;  /* 0x00053800010c7983 */ /* 0x001ea20000300800 */
[----:B------:R-:W3:Y:S03]  /*3aa20*/  LDL.LU R13, [R1+0x8fc] ;  /* 0x0008fc00010d7983 */ /* 0x000ee60000300800 */
        /* <DEDUP_REMOVED lines=35> */
[----:B0-----:R-:W2:Y:S01]  /*3ac60*/  LDL.LU R13, [R1+0x53c] ;  /* 0x00053c00010d7983 */ /* 0x001ea20000300800 */
[----:B------:R-:W3:Y:S02]  /*3ac70*/  LDL.LU R9, [R1+0x8f8] ;  /* 0x0008f80001097983 */ /* 0x000ee40000300800 */
[----:B------:R-:W4:Y:S02]  /*3ac80*/  LDL.LU R28, [R1+0xafc] ;  /* 0x000afc00011c7983 */ /* 0x000f240000300800 */
[----:B------:R-:W4:Y:S01]  /*3ac90*/  LDL.LU R29, [R1+0xaf8] ;  /* 0x000af800011d7983 */ /* 0x000f220000300800 */
        /* <DEDUP_REMOVED lines=93> */
[----:B------:R-:W3:Y:S03]  /*3b270*/  LDL.LU R13, [R1+0x1310] ;  /* 0x00131000010d7983 */ /* 0x000ee60000300800 */
[----:B------:R4:W-:Y:S02]  /*3b280*/  STL [R1+0x58], R12 ;  /* 0x0000580c01007387 */ /* 0x0009e40000100800 */
[----:B----4-:R-:W-:-:S02]  /*3b290*/  F2FP.PACK_AB R12, R28, R29 ;  /* 0x0000001d1c0c723e */ /* 0x010fc400000000ff */
        /* <DEDUP_REMOVED lines=63> */
[----:B------:R-:W3:Y:S03]  /*3b690*/  LDL.LU R5, [R1+0xba8] ;  /* 0x000ba80001057983 */ /* 0x000ee60000300800 */
[----:B---3--:R0:W-:Y:S04]  /*3b6a0*/  STL [R1+0x12c8], R5 ;  /* 0x0012c80501007387 */ /* 0x0081e80000100800 */
[----:B0-----:R-:W3:Y:S01]  /*3b6b0*/  LDL.LU R5, [R1+0xb9c] ;  /* 0x000b9c0001057983 */ /* 0x001ee20000300800 */
[----:B------:R-:W4:Y:S03]  /*3b6c0*/  LDL.LU R4, [R1+0xbb8] ;  /* 0x000bb80001047983 */ /* 0x000f260000300800 */
[----:B----4-:R0:W-:Y:S04]  /*3b6d0*/  STL [R1+0x12c4], R4 ;  /* 0x0012c40401007387 */ /* 0x0101e80000100800 */
[----:B0-----:R-:W4:Y:S01]  /*3b6e0*/  LDL.LU R4, [R1+0xbac] ;  /* 0x000bac0001047983 */ /* 0x001f220000300800 */
[----:B------:R-:W2:Y:S03]  /*3b6f0*/  LDL.LU R11, [R1+0xb80] ;  /* 0x000b8000010b7983 */ /* 0x000ea60000300800 */
[----:B--2---:R0:W-:Y:S04]  /*3b700*/  STL [R1+0x12c0], R11 ;  /* 0x0012c00b01007387 */ /* 0x0041e80000100800 */
[----:B0-----:R-:W2:Y:S01]  /*3b710*/  LDL.LU R11, [R1+0xbbc] ;  /* 0x000bbc00010b7983 */ /* 0x001ea20000300800 */
[----:B------:R-:W2:Y:S03]  /*3b720*/  LDL.LU R9, [R1+0xb94] ;  /* 0x000b940001097983 */ /* 0x000ea60000300800 */
[----:B--2---:R0:W-:Y:S04]  /*3b730*/  STL [R1+0x12bc], R9 ;  /* 0x0012bc0901007387 */ /* 0x0041e80000100800 */
[----:B0-----:R-:W2:Y:S01]  /*3b740*/  LDL.LU R9, [R1+0xb84] ;  /* 0x000b840001097983 */ /* 0x001ea20000300800 */
[----:B------:R-:W2:Y:S02]  /*3b750*/  LDL.LU R10, [R1+0xb90] ;  /* 0x000b9000010a7983 */ /* 0x000ea40000300800 */
[----:B------:R-:W2:Y:S02]  /*3b760*/  LDL.LU R8, [R1+0xbb0] ;  /* 0x000bb00001087983 */ /* 0x000ea40000300800 */
[----:B--2---:R0:W-:Y:S04]  /*3b770*/  STL [R1+0x12b4], R8 ;  /* 0x0012b40801007387 */ /* 0x0041e80000100800 */
[----:B0-----:R-:W2:Y:S01]  /*3b780*/  LDL.LU R8, [R1+0xba4] ;  /* 0x000ba40001087983 */ /* 0x001ea20000300800 */
        /* <DEDUP_REMOVED lines=29> */
[----:B------:R-:W2:Y:S01]  /*3b960*/  LDL.LU R28, [R1+0xc3c] ;  /* 0x000c3c00011c7983 */ /* 0x000ea20000300800 */
[----:B------:R-:W-:-:S02]  /*3b970*/  F2FP.PACK_AB R7, R6, R7 ;  /* 0x000000070607723e */ /* 0x000fc400000000ff */
[----:B--2---:R0:W-:Y:S04]  /*3b980*/  STL [R1+0x1284], R28 ;  /* 0x0012841c01007387 */ /* 0x0041e80000100800 */
        /* <DEDUP_REMOVED lines=39> */
[----:B------:R0:W-:Y:S02]  /*3bc00*/  STL [R1], R7 ;  /* 0x0000000701007387 */ /* 0x0001e40000100800 */
[----:B0-----:R-:W2:Y:S02]  /*3bc10*/  LDL.LU R7, [R1+0x12d0] ;  /* 0x0012d00001077983 */ /* 0x001ea40000300800 */
[----:B--2---:R-:W-:Y:S02]  /*3bc20*/  F2FP.PACK_AB R7, R6, R7 ;  /* 0x000000070607723e */ /* 0x004fe400000000ff */
[----:B------:R-:W3:Y:S02]  /*3bc30*/  LDL.LU R6, [R1+0x12cc] ;  /* 0x0012cc0001067983 */ /* 0x000ee40000300800 */
[----:B---3--:R-:W-:-:S02]  /*3bc40*/  F2FP.PACK_AB R6, R5, R6 ;  /* 0x000000060506723e */ /* 0x008fc400000000ff */
[----:B------:R-:W4:Y:S02]  /*3bc50*/  LDL.LU R5, [R1+0x12c8] ;  /* 0x0012c80001057983 */ /* 0x000f240000300800 */
[----:B----4-:R-:W-:Y:S02]  /*3bc60*/  F2FP.PACK_AB R5, R4, R5 ;  /* 0x000000050405723e */ /* 0x010fe400000000ff */
[----:B------:R-:W2:Y:S02]  /*3bc70*/  LDL.LU R4, [R1+0x12c4] ;  /* 0x0012c40001047983 */ /* 0x000ea40000300800 */
[----:B--2---:R-:W-:Y:S02]  /*3bc80*/  F2FP.PACK_AB R4, R11, R4 ;  /* 0x000000040b04723e */ /* 0x004fe400000000ff */
[----:B------:R-:W2:Y:S02]  /*3bc90*/  LDL.LU R11, [R1+0x12c0] ;  /* 0x0012c000010b7983 */ /* 0x000ea40000300800 */
[----:B--2---:R-:W-:-:S02]  /*3bca0*/  F2FP.PACK_AB R11, R9, R11 ;  /* 0x0000000b090b723e */ /* 0x004fc400000000ff */
[----:B------:R-:W2:Y:S02]  /*3bcb0*/  LDL.LU R9, [R1+0x12bc] ;  /* 0x0012bc0001097983 */ /* 0x000ea40000300800 */
[----:B--2---:R-:W-:Y:S02]  /*3bcc0*/  F2FP.PACK_AB R10, R9, R10 ;  /* 0x0000000a090a723e */ /* 0x004fe400000000ff */
        /* <DEDUP_REMOVED lines=26> */
[----:B------:R-:W2:Y:S01]  /*3be70*/  LDL.LU R28, [R1+0x1284] ;  /* 0x00128400011c7983 */ /* 0x000ea20000300800 */
[----:B------:R-:W-:Y:S02]  /*3be80*/  F2FP.PACK_AB R27, R29, R27 ;  /* 0x0000001b1d1b723e */ /* 0x000fe400000000ff */
[----:B------:R-:W-:-:S02]  /*3be90*/  F2FP.PACK_AB R26, R0, R26 ;  /* 0x0000001a001a723e */ /* 0x000fc400000000ff */
[----:B------:R-:W-:Y:S02]  /*3bea0*/  F2FP.PACK_AB R25, R2, R25 ;  /* 0x000000190219723e */ /* 0x000fe400000000ff */
[----:B------:R-:W-:Y:S02]  /*3beb0*/  F2FP.PACK_AB R24, R3, R24 ;  /* 0x000000180318723e */ /* 0x000fe400000000ff */
[----:B--2---:R-:W-:Y:S02]  /*3bec0*/  F2FP.PACK_AB R20, R28, R20 ;  /* 0x000000141c14723e */ /* 0x004fe400000000ff */
.L_x_1:
[----:B------:R-:W2:Y:S04]  /*3bed0*/  LDL.LU R2, [R1+0x1280] ;  /* 0x0012800001027983 */ /* 0x000ea80000300800 */
[----:B------:R-:W1:Y:S04]  /*3bee0*/  S2R R3, SR_TID.X ;  /* 0x0000000000037919 */ /* 0x000e680000002100 */
[----:B0-----:R-:W0:Y:S01]  /*3bef0*/  S2R R0, SR_TID.X ;  /* 0x0000000000007919 */ /* 0x001e220000002100 */
[----:B-1----:R-:W-:Y:S01]  /*3bf00*/  IMAD.SHL.U32 R28, R3, 0x1000, RZ ;  /* 0x00001000031c7824 */ /* 0x002fe200078e00ff */
[----:B0-----:R-:W-:-:S04]  /*3bf10*/  LOP3.LUT R0, R0, 0xff, RZ, 0xc0, !PT ;  /* 0x000000ff00007812 */ /* 0x001fc800078ec0ff */
[----:B------:R-:W-:-:S05]  /*3bf20*/  LOP3.LUT R28, R28, 0x6000, RZ, 0xc0, !PT ;  /* 0x000060001c1c7812 */ /* 0x000fca00078ec0ff */
[----:B------:R-:W-:Y:S02]  /*3bf30*/  IMAD R28, R0, 0x10, R28 ;  /* 0x00000010001c7824 */ /* 0x000fe400078e021c */
[----:B------:R-:W-:-:S05]  /*3bf40*/  IMAD.SHL.U32 R0, R3, 0x400, RZ ;  /* 0x0000040003007824 */ /* 0x000fca00078e00ff */
[----:B------:R-:W-:Y:S01]  /*3bf50*/  LOP3.LUT R0, R0, 0x6000, RZ, 0xc0, !PT ;  /* 0x0000600000007812 */ /* 0x000fe200078ec0ff */
[----:B------:R-:W-:Y:S04]  /*3bf60*/  STL [R1+0x12dc], R29 ;  /* 0x0012dc1d01007387 */ /* 0x000fe80000100800 */
[----:B------:R-:W-:Y:S04]  /*3bf70*/  STL [R1+0x12e0], R27 ;  /* 0x0012e01b01007387 */ /* 0x000fe80000100800 */
[----:B------:R-:W-:Y:S01]  /*3bf80*/  BAR.SYNC.DEFER_BLOCKING 0x0 ;  /* 0x0000000000007b1d */ /* 0x000fe20000010000 */
[----:B--2---:R-:W-:Y:S01]  /*3bf90*/  LOP3.LUT R0, R0, 0x60, R2, 0xf8, !PT ;  /* 0x0000006000007812 */ /* 0x004fe200078ef802 */
[----:B------:R-:W-:-:S02]  /*3bfa0*/  IMAD.SHL.U32 R2, R3, 0x4, RZ ;  /* 0x0000000403027824 */ /* 0x000fc400078e00ff */
[----:B------:R-:W-:-:S03]  /*3bfb0*/  IMAD.SHL.U32 R3, R3, 0x80, RZ ;  /* 0x0000008003037824 */ /* 0x000fc600078e00ff */
[----:B------:R-:W-:Y:S02]  /*3bfc0*/  LOP3.LUT R0, R0, 0x370, R2, 0x78, !PT ;  /* 0x0000037000007812 */ /* 0x000fe400078e7802 */
[----:B------:R-:W-:-:S05]  /*3bfd0*/  LOP3.LUT R2, R3, 0x1000, RZ, 0xc0, !PT ;  /* 0x0000100003027812 */ /* 0x000fca00078ec0ff */
[----:B------:R-:W-:-:S05]  /*3bfe0*/  IMAD.IADD R0, R2, 0x1, R0 ;  /* 0x0000000102007824 */ /* 0x000fca00078e0200 */
[----:B------:R0:W-:Y:S04]  /*3bff0*/  STS.128 [R0+0x400], R16 ;  /* 0x0004001000007388 */ /* 0x0001e80000000c00 */
[----:B0-----:R-:W2:Y:S04]  /*3c000*/  LDL.LU R16, [R1+0x90] ;  /* 0x0000900001107983 */ /* 0x001ea80000300800 */
[----:B------:R-:W2:Y:S04]  /*3c010*/  LDL.LU R17, [R1+0x94] ;  /* 0x0000940001117983 */ /* 0x000ea80000300800 */
[----:B------:R-:W3:Y:S04]  /*3c020*/  LDL.LU R18, [R1+0x98] ;  /* 0x0000980001127983 */ /* 0x000ee80000300800 */
[----:B------:R-:W3:Y:S04]  /*3c030*/  LDL.LU R19, [R1+0x9c] ;  /* 0x00009c0001137983 */ /* 0x000ee80000300800 */
[----:B---3--:R-:W-:Y:S04]  /*3c040*/  STL.64 [R1+0x14e0], R18 ;  /* 0x0014e01201007387 */ /* 0x008fe80000100a00 */
[----:B--2---:R0:W-:Y:S04]  /*3c050*/  STL.64 [R1+0x14d8], R16 ;  /* 0x0014d81001007387 */ /* 0x0041e80000100a00 */
        /* <DEDUP_REMOVED lines=10> */
[----:B------:R0:W-:Y:S04]  /*3c100*/  STS.128 [R0+0x80], R20 ;  /* 0x0000801400007388 */ /* 0x0001e80000000c00 */
[----:B0-----:R-:W4:Y:S04]  /*3c110*/  LDL.LU R20, [R1+0x10] ;  /* 0x0000100001147983 */ /* 0x001f280000300800 */
[----:B------:R-:W4:Y:S04]  /*3c120*/  LDL.LU R21, [R1+0x14] ;  /* 0x0000140001157983 */ /* 0x000f280000300800 */
[----:B------:R-:W4:Y:S04]  /*3c130*/  LDL.LU R22, [R1+0x18] ;  /* 0x0000180001167983 */ /* 0x000f280000300800 */
[----:B------:R-:W4:Y:S04]  /*3c140*/  LDL.LU R23, [R1+0x1c] ;  /* 0x00001c0001177983 */ /* 0x000f280000300800 */
        /* <DEDUP_REMOVED lines=20> */
[----:B0-----:R-:W2:Y:S04]  /*3c290*/  LDL.LU R16, [R1] ;  /* 0x0000000001107983 */ /* 0x001ea80000300800 */
[----:B------:R-:W2:Y:S04]  /*3c2a0*/  LDL.LU R17, [R1+0x4] ;  /* 0x0000040001117983 */ /* 0x000ea80000300800 */
[----:B------:R-:W2:Y:S04]  /*3c2b0*/  LDL.LU R18, [R1+0x8] ;  /* 0x0000080001127983 */ /* 0x000ea80000300800 */
[----:B------:R-:W2:Y:S04]  /*3c2c0*/  LDL.LU R19, [R1+0xc] ;  /* 0x00000c0001137983 */ /* 0x000ea80000300800 */
[----:B------:R-:W-:Y:S04]  /*3c2d0*/  STS.128 [R0], R24 ;  /* 0x0000001800007388 */ /* 0x000fe80000000c00 */
[----:B------:R0:W-:Y:S04]  /*3c2e0*/  STS.128 [R0+0x480], R12 ;  /* 0x0004800c00007388 */ /* 0x0001e80000000c00 */
[----:B------:R-:W-:Y:S04]  /*3c2f0*/  STS.128 [R0+0x800], R8 ;  /* 0x0008000800007388 */ /* 0x000fe80000000c00 */
[----:B------:R1:W-:Y:S04]  /*3c300*/  STS.128 [R0+0x880], R4 ;  /* 0x0008800400007388 */ /* 0x0003e80000000c00 */
[----:B----4-:R-:W-:Y:S04]  /*3c310*/  STS.128 [R0+0xc80], R20 ;  /* 0x000c801400007388 */ /* 0x010fe80000000c00 */
[----:B0-----:R-:W3:Y:S04]  /*3c320*/  LDL.LU R12, [R1+0x80] ;  /* 0x00008000010c7983 */ /* 0x001ee80000300800 */
[----:B------:R-:W3:Y:S04]  /*3c330*/  LDL.LU R13, [R1+0x84] ;  /* 0x00008400010d7983 */ /* 0x000ee80000300800 */
[----:B------:R-:W3:Y:S04]  /*3c340*/  LDL.LU R14, [R1+0x88] ;  /* 0x00008800010e7983 */ /* 0x000ee80000300800 */
[----:B------:R-:W3:Y:S04]  /*3c350*/  LDL.LU R15, [R1+0x8c] ;  /* 0x00008c00010f7983 */ /* 0x000ee80000300800 */
[----:B-1----:R-:W4:Y:S04]  /*3c360*/  LDL.LU R4, [R1+0x70] ;  /* 0x0000700001047983 */ /* 0x002f280000300800 */
[----:B------:R-:W4:Y:S04]  /*3c370*/  LDL.LU R5, [R1+0x74] ;  /* 0x0000740001057983 */ /* 0x000f280000300800 */
[----:B------:R-:W4:Y:S04]  /*3c380*/  LDL.LU R6, [R1+0x78] ;  /* 0x0000780001067983 */ /* 0x000f280000300800 */
[----:B------:R-:W4:Y:S01]  /*3c390*/  LDL.LU R7, [R1+0x7c] ;  /* 0x00007c0001077983 */ /* 0x000f220000300800 */
[----:B------:R-:W-:-:S02]  /*3c3a0*/  LOP3.LUT R8, R28, 0x20, RZ, 0x3c, !PT ;  /* 0x000000201c087812 */ /* 0x000fc400078e3cff */
[----:B------:R-:W-:Y:S01]  /*3c3b0*/  LOP3.LUT R3, R28, 0x40, RZ, 0x3c, !PT ;  /* 0x000000401c037812 */ /* 0x000fe200078e3cff */
[----:B--2---:R-:W-:Y:S04]  /*3c3c0*/  STS.128 [R0+0xc00], R16 ;  /* 0x000c001000007388 */ /* 0x004fe80000000c00 */
[----:B------:R-:W-:Y:S06]  /*3c3d0*/  BAR.SYNC.DEFER_BLOCKING 0x0 ;  /* 0x0000000000007b1d */ /* 0x000fec0000010000 */
[----:B------:R-:W0:Y:S04]  /*3c3e0*/  LDS.128 R16, [R28] ;  /* 0x000000001c107984 */ /* 0x000e280000000c00 */
[----:B0-----:R-:W-:Y:S01]  /*3c3f0*/  STL [R1+0x3a4], R17 ;  /* 0x0003a41101007387 */ /* 0x001fe20000100800 */
[----:B------:R-:W-:-:S03]  /*3c400*/  IMAD.MOV.U32 R23, RZ, RZ, R16 ;  /* 0x000000ffff177224 */ /* 0x000fc600078e0010 */
[----:B------:R-:W-:Y:S04]  /*3c410*/  STL.64 [R1+0x3a8], R18 ;  /* 0x0003a81201007387 */ /* 0x000fe80000100a00 */
[----:B------:R-:W0:Y:S04]  /*3c420*/  LDS.128 R16, [R28+0x1000] ;  /* 0x001000001c107984 */ /* 0x000e280000000c00 */
[----:B0-----:R-:W-:Y:S04]  /*3c430*/  STL.64 [R1+0x3e0], R16 ;  /* 0x0003e01001007387 */ /* 0x001fe80000100a00 */
[----:B------:R-:W-:Y:S04]  /*3c440*/  STL.64 [R1+0x3e8], R18 ;  /* 0x0003e81201007387 */ /* 0x000fe80000100a00 */
[----:B------:R-:W0:Y:S04]  /*3c450*/  LDS.128 R16, [R8] ;  /* 0x0000000008107984 */ /* 0x000e280000000c00 */
[----:B0-----:R-:W-:Y:S04]  /*3c460*/  STL.64 [R1+0x3b0], R16 ;  /* 0x0003b01001007387 */ /* 0x001fe80000100a00 */
[----:B------:R-:W-:Y:S04]  /*3c470*/  STL.64 [R1+0x3b8], R18 ;  /* 0x0003b81201007387 */ /* 0x000fe80000100a00 */
[----:B------:R-:W0:Y:S04]  /*3c480*/  LDS.128 R16, [R8+0x1000] ;  /* 0x0010000008107984 */ /* 0x000e280000000c00 */
[----:B0-----:R-:W-:Y:S04]  /*3c490*/  STL.64 [R1+0x3f0], R16 ;  /* 0x0003f01001007387 */ /* 0x001fe80000100a00 */
[----:B------:R-:W-:Y:S04]  /*3c4a0*/  STL.64 [R1+0x3f8], R18 ;  /* 0x0003f81201007387 */ /* 0x000fe80000100a00 */
[----:B------:R-:W0:Y:S01]  /*3c4b0*/  LDS.128 R16, [R3] ;  /* 0x0000000003107984 */ /* 0x000e220000000c00 */
[----:B------:R-:W-:-:S03]  /*3c4c0*/  LOP3.LUT R2, R28, 0x60, RZ, 0x3c, !PT ;  /* 0x000000601c027812 */ /* 0x000fc600078e3cff */
[----:B0-----:R-:W-:Y:S04]  /*3c4d0*/  STL.64 [R1+0x3c0], R16 ;  /* 0x0003c01001007387 */ /* 0x001fe80000100a00 */
[----:B------:R-:W-:Y:S04]  /*3c4e0*/  STL.64 [R1+0x3c8], R18 ;  /* 0x0003c81201007387 */ /* 0x000fe80000100a00 */
[----:B------:R-:W0:Y:S04]  /*3c4f0*/  LDS.128 R16, [R3+0x1000] ;  /* 0x0010000003107984 */ /* 0x000e280000000c00 */
[----:B0-----:R-:W-:Y:S04]  /*3c500*/  STL.64 [R1+0x400], R16 ;  /* 0x0004001001007387 */ /* 0x001fe80000100a00 */
[----:B------:R-:W-:Y:S04]  /*3c510*/  STL.64 [R1+0x408], R18 ;  /* 0x0004081201007387 */ /* 0x000fe80000100a00 */
[----:B------:R-:W0:Y:S04]  /*3c520*/  LDS.128 R16, [R2] ;  /* 0x0000000002107984 */ /* 0x000e280000000c00 */
[----:B0-----:R-:W-:Y:S01]  /*3c530*/  STL [R1+0x3d4], R17 ;  /* 0x0003d41101007387 */ /* 0x001fe20000100800 */
[----:B------:R-:W-:-:S03]  /*3c540*/  IMAD.MOV.U32 R27, RZ, RZ, R16 ;  /* 0x000000ffff1b7224 */ /* 0x000fc600078e0010 */
[----:B------:R-:W-:Y:S04]  /*3c550*/  STL.64 [R1+0x3d8], R18 ;  /* 0x0003d81201007387 */ /* 0x000fe80000100a00 */
[----:B------:R-:W0:Y:S04]  /*3c560*/  LDS.128 R16, [R2+0x1000] ;  /* 0x0010000002107984 */ /* 0x000e280000000c00 */
[----:B------:R-:W-:Y:S04]  /*3c570*/  STL [R1+0x12e4], R27 ;  /* 0x0012e41b01007387 */ /* 0x000fe80000100800 */
[----:B------:R-:W-:Y:S06]  /*3c580*/  BAR.SYNC.DEFER_BLOCKING 0x0 ;  /* 0x0000000000007b1d */ /* 0x000fec0000010000 */
[----:B0-----:R-:W-:Y:S04]  /*3c590*/  STL.64 [R1+0x410], R16 ;  /* 0x0004101001007387 */ /* 0x001fe80000100a00 */
[----:B------:R0:W-:Y:S04]  /*3c5a0*/  STL.64 [R1+0x418], R18 ;  /* 0x0004181201007387 */ /* 0x0001e80000100a00 */
[----:B0-----:R-:W2:Y:S04]  /*3c5b0*/  LDL.LU.64 R18, [R1+0x1530] ;  /* 0x0015300001127983 */ /* 0x001ea80000300a00 */
[----:B------:R-:W2:Y:S04]  /*3c5c0*/  LDL.LU.64 R16, [R1+0x1528] ;  /* 0x0015280001107983 */ /* 0x000ea80000300a00 */
[----:B--2---:R0:W-:Y:S04]  /*3c5d0*/  STS.128 [R0], R16 ;  /* 0x0000001000007388 */ /* 0x0041e80000000c00 */
[----:B0-----:R-:W2:Y:S04]  /*3c5e0*/  LDL.LU.64 R18, [R1+0x1520] ;  /* 0x0015200001127983 */ /* 0x001ea80000300a00 */
[----:B------:R-:W2:Y:S04]  /*3c5f0*/  LDL.LU.64 R16, [R1+0x1518] ;  /* 0x0015180001107983 */ /* 0x000ea80000300a00 */
[----:B--2---:R0:W-:Y:S04]  /*3c600*/  STS.128 [R0+0x80], R16 ;  /* 0x0000801000007388 */ /* 0x0041e80000000c00 */
        /* <DEDUP_REMOVED lines=11> */
[----:B----4-:R-:W-:Y:S04]  /*3c6c0*/  STS.128 [R0+0x880], R4 ;  /* 0x0008800400007388 */ /* 0x010fe80000000c00 */
[----:B---3--:R-:W-:Y:S04]  /*3c6d0*/  STS.128 [R0+0xc00], R12 ;  /* 0x000c000c00007388 */ /* 0x008fe80000000c00 */
[----:B--2---:R-:W-:Y:S04]  /*3c6e0*/  STS.128 [R0+0xc80], R16 ;  /* 0x000c801000007388 */ /* 0x004fe80000000c00 */
[----:B------:R-:W-:Y:S06]  /*3c6f0*/  BAR.SYNC.DEFER_BLOCKING 0x0 ;  /* 0x0000000000007b1d */ /* 0x000fec0000010000 */
[----:B------:R-:W0:Y:S04]  /*3c700*/  LDS.128 R4, [R28] ;  /* 0x000000001c047984 */ /* 0x000e280000000c00 */
[----:B------:R-:W1:Y:S04]  /*3c710*/  LDS.128 R16, [R28+0x1000] ;  /* 0x001000001c107984 */ /* 0x000e680000000c00 */
[----:B------:R-:W-:Y:S04]  /*3c720*/  LDS.128 R12, [R8+0x1000] ;  /* 0x00100000080c7984 */ /* 0x000fe80000000c00 */
[----:B0-----:R-:W-:Y:S01]  /*3c730*/  STL [R1+0x4], R5 ;  /* 0x0000040501007387 */ /* 0x001fe20000100800 */
[----:B------:R-:W-:-:S03]  /*3c740*/  IMAD.MOV.U32 R22, RZ, RZ, R4 ;  /* 0x000000ffff167224 */ /* 0x000fc600078e0004 */
[----:B------:R-:W-:Y:S04]  /*3c750*/  STL.64 [R1+0x8], R6 ;  /* 0x0000080601007387 */ /* 0x000fe80000100a00 */
[----:B------:R-:W0:Y:S04]  /*3c760*/  LDS.128 R4, [R8] ;  /* 0x0000000008047984 */ /* 0x000e280000000c00 */
[----:B------:R-:W-:Y:S04]  /*3c770*/  STL.64 [R1+0x12e8], R22 ;  /* 0x0012e81601007387 */ /* 0x000fe80000100a00 */
[----:B-1----:R-:W-:Y:S04]  /*3c780*/  STL.64 [R1+0x40], R16 ;  /* 0x0000401001007387 */ /* 0x002fe80000100a00 */
[----:B------:R-:W-:Y:S04]  /*3c790*/  STL.64 [R1+0x48], R18 ;  /* 0x0000481201007387 */ /* 0x000fe80000100a00 */
[----:B------:R-:W-:Y:S04]  /*3c7a0*/  STL [R1+0x1470], R8 ;  /* 0x0014700801007387 */ /* 0x000fe80000100800 */
[----:B------:R-:W-:Y:S04]  /*3c7b0*/  LDS.128 R8, [R3+0x1000] ;  /* 0x0010000003087984 */ /* 0x000fe80000000c00 */
[----:B0-----:R-:W-:Y:S04]  /*3c7c0*/  STL.64 [R1+0x20], R4 ;  /* 0x0000200401007387 */ /* 0x001fe80000100a00 */
[----:B------:R-:W-:Y:S04]  /*3c7d0*/  STL.64 [R1+0x28], R6 ;  /* 0x0000280601007387 */ /* 0x000fe80000100a00 */
[----:B------:R-:W0:Y:S04]  /*3c7e0*/  LDS.128 R4, [R3] ;  /* 0x0000000003047984 */ /* 0x000e280000000c00 */
[----:B------:R-:W-:Y:S04]  /*3c7f0*/  STL.64 [R1+0x60], R12 ;  /* 0x0000600c01007387 */ /* 0x000fe80000100a00 */
[----:B------:R-:W-:Y:S04]  /*3c800*/  STL.64 [R1+0x68], R14 ;  /* 0x0000680e01007387 */ /* 0x000fe80000100a00 */
[----:B0-----:R-:W-:Y:S01]  /*3c810*/  STL [R1+0x14], R5 ;  /* 0x0000140501007387 */ /* 0x001fe20000100800 */
[----:B------:R-:W-:-:S03]  /*3c820*/  IMAD.MOV.U32 R27, RZ, RZ, R4 ;  /* 0x000000ffff1b7224 */ /* 0x000fc600078e0004 */
[----:B------:R-:W-:Y:S04]  /*3c830*/  STL.64 [R1+0x18], R6 ;  /* 0x0000180601007387 */ /* 0x000fe80000100a00 */
[----:B------:R-:W0:Y:S04]  /*3c840*/  LDS.128 R4, [R2] ;  /* 0x0000000002047984 */ /* 0x000e280000000c00 */
[----:B------:R1:W-:Y:S04]  /*3c850*/  STL.64 [R1+0x12f0], R26 ;  /* 0x0012f01a01007387 */ /* 0x0003e80000100a00 */
[----:B0-----:R-:W-:Y:S04]  /*3c860*/  STL [R1+0x34], R5 ;  /* 0x0000340501007387 */ /* 0x001fe80000100800 */
[----:B------:R-:W-:Y:S04]  /*3c870*/  STL.64 [R1+0x50], R8 ;  /* 0x0000500801007387 */ /* 0x000fe80000100a00 */
[----:B------:R-:W-:Y:S04]  /*3c880*/  STL.64 [R1+0x58], R10 ;  /* 0x0000580a01007387 */ /* 0x000fe80000100a00 */
[----:B------:R-:W-:Y:S04]  /*3c890*/  STL.64 [R1+0x38], R6 ;  /* 0x0000380601007387 */ /* 0x000fe80000100a00 */
[----:B------:R-:W2:Y:S04]  /*3c8a0*/  LDL.LU R12, [R1+0x180] ;  /* 0x00018000010c7983 */ /* 0x000ea80000300800 */
[----:B------:R-:W2:Y:S04]  /*3c8b0*/  LDL.LU R13, [R1+0x184] ;  /* 0x00018400010d7983 */ /* 0x000ea80000300800 */
[----:B------:R-:W3:Y:S04]  /*3c8c0*/  LDL.LU R14, [R1+0x188] ;  /* 0x00018800010e7983 */ /* 0x000ee80000300800 */
[----:B------:R-:W3:Y:S04]  /*3c8d0*/  LDL.LU R15, [R1+0x18c] ;  /* 0x00018c00010f7983 */ /* 0x000ee80000300800 */
[----:B---3--:R-:W-:Y:S04]  /*3c8e0*/  STL.64 [R1+0x1438], R14 ;  /* 0x0014380e01007387 */ /* 0x008fe80000100a00 */
[----:B--2---:R0:W-:Y:S04]  /*3c8f0*/  STL.64 [R1+0x1430], R12 ;  /* 0x0014300c01007387 */ /* 0x0041e80000100a00 */
[----:B------:R-:W2:Y:S04]  /*3c900*/  LDL.LU R20, [R1+0x170] ;  /* 0x0001700001147983 */ /* 0x000ea80000300800 */
[----:B------:R-:W2:Y:S04]  /*3c910*/  LDL.LU R21, [R1+0x174] ;  /* 0x0001740001157983 */ /* 0x000ea80000300800 */
[----:B------:R-:W3:Y:S04]  /*3c920*/  LDL.LU R22, [R1+0x178] ;  /* 0x0001780001167983 */ /* 0x000ee80000300800 */
[----:B------:R-:W3:Y:S04]  /*3c930*/  LDL.LU R23, [R1+0x17c] ;  /* 0x00017c0001177983 */ /* 0x000ee80000300800 */
[----:B---3--:R-:W-:Y:S04]  /*3c940*/  STL.64 [R1+0x1448], R22 ;  /* 0x0014481601007387 */ /* 0x008fe80000100a00 */
[----:B--2---:R-:W-:Y:S04]  /*3c950*/  STL.64 [R1+0x1440], R20 ;  /* 0x0014401401007387 */ /* 0x004fe80000100a00 */
[----:B------:R-:W2:Y:S04]  /*3c960*/  LDL.LU R24, [R1+0x160] ;  /* 0x0001600001187983 */ /* 0x000ea80000300800 */
[----:B------:R-:W2:Y:S04]  /*3c970*/  LDL.LU R25, [R1+0x164] ;  /* 0x0001640001197983 */ /* 0x000ea80000300800 */
[----:B-1----:R-:W3:Y:S04]  /*3c980*/  LDL.LU R26, [R1+0x168] ;  /* 0x00016800011a7983 */ /* 0x002ee80000300800 */
[----:B------:R-:W3:Y:S04]  /*3c990*/  LDL.LU R27, [R1+0x16c] ;  /* 0x00016c00011b7983 */ /* 0x000ee80000300800 */
[----:B---3--:R-:W-:Y:S04]  /*3c9a0*/  STL.64 [R1+0x1458], R26 ;  /* 0x0014581a01007387 */ /* 0x008fe80000100a00 */
[----:B--2---:R-:W-:Y:S04]  /*3c9b0*/  STL.64 [R1+0x1450], R24 ;  /* 0x0014501801007387 */ /* 0x004fe80000100a00 */
[----:B0-----:R-:W2:Y:S04]  /*3c9c0*/  LDL.LU R12, [R1+0x140] ;  /* 0x00014000010c7983 */ /* 0x001ea80000300800 */
[----:B------:R-:W2:Y:S04]  /*3c9d0*/  LDL.LU R13, [R1+0x144] ;  /* 0x00014400010d7983 */ /* 0x000ea80000300800 */
[----:B------:R-:W3:Y:S04]  /*3c9e0*/  LDL.LU R14, [R1+0x148] ;  /* 0x00014800010e7983 */ /* 0x000ee80000300800 */
[----:B------:R-:W3:Y:S04]  /*3c9f0*/  LDL.LU R15, [R1+0x14c] ;  /* 0x00014c00010f7983 */ /* 0x000ee80000300800 */
[----:B------:R-:W4:Y:S04]  /*3ca00*/  LDL.LU R8, [R1+0x100] ;  /* 0x0001000001087983 */ /* 0x000f280000300800 */
[----:B------:R-:W4:Y:S04]  /*3ca10*/  LDL.LU R9, [R1+0x104] ;  /* 0x0001040001097983 */ /* 0x000f280000300800 */
[----:B------:R-:W5:Y:S04]  /*3ca20*/  LDL.LU R10, [R1+0x108] ;  /* 0x00010800010a7983 */ /* 0x000f680000300800 */
[----:B------:R-:W5:Y:S04]  /*3ca30*/  LDL.LU R11, [R1+0x10c] ;  /* 0x00010c00010b7983 */ /* 0x000f680000300800 */
[----:B-----5:R-:W-:Y:S04]  /*3ca40*/  STL.64 [R1+0x1480], R10 ;  /* 0x0014800a01007387 */ /* 0x020fe80000100a00 */
[----:B----4-:R0:W-:Y:S04]  /*3ca50*/  STL.64 [R1+0x1478], R8 ;  /* 0x0014780801007387 */ /* 0x0101e80000100a00 */
[----:B0-----:R-:W4:Y:S04]  /*3ca60*/  LDL.LU R8, [R1+0xf0] ;  /* 0x0000f00001087983 */ /* 0x001f280000300800 */
        /* <DEDUP_REMOVED lines=26> */
[----:B------:R-:W5:Y:S01]  /*3cc10*/  LDL.LU R11, [R1+0xbc] ;  /* 0x0000bc00010b7983 */ /* 0x000f620000300800 */
[----:B------:R-:W-:-:S03]  /*3cc20*/  IMAD.MOV.U32 R29, RZ, RZ, R4 ;  /* 0x000000ffff1d7224 */ /* 0x000fc600078e0004 */
[----:B------:R-:W0:Y:S04]  /*3cc30*/  LDS.128 R4, [R2+0x1000] ;  /* 0x0010000002047984 */ /* 0x000e280000000c00 */
[----:B------:R-:W-:Y:S06]  /*3cc40*/  BAR.SYNC.DEFER_BLOCKING 0x0 ;  /* 0x0000000000007b1d */ /* 0x000fec0000010000 */
[----:B-----5:R-:W-:Y:S04]  /*3cc50*/  STL.64 [R1+0x14d0], R10 ;  /* 0x0014d00a01007387 */ /* 0x020fe80000100a00 */
[----:B----4-:R1:W-:Y:S04]  /*3cc60*/  STL.64 [R1+0x14c8], R8 ;  /* 0x0014c80801007387 */ /* 0x0103e80000100a00 */
[----:B-1----:R-:W4:Y:S04]  /*3cc70*/  LDL.LU R8, [R1+0xa0] ;  /* 0x0000a00001087983 */ /* 0x002f280000300800 */
[----:B------:R-:W4:Y:S04]  /*3cc80*/  LDL.LU R9, [R1+0xa4] ;  /* 0x0000a40001097983 */ /* 0x000f280000300800 */
[----:B------:R-:W4:Y:S04]  /*3cc90*/  LDL.LU R10, [R1+0xa8] ;  /* 0x0000a800010a7983 */ /* 0x000f280000300800 */
[----:B------:R-:W4:Y:S04]  /*3cca0*/  LDL.LU R11, [R1+0xac] ;  /* 0x0000ac00010b7983 */ /* 0x000f280000300800 */
[----:B---3--:R-:W-:Y:S04]  /*3ccb0*/  STL.64 [R1+0x1468], R14 ;  /* 0x0014680e01007387 */ /* 0x008fe80000100a00 */
[----:B--2---:R1:W-:Y:S04]  /*3ccc0*/  STL.64 [R1+0x1460], R12 ;  /* 0x0014600c01007387 */ /* 0x0043e80000100a00 */
[----:B-1----:R-:W2:Y:S04]  /*3ccd0*/  LDL.LU R12, [R1+0x110] ;  /* 0x00011000010c7983 */ /* 0x002ea80000300800 */
[----:B------:R-:W2:Y:S04]  /*3cce0*/  LDL.LU R13, [R1+0x114] ;  /* 0x00011400010d7983 */ /* 0x000ea80000300800 */
[----:B------:R-:W2:Y:S04]  /*3ccf0*/  LDL.LU R14, [R1+0x118] ;  /* 0x00011800010e7983 */ /* 0x000ea80000300800 */
[----:B------:R-:W2:Y:S04]  /*3cd00*/  LDL.LU R15, [R1+0x11c] ;  /* 0x00011c00010f7983 */ /* 0x000ea80000300800 */
[----:B------:R-:W3:Y:S04]  /*3cd10*/  LDL.LU R20, [R1+0x130] ;  /* 0x0001300001147983 */ /* 0x000ee80000300800 */
[----:B------:R-:W3:Y:S04]  /*3cd20*/  LDL.LU R21, [R1+0x134] ;  /* 0x0001340001157983 */ /* 0x000ee80000300800 */
[----:B------:R-:W3:Y:S04]  /*3cd30*/  LDL.LU R22, [R1+0x138] ;  /* 0x0001380001167983 */ /* 0x000ee80000300800 */
[----:B------:R-:W3:Y:S04]  /*3cd40*/  LDL.LU R23, [R1+0x13c] ;  /* 0x00013c0001177983 */ /* 0x000ee80000300800 */
[----:B------:R-:W5:Y:S04]  /*3cd50*/  LDL.LU R24, [R1+0x120] ;  /* 0x0001200001187983 */ /* 0x000f680000300800 */
[----:B------:R-:W5:Y:S04]  /*3cd60*/  LDL.LU R25, [R1+0x124] ;  /* 0x0001240001197983 */ /* 0x000f680000300800 */
[----:B------:R-:W5:Y:S04]  /*3cd70*/  LDL.LU R26, [R1+0x128] ;  /* 0x00012800011a7983 */ /* 0x000f680000300800 */
[----:B------:R-:W5:Y:S04]  /*3cd80*/  LDL.LU R27, [R1+0x12c] ;  /* 0x00012c00011b7983 */ /* 0x000f680000300800 */
[----:B------:R-:W2:Y:S04]  /*3cd90*/  LDL.LU R16, [R1+0x190] ;  /* 0x0001900001107983 */ /* 0x000ea80000300800 */
[----:B------:R-:W2:Y:S04]  /*3cda0*/  LDL.LU R17, [R1+0x194] ;  /* 0x0001940001117983 */ /* 0x000ea80000300800 */
[----:B------:R-:W2:Y:S04]  /*3cdb0*/  LDL.LU R18, [R1+0x198] ;  /* 0x0001980001127983 */ /* 0x000ea80000300800 */
[----:B------:R-:W2:Y:S04]  /*3cdc0*/  LDL.LU R19, [R1+0x19c] ;  /* 0x00019c0001137983 */ /* 0x000ea80000300800 */
[----:B0-----:R-:W-:Y:S04]  /*3cdd0*/  STL [R1+0x12d8], R6 ;  /* 0x0012d80601007387 */ /* 0x001fe80000100800 */
[----:B------:R-:W-:Y:S04]  /*3cde0*/  STL [R1+0x12d4], R7 ;  /* 0x0012d40701007387 */ /* 0x000fe80000100800 */
[----:B------:R0:W-:Y:S04]  /*3cdf0*/  STL.64 [R1+0x12f8], R4 ;  /* 0x0012f80401007387 */ /* 0x0001e80000100a00 */
[----:B0-----:R-:W2:Y:S04]  /*3ce00*/  LDL.LU R4, [R1+0x150] ;  /* 0x0001500001047983 */ /* 0x001ea80000300800 */
[----:B------:R-:W2:Y:S04]  /*3ce10*/  LDL.LU R5, [R1+0x154] ;  /* 0x0001540001057983 */ /* 0x000ea80000300800 */
[----:B------:R-:W2:Y:S04]  /*3ce20*/  LDL.LU R6, [R1+0x158] ;  /* 0x0001580001067983 */ /* 0x000ea80000300800 */
[----:B------:R-:W2:Y:S04]  /*3ce30*/  LDL.LU R7, [R1+0x15c] ;  /* 0x00015c0001077983 */ /* 0x000ea80000300800 */
[----:B----4-:R0:W-:Y:S04]  /*3ce40*/  STS.128 [R0], R8 ;  /* 0x0000000800007388 */ /* 0x0101e80000000c00 */
[----:B0-----:R-:W4:Y:S04]  /*3ce50*/  LDL.LU.64 R10, [R1+0x14d0] ;  /* 0x0014d000010a7983 */ /* 0x001f280000300a00 */
[----:B------:R-:W4:Y:S04]  /*3ce60*/  LDL.LU.64 R8, [R1+0x14c8] ;  /* 0x0014c80001087983 */ /* 0x000f280000300a00 */
[----:B----4-:R0:W-:Y:S04]  /*3ce70*/  STS.128 [R0+0x80], R8 ;  /* 0x0000800800007388 */ /* 0x0101e80000000c00 */
        /* <DEDUP_REMOVED lines=14> */
[----:B--2---:R-:W-:Y:S04]  /*3cf60*/  STS.128 [R0+0xc80], R12 ;  /* 0x000c800c00007388 */ /* 0x004fe80000000c00 */
[----:B----4-:R0:W-:Y:S04]  /*3cf70*/  STS.128 [R0+0xc00], R8 ;  /* 0x000c000800007388 */ /* 0x0101e80000000c00 */
[----:B------:R-:W-:Y:S06]  /*3cf80*/  BAR.SYNC.DEFER_BLOCKING 0x0 ;  /* 0x0000000000007b1d */ /* 0x000fec0000010000 */
[----:B0-----:R-:W2:Y:S04]  /*3cf90*/  LDL.LU R8, [R1+0x1470] ;  /* 0x0014700001087983 */ /* 0x001ea80000300800 */
[----:B------:R-:W0:Y:S04]  /*3cfa0*/  LDS.128 R12, [R28] ;  /* 0x000000001c0c7984 */ /* 0x000e280000000c00 */
[----:B0-----:R-:W-:Y:S04]  /*3cfb0*/  STL.64 [R1+0x90], R12 ;  /* 0x0000900c01007387 */ /* 0x001fe80000100a00 */
[----:B------:R-:W-:Y:S04]  /*3cfc0*/  STL.64 [R1+0x98], R14 ;  /* 0x0000980e01007387 */ /* 0x000fe80000100a00 */
[----:B------:R-:W0:Y:S04]  /*3cfd0*/  LDS.128 R12, [R28+0x1000] ;  /* 0x001000001c0c7984 */ /* 0x000e280000000c00 */
[----:B0-----:R-:W-:Y:S04]  /*3cfe0*/  STL.64 [R1+0x110], R12 ;  /* 0x0001100c01007387 */ /* 0x001fe80000100a00 */
[----:B------:R-:W-:Y:S04]  /*3cff0*/  STL.64 [R1+0x118], R14 ;  /* 0x0001180e01007387 */ /* 0x000fe80000100a00 */
[----:B--2---:R-:W0:Y:S04]  /*3d000*/  LDS.128 R12, [R8] ;  /* 0x00000000080c7984 */ /* 0x004e280000000c00 */
[----:B0-----:R-:W-:Y:S04]  /*3d010*/  STL.64 [R1+0xc0], R12 ;  /* 0x0000c00c01007387 */ /* 0x001fe80000100a00 */
        /* <DEDUP_REMOVED lines=14> */
[----:B------:R-:W-:Y:S06]  /*3d100*/  BAR.SYNC.DEFER_BLOCKING 0x0 ;  /* 0x0000000000007b1d */ /* 0x000fec0000010000 */
[----:B0-----:R-:W-:Y:S04]  /*3d110*/  STL.64 [R1+0x440], R12 ;  /* 0x0004400c01007387 */ /* 0x001fe80000100a00 */
[----:B------:R0:W-:Y:S04]  /*3d120*/  STL.64 [R1+0x448], R14 ;  /* 0x0004480e01007387 */ /* 0x0001e80000100a00 */
[----:B0-----:R-:W2:Y:S04]  /*3d130*/  LDL.LU.64 R14, [R1+0x1468] ;  /* 0x00146800010e7983 */ /* 0x001ea80000300a00 */
[----:B------:R-:W2:Y:S04]  /*3d140*/  LDL.LU.64 R12, [R1+0x1460] ;  /* 0x00146000010c7983 */ /* 0x000ea80000300a00 */
[----:B-----5:R0:W-:Y:S04]  /*3d150*/  STS.128 [R0], R24 ;  /* 0x0000001800007388 */ /* 0x0201e80000000c00 */
[----:B---3--:R1:W-:Y:S04]  /*3d160*/  STS.128 [R0+0x80], R20 ;  /* 0x0000801400007388 */ /* 0x0083e80000000c00 */
[----:B0-----:R-:W3:Y:S04]  /*3d170*/  LDL.LU.64 R26, [R1+0x1458] ;  /* 0x00145800011a7983 */ /* 0x001ee80000300a00 */
[----:B------:R-:W3:Y:S04]  /*3d180*/  LDL.LU.64 R24, [R1+0x1450] ;  /* 0x0014500001187983 */ /* 0x000ee80000300a00 */
[----:B-1----:R-:W4:Y:S04]  /*3d190*/  LDL.LU.64 R22, [R1+0x1448] ;  /* 0x0014480001167983 */ /* 0x002f280000300a00 */
[----:B------:R-:W4:Y:S04]  /*3d1a0*/  LDL.LU.64 R20, [R1+0x1440] ;  /* 0x0014400001147983 */ /* 0x000f280000300a00 */
[----:B--2---:R0:W-:Y:S04]  /*3d1b0*/  STS.128 [R0+0x400], R12 ;  /* 0x0004000c00007388 */ /* 0x0041e80000000c00 */
[----:B0-----:R-:W2:Y:S04]  /*3d1c0*/  LDL.LU.64 R14, [R1+0x1438] ;  /* 0x00143800010e7983 */ /* 0x001ea80000300a00 */
[----:B------:R-:W2:Y:S04]  /*3d1d0*/  LDL.LU.64 R12, [R1+0x1430] ;  /* 0x00143000010c7983 */ /* 0x000ea80000300a00 */
[----:B------:R-:W-:Y:S04]  /*3d1e0*/  STS.128 [R0+0x480], R4 ;  /* 0x0004800400007388 */ /* 0x000fe80000000c00 */
[----:B---3--:R-:W-:Y:S04]  /*3d1f0*/  STS.128 [R0+0x800], R24 ;  /* 0x0008001800007388 */ /* 0x008fe80000000c00 */
[----:B----4-:R-:W-:Y:S04]  /*3d200*/  STS.128 [R0+0x880], R20 ;  /* 0x0008801400007388 */ /* 0x010fe80000000c00 */
[----:B------:R-:W-:Y:S04]  /*3d210*/  STS.128 [R0+0xc80], R16 ;  /* 0x000c801000007388 */ /* 0x000fe80000000c00 */
[----:B--2---:R-:W-:Y:S04]  /*3d220*/  STS.128 [R0+0xc00], R12 ;  /* 0x000c000c00007388 */ /* 0x004fe80000000c00 */
[----:B------:R-:W-:Y:S06]  /*3d230*/  BAR.SYNC.DEFER_BLOCKING 0x0 ;  /* 0x0000000000007b1d */ /* 0x000fec0000010000 */
[----:B------:R-:W0:Y:S04]  /*3d240*/  LDS.128 R12, [R28] ;  /* 0x000000001c0c7984 */ /* 0x000e280000000c00 */
[----:B------:R-:W1:Y:S04]  /*3d250*/  LDS.128 R16, [R28+0x1000] ;  /* 0x001000001c107984 */ /* 0x000e680000000c00 */
[----:B------:R-:W2:Y:S04]  /*3d260*/  LDS.128 R4, [R8] ;  /* 0x0000000008047984 */ /* 0x000ea80000000c00 */
[----:B0-----:R-:W-:Y:S04]  /*3d270*/  STL.64 [R1+0x80], R12 ;  /* 0x0000800c01007387 */ /* 0x001fe80000100a00 */
[----:B------:R-:W-:Y:S04]  /*3d280*/  STL.64 [R1+0x88], R14 ;  /* 0x0000880e01007387 */ /* 0x000fe80000100a00 */
[----:B------:R-:W0:Y:S04]  /*3d290*/  LDS.128 R12, [R8+0x1000] ;  /* 0x00100000080c7984 */ /* 0x000e280000000c00 */
[----:B-1----:R-:W-:Y:S04]  /*3d2a0*/  STL.64 [R1+0xf0], R16 ;  /* 0x0000f01001007387 */ /* 0x002fe80000100a00 */
[----:B------:R-:W-:Y:S04]  /*3d2b0*/  STL.64 [R1+0xf8], R18 ;  /* 0x0000f81201007387 */ /* 0x000fe80000100a00 */
[----:B------:R-:W-:Y:S04]  /*3d2c0*/  STL [R1+0x13d8], R8 ;  /* 0x0013d80801007387 */ /* 0x000fe80000100800 */
[----:B--2---:R-:W-:Y:S04]  /*3d2d0*/  STL.64 [R1+0x70], R4 ;  /* 0x0000700401007387 */ /* 0x004fe80000100a00 */
[----:B------:R-:W-:Y:S04]  /*3d2e0*/  STL.64 [R1+0x78], R6 ;  /* 0x0000780601007387 */ /* 0x000fe80000100a00 */
[----:B------:R-:W1:Y:S04]  /*3d2f0*/  LDS.128 R4, [R3] ;  /* 0x0000000003047984 */ /* 0x000e680000000c00 */
[----:B------:R-:W-:Y:S04]  /*3d300*/  LDS.128 R8, [R2] ;  /* 0x0000000002087984 */ /* 0x000fe80000000c00 */
[----:B0-----:R-:W-:Y:S04]  /*3d310*/  STL.64 [R1+0xe0], R12 ;  /* 0x0000e00c01007387 */ /* 0x001fe80000100a00 */
[----:B------:R-:W-:Y:S04]  /*3d320*/  STL.64 [R1+0xe8], R14 ;  /* 0x0000e80e01007387 */ /* 0x000fe80000100a00 */
[----:B------:R-:W0:Y:S04]  /*3d330*/  LDS.128 R12, [R3+0x1000] ;  /* 0x00100000030c7984 */ /* 0x000e280000000c00 */
[----:B-1----:R-:W-:Y:S04]  /*3d340*/  STL.64 [R1+0xb0], R4 ;  /* 0x0000b00401007387 */ /* 0x002fe80000100a00 */
[----:B------:R-:W-:Y:S04]  /*3d350*/  STL.64 [R1+0xb8], R6 ;  /* 0x0000b80601007387 */ /* 0x000fe80000100a00 */
[----:B------:R-:W1:Y:S04]  /*3d360*/  LDS.128 R4, [R2+0x1000] ;  /* 0x0010000002047984 */ /* 0x000e680000000c00 */
[----:B0-----:R-:W-:Y:S04]  /*3d370*/  STL.64 [R1+0x130], R12 ;  /* 0x0001300c01007387 */ /* 0x001fe80000100a00 */
[----:B------:R-:W-:Y:S04]  /*3d380*/  STL.64 [R1+0x138], R14 ;  /* 0x0001380e01007387 */ /* 0x000fe80000100a00 */
[----:B------:R-:W2:Y:S04]  /*3d390*/  LDL.LU R20, [R1+0x280] ;  /* 0x0002800001147983 */ /* 0x000ea80000300800 */
[----:B------:R-:W-:Y:S04]  /*3d3a0*/  STL.64 [R1+0xa0], R8 ;  /* 0x0000a00801007387 */ /* 0x000fe80000100a00 */
[----:B------:R-:W-:Y:S04]  /*3d3b0*/  STL.64 [R1+0xa8], R10 ;  /* 0x0000a80a01007387 */ /* 0x000fe80000100a00 */
[----:B-1----:R0:W-:Y:S04]  /*3d3c0*/  STL.64 [R1+0x120], R4 ;  /* 0x0001200401007387 */ /* 0x0021e80000100a00 */
[----:B------:R1:W-:Y:S04]  /*3d3d0*/  STL.64 [R1+0x128], R6 ;  /* 0x0001280601007387 */ /* 0x0003e80000100a00 */
[----:B------:R-:W2:Y:S04]  /*3d3e0*/  LDL.LU R21, [R1+0x284] ;  /* 0x0002840001157983 */ /* 0x000ea80000300800 */
[----:B------:R-:W3:Y:S04]  /*3d3f0*/  LDL.LU R22, [R1+0x288] ;  /* 0x0002880001167983 */ /* 0x000ee80000300800 */
[----:B------:R-:W3:Y:S04]  /*3d400*/  LDL.LU R23, [R1+0x28c] ;  /* 0x00028c0001177983 */ /* 0x000ee80000300800 */
[----:B------:R-:W-:Y:S06]  /*3d410*/  BAR.SYNC.DEFER_BLOCKING 0x0 ;  /* 0x0000000000007b1d */ /* 0x000fec0000010000 */
[----:B---3--:R-:W-:Y:S04]  /*3d420*/  STL.64 [R1+0x1390], R22 ;  /* 0x0013901601007387 */ /* 0x008fe80000100a00 */
[----:B--2---:R-:W-:Y:S04]  /*3d430*/  STL.64 [R1+0x1388], R20 ;  /* 0x0013881401007387 */ /* 0x004fe80000100a00 */
[----:B------:R-:W2:Y:S04]  /*3d440*/  LDL.LU R24, [R1+0x270] ;  /* 0x0002700001187983 */ /* 0x000ea80000300800 */
[----:B------:R-:W2:Y:S04]  /*3d450*/  LDL.LU R25, [R1+0x274] ;  /* 0x0002740001197983 */ /* 0x000ea80000300800 */
[----:B------:R-:W3:Y:S04]  /*3d460*/  LDL.LU R26, [R1+0x278] ;  /* 0x00027800011a7983 */ /* 0x000ee80000300800 */
[----:B------:R-:W3:Y:S04]  /*3d470*/  LDL.LU R27, [R1+0x27c] ;  /* 0x00027c00011b7983 */ /* 0x000ee80000300800 */
[----:B---3--:R-:W-:Y:S04]  /*3d480*/  STL.64 [R1+0x13a0], R26 ;  /* 0x0013a01a01007387 */ /* 0x008fe80000100a00 */
[----:B--2---:R2:W-:Y:S04]  /*3d490*/  STL.64 [R1+0x1398], R24 ;  /* 0x0013981801007387 */ /* 0x0045e80000100a00 */
[----:B0-----:R-:W3:Y:S04]  /*3d4a0*/  LDL.LU R4, [R1+0x260] ;  /* 0x0002600001047983 */ /* 0x001ee80000300800 */
[----:B------:R-:W3:Y:S04]  /*3d4b0*/  LDL.LU R5, [R1+0x264] ;  /* 0x0002640001057983 */ /* 0x000ee80000300800 */
[----:B-1----:R-:W4:Y:S04]  /*3d4c0*/  LDL.LU R6, [R1+0x268] ;  /* 0x0002680001067983 */ /* 0x002f280000300800 */
[----:B------:R-:W4:Y:S04]  /*3d4d0*/  LDL.LU R7, [R1+0x26c] ;  /* 0x00026c0001077983 */ /* 0x000f280000300800 */
[----:B------:R-:W5:Y:S04]  /*3d4e0*/  LDL.LU R16, [R1+0x210] ;  /* 0x0002100001107983 */ /* 0x000f680000300800 */
[----:B------:R-:W5:Y:S04]  /*3d4f0*/  LDL.LU R17, [R1+0x214] ;  /* 0x0002140001117983 */ /* 0x000f680000300800 */
[----:B------:R-:W2:Y:S04]  /*3d500*/  LDL.LU R18, [R1+0x218] ;  /* 0x0002180001127983 */ /* 0x000ea80000300800 */
[----:B------:R-:W2:Y:S04]  /*3d510*/  LDL.LU R19, [R1+0x21c] ;  /* 0x00021c0001137983 */ /* 0x000ea80000300800 */
[----:B--2---:R-:W-:Y:S04]  /*3d520*/  STL.64 [R1+0x13e8], R18 ;  /* 0x0013e81201007387 */ /* 0x004fe80000100a00 */
[----:B-----5:R0:W-:Y:S04]  /*3d530*/  STL.64 [R1+0x13e0], R16 ;  /* 0x0013e01001007387 */ /* 0x0201e80000100a00 */
[----:B----4-:R-:W-:Y:S04]  /*3d540*/  STL.64 [R1+0x13b0], R6 ;  /* 0x0013b00601007387 */ /* 0x010fe80000100a00 */
[----:B---3--:R-:W-:Y:S04]  /*3d550*/  STL.64 [R1+0x13a8], R4 ;  /* 0x0013a80401007387 */ /* 0x008fe80000100a00 */
[----:B------:R-:W2:Y:S04]  /*3d560*/  LDL.LU R24, [R1+0x240] ;  /* 0x0002400001187983 */ /* 0x000ea80000300800 */
[----:B------:R-:W2:Y:S04]  /*3d570*/  LDL.LU R25, [R1+0x244] ;  /* 0x0002440001197983 */ /* 0x000ea80000300800 */
[----:B------:R-:W3:Y:S04]  /*3d580*/  LDL.LU R26, [R1+0x248] ;  /* 0x00024800011a7983 */ /* 0x000ee80000300800 */
[----:B------:R-:W3:Y:S04]  /*3d590*/  LDL.LU R27, [R1+0x24c] ;  /* 0x00024c00011b7983 */ /* 0x000ee80000300800 */
        /* <DEDUP_REMOVED lines=26> */
[----:B------:R-:W4:Y:S04]  /*3d740*/  LDL.LU R18, [R1+0x1a8] ;  /* 0x0001a80001127983 */ /* 0x000f280000300800 */
[----:B------:R-:W4:Y:S04]  /*3d750*/  LDL.LU R19, [R1+0x1ac] ;  /* 0x0001ac0001137983 */ /* 0x000f280000300800 */
[----:B------:R-:W5:Y:S04]  /*3d760*/  LDL.LU R8, [R1+0x1f0] ;  /* 0x0001f00001087983 */ /* 0x000f680000300800 */
[----:B------:R-:W5:Y:S04]  /*3d770*/  LDL.LU R9, [R1+0x1f4] ;  /* 0x0001f40001097983 */ /* 0x000f680000300800 */
[----:B------:R-:W5:Y:S04]  /*3d780*/  LDL.LU R10, [R1+0x1f8] ;  /* 0x0001f800010a7983 */ /* 0x000f680000300800 */
[----:B------:R-:W5:Y:S04]  /*3d790*/  LDL.LU R11, [R1+0x1fc] ;  /* 0x0001fc00010b7983 */ /* 0x000f680000300800 */
[----:B---3--:R-:W-:Y:S04]  /*3d7a0*/  STL.64 [R1+0x13c0], R26 ;  /* 0x0013c01a01007387 */ /* 0x008fe80000100a00 */
[----:B--2---:R-:W-:Y:S04]  /*3d7b0*/  STL.64 [R1+0x13b8], R24 ;  /* 0x0013b81801007387 */ /* 0x004fe80000100a00 */
[----:B------:R-:W2:Y:S04]  /*3d7c0*/  LDL.LU R4, [R1+0x230] ;  /* 0x0002300001047983 */ /* 0x000ea80000300800 */
[----:B------:R-:W2:Y:S04]  /*3d7d0*/  LDL.LU R5, [R1+0x234] ;  /* 0x0002340001057983 */ /* 0x000ea80000300800 */
[----:B------:R-:W3:Y:S04]  /*3d7e0*/  LDL.LU R6, [R1+0x238] ;  /* 0x0002380001067983 */ /* 0x000ee80000300800 */
[----:B------:R-:W3:Y:S04]  /*3d7f0*/  LDL.LU R7, [R1+0x23c] ;  /* 0x00023c0001077983 */ /* 0x000ee80000300800 */
[----:B----4-:R-:W-:Y:S04]  /*3d800*/  STS.128 [R0], R16 ;  /* 0x0000001000007388 */ /* 0x010fe80000000c00 */
[----:B---3--:R-:W-:Y:S04]  /*3d810*/  STL.64 [R1+0x13d0], R6 ;  /* 0x0013d00601007387 */ /* 0x008fe80000100a00 */
[----:B--2---:R0:W-:Y:S04]  /*3d820*/  STL.64 [R1+0x13c8], R4 ;  /* 0x0013c80401007387 */ /* 0x0041e80000100a00 */
[----:B0-----:R-:W2:Y:S04]  /*3d830*/  LDL.LU R4, [R1+0x200] ;  /* 0x0002000001047983 */ /* 0x001ea80000300800 */
[----:B------:R-:W2:Y:S04]  /*3d840*/  LDL.LU R5, [R1+0x204] ;  /* 0x0002040001057983 */ /* 0x000ea80000300800 */
[----:B------:R-:W2:Y:S04]  /*3d850*/  LDL.LU R6, [R1+0x208] ;  /* 0x0002080001067983 */ /* 0x000ea80000300800 */
[----:B------:R-:W2:Y:S04]  /*3d860*/  LDL.LU R7, [R1+0x20c] ;  /* 0x00020c0001077983 */ /* 0x000ea80000300800 */
[----:B------:R-:W3:Y:S04]  /*3d870*/  LDL.LU R24, [R1+0x220] ;  /* 0x0002200001187983 */ /* 0x000ee80000300800 */
[----:B------:R-:W3:Y:S04]  /*3d880*/  LDL.LU R25, [R1+0x224] ;  /* 0x0002240001197983 */ /* 0x000ee80000300800 */
[----:B------:R-:W3:Y:S04]  /*3d890*/  LDL.LU R26, [R1+0x228] ;  /* 0x00022800011a7983 */ /* 0x000ee80000300800 */
[----:B------:R-:W3:Y:S04]  /*3d8a0*/  LDL.LU R27, [R1+0x22c] ;  /* 0x00022c00011b7983 */ /* 0x000ee80000300800 */
[----:B------:R-:W4:Y:S04]  /*3d8b0*/  LDL.LU R20, [R1+0x250] ;  /* 0x0002500001147983 */ /* 0x000f280000300800 */
[----:B------:R-:W4:Y:S04]  /*3d8c0*/  LDL.LU R21, [R1+0x254] ;  /* 0x0002540001157983 */ /* 0x000f280000300800 */
[----:B------:R-:W4:Y:S04]  /*3d8d0*/  LDL.LU R22, [R1+0x258] ;  /* 0x0002580001167983 */ /* 0x000f280000300800 */
[----:B------:R-:W4:Y:S04]  /*3d8e0*/  LDL.LU R23, [R1+0x25c] ;  /* 0x00025c0001177983 */ /* 0x000f280000300800 */
[----:B------:R-:W2:Y:S04]  /*3d8f0*/  LDL.LU R12, [R1+0x290] ;  /* 0x00029000010c7983 */ /* 0x000ea80000300800 */
[----:B------:R-:W2:Y:S04]  /*3d900*/  LDL.LU R13, [R1+0x294] ;  /* 0x00029400010d7983 */ /* 0x000ea80000300800 */
[----:B------:R-:W2:Y:S04]  /*3d910*/  LDL.LU R14, [R1+0x298] ;  /* 0x00029800010e7983 */ /* 0x000ea80000300800 */
[----:B------:R-:W2:Y:S04]  /*3d920*/  LDL.LU R15, [R1+0x29c] ;  /* 0x00029c00010f7983 */ /* 0x000ea80000300800 */
[----:B------:R-:W2:Y:S04]  /*3d930*/  LDL.LU.64 R18, [R1+0x1428] ;  /* 0x0014280001127983 */ /* 0x000ea80000300a00 */
        /* <DEDUP_REMOVED lines=10> */
[----:B-----5:R-:W-:Y:S04]  /*3d9e0*/  STS.128 [R0+0x880], R8 ;  /* 0x0008800800007388 */ /* 0x020fe80000000c00 */
[----:B--2---:R0:W-:Y:S04]  /*3d9f0*/  STS.128 [R0+0x800], R16 ;  /* 0x0008001000007388 */ /* 0x0041e80000000c00 */
[----:B0-----:R-:W2:Y:S04]  /*3da00*/  LDL.LU.64 R18, [R1+0x13e8] ;  /* 0x0013e80001127983 */ /* 0x001ea80000300a00 */
[----:B------:R-:W2:Y:S04]  /*3da10*/  LDL.LU.64 R16, [R1+0x13e0] ;  /* 0x0013e00001107983 */ /* 0x000ea80000300a00 */
[----:B------:R-:W5:Y:S04]  /*3da20*/  LDL.LU R8, [R1+0x13d8] ;  /* 0x0013d80001087983 */ /* 0x000f680000300800 */
[----:B------:R-:W-:Y:S04]  /*3da30*/  STS.128 [R0+0xc00], R4 ;  /* 0x000c000400007388 */ /* 0x000fe80000000c00 */
[----:B--2---:R-:W-:Y:S04]  /*3da40*/  STS.128 [R0+0xc80], R16 ;  /* 0x000c801000007388 */ /* 0x004fe80000000c00 */
[----:B------:R-:W-:Y:S06]  /*3da50*/  BAR.SYNC.DEFER_BLOCKING 0x0 ;  /* 0x0000000000007b1d */ /* 0x000fec0000010000 */
[----:B------:R-:W0:Y:S04]  /*3da60*/  LDS.128 R16, [R28] ;  /* 0x000000001c107984 */ /* 0x000e280000000c00 */
[----:B------:R-:W1:Y:S04]  /*3da70*/  LDS.128 R4, [R28+0x1000] ;  /* 0x001000001c047984 */ /* 0x000e680000000c00 */
[----:B0-----:R0:W-:Y:S04]  /*3da80*/  STL.64 [R1+0x1a0], R16 ;  /* 0x0001a01001007387 */ /* 0x0011e80000100a00 */
[----:B------:R2:W-:Y:S04]  /*3da90*/  STL.64 [R1+0x1a8], R18 ;  /* 0x0001a81201007387 */ /* 0x0005e80000100a00 */
[----:B0-----:R-:W4:Y:S04]  /*3daa0*/  LDL.LU R16, [R1+0x2a0] ;  /* 0x0002a00001107983 */ /* 0x001f280000300800 */
[----:B-1----:R-:W-:Y:S04]  /*3dab0*/  STL.64 [R1+0x200], R4 ;  /* 0x0002000401007387 */ /* 0x002fe80000100a00 */
[----:B------:R-:W-:Y:S04]  /*3dac0*/  STL.64 [R1+0x208], R6 ;  /* 0x0002080601007387 */ /* 0x000fe80000100a00 */
[----:B-----5:R-:W0:Y:S04]  /*3dad0*/  LDS.128 R4, [R8] ;  /* 0x0000000008047984 */ /* 0x020e280000000c00 */
[----:B------:R-:W5:Y:S04]  /*3dae0*/  LDL.LU R17, [R1+0x2a4] ;  /* 0x0002a40001117983 */ /* 0x000f680000300800 */
[----:B--2---:R-:W5:Y:S04]  /*3daf0*/  LDL.LU R18, [R1+0x2a8] ;  /* 0x0002a80001127983 */ /* 0x004f680000300800 */
[----:B------:R-:W5:Y:S04]  /*3db00*/  LDL.LU R19, [R1+0x2ac] ;  /* 0x0002ac0001137983 */ /* 0x000f680000300800 */
        /* <DEDUP_REMOVED lines=16> */
[----:B---3--:R-:W-:Y:S04]  /*3dc10*/  STS.128 [R0], R24 ;  /* 0x0000001800007388 */ /* 0x008fe80000000c00 */
[----:B0-----:R-:W-:Y:S04]  /*3dc20*/  STL.64 [R1+0x210], R4 ;  /* 0x0002100401007387 */ /* 0x001fe80000100a00 */
[----:B------:R0:W-:Y:S04]  /*3dc30*/  STL.64 [R1+0x218], R6 ;  /* 0x0002180601007387 */ /* 0x0001e80000100a00 */
[----:B0-----:R-:W2:Y:S04]  /*3dc40*/  LDL.LU.64 R6, [R1+0x13d0] ;  /* 0x0013d00001067983 */ /* 0x001ea80000300a00 */
[----:B------:R-:W2:Y:S04]  /*3dc50*/  LDL.LU.64 R4, [R1+0x13c8] ;  /* 0x0013c80001047983 */ /* 0x000ea80000300a00 */
[----:B------:R-:W3:Y:S04]  /*3dc60*/  LDL.LU.64 R26, [R1+0x13c0] ;  /* 0x0013c000011a7983 */ /* 0x000ee80000300a00 */
[----:B------:R-:W3:Y:S04]  /*3dc70*/  LDL.LU.64 R24, [R1+0x13b8] ;  /* 0x0013b80001187983 */ /* 0x000ee80000300a00 */
[----:B----4-:R-:W-:Y:S04]  /*3dc80*/  STS.128 [R0+0x480], R20 ;  /* 0x0004801400007388 */ /* 0x010fe80000000c00 */
[----:B--2---:R0:W-:Y:S04]  /*3dc90*/  STS.128 [R0+0x80], R4 ;  /* 0x0000800400007388 */ /* 0x0041e80000000c00 */
[----:B---3--:R1:W-:Y:S04]  /*3dca0*/  STS.128 [R0+0x400], R24 ;  /* 0x0004001800007388 */ /* 0x0083e80000000c00 */
[----:B0-----:R-:W2:Y:S04]  /*3dcb0*/  LDL.LU.64 R6, [R1+0x13b0] ;  /* 0x0013b00001067983 */ /* 0x001ea80000300a00 */
[----:B------:R-:W2:Y:S04]  /*3dcc0*/  LDL.LU.64 R4, [R1+0x13a8] ;  /* 0x0013a80001047983 */ /* 0x000ea80000300a00 */
[----:B-1----:R-:W3:Y:S04]  /*3dcd0*/  LDL.LU.64 R26, [R1+0x13a0] ;  /* 0x0013a000011a7983 */ /* 0x002ee80000300a00 */
[----:B------:R-:W3:Y:S04]  /*3dce0*/  LDL.LU.64 R24, [R1+0x1398] ;  /* 0x0013980001187983 */ /* 0x000ee80000300a00 */
[----:B------:R-:W4:Y:S04]  /*3dcf0*/  LDL.LU.64 R22, [R1+0x1390] ;  /* 0x0013900001167983 */ /* 0x000f280000300a00 */
[----:B------:R-:W4:Y:S04]  /*3dd00*/  LDL.LU.64 R20, [R1+0x1388] ;  /* 0x0013880001147983 */ /* 0x000f280000300a00 */
[----:B------:R-:W-:Y:S04]  /*3dd10*/  STS.128 [R0+0xc80], R12 ;  /* 0x000c800c00007388 */ /* 0x000fe80000000c00 */
[----:B--2---:R-:W-:Y:S04]  /*3dd20*/  STS.128 [R0+0x800], R4 ;  /* 0x0008000400007388 */ /* 0x004fe80000000c00 */
[----:B---3--:R-:W-:Y:S04]  /*3dd30*/  STS.128 [R0+0x880], R24 ;  /* 0x0008801800007388 */ /* 0x008fe80000000c00 */
[----:B----4-:R-:W-:Y:S04]  /*3dd40*/  STS.128 [R0+0xc00], R20 ;  /* 0x000c001400007388 */ /* 0x010fe80000000c00 */
        /* <DEDUP_REMOVED lines=9> */
[----:B------:R-:W1:Y:S04]  /*3dde0*/  LDS.128 R8, [R3+0x1000] ;  /* 0x0010000003087984 */ /* 0x000e680000000c00 */
[----:B------:R-:W3:Y:S04]  /*3ddf0*/  LDS.128 R4, [R3] ;  /* 0x0000000003047984 */ /* 0x000ee80000000c00 */
[----:B--2---:R-:W-:Y:S04]  /*3de00*/  STL.64 [R1+0x160], R20 ;  /* 0x0001601401007387 */ /* 0x004fe80000100a00 */
[----:B------:R-:W-:Y:S04]  /*3de10*/  STL.64 [R1+0x168], R22 ;  /* 0x0001681601007387 */ /* 0x000fe80000100a00 */
[----:B0-----:R-:W-:Y:S04]  /*3de20*/  STL.64 [R1+0x150], R12 ;  /* 0x0001500c01007387 */ /* 0x001fe80000100a00 */
[----:B------:R-:W-:Y:S04]  /*3de30*/  STL.64 [R1+0x158], R14 ;  /* 0x0001580e01007387 */ /* 0x000fe80000100a00 */
[----:B------:R-:W0:Y:S04]  /*3de40*/  LDS.128 R12, [R2] ;  /* 0x00000000020c7984 */ /* 0x000e280000000c00 */
[----:B-1----:R-:W-:Y:S04]  /*3de50*/  STL [R1+0x12d0], R10 ;  /* 0x0012d00a01007387 */ /* 0x002fe80000100800 */
[----:B---3--:R-:W-:Y:S04]  /*3de60*/  STL.64 [R1+0x140], R4 ;  /* 0x0001400401007387 */ /* 0x008fe80000100a00 */
[----:B------:R-:W-:Y:S04]  /*3de70*/  STL.64 [R1+0x148], R6 ;  /* 0x0001480601007387 */ /* 0x000fe80000100a00 */
[----:B------:R-:W1:Y:S04]  /*3de80*/  LDS.128 R4, [R2+0x1000] ;  /* 0x0010000002047984 */ /* 0x000e680000000c00 */
[----:B------:R-:W-:Y:S04]  /*3de90*/  STL [R1+0x12cc], R11 ;  /* 0x0012cc0b01007387 */ /* 0x000fe80000100800 */
[----:B------:R-:W-:Y:S04]  /*3dea0*/  STL.64 [R1+0x1350], R8 ;  /* 0x0013500801007387 */ /* 0x000fe80000100a00 */
[----:B------:R-:W-:Y:S06]  /*3deb0*/  BAR.SYNC.DEFER_BLOCKING 0x0 ;  /* 0x0000000000007b1d */ /* 0x000fec0000010000 */
[----:B0-----:R-:W-:Y:S04]  /*3dec0*/  STL.64 [R1+0x1308], R14 ;  /* 0x0013080e01007387 */ /* 0x001fe80000100a00 */
[----:B------:R0:W-:Y:S04]  /*3ded0*/  STL.64 [R1+0x1300], R12 ;  /* 0x0013000c01007387 */ /* 0x0001e80000100a00 */
[----:B-1----:R-:W-:Y:S04]  /*3dee0*/  STL.64 [R1+0x190], R4 ;  /* 0x0001900401007387 */ /* 0x002fe80000100a00 */
[----:B------:R-:W-:Y:S04]  /*3def0*/  STL.64 [R1+0x198], R6 ;  /* 0x0001980601007387 */ /* 0x000fe80000100a00 */
[----:B------:R-:W2:Y:S04]  /*3df00*/  LDL.LU R24, [R1+0x360] ;  /* 0x0003600001187983 */ /* 0x000ea80000300800 */
[----:B------:R-:W2:Y:S04]  /*3df10*/  LDL.LU R25, [R1+0x364] ;  /* 0x0003640001197983 */ /* 0x000ea80000300800 */
[----:B------:R-:W3:Y:S04]  /*3df20*/  LDL.LU R26, [R1+0x368] ;  /* 0x00036800011a7983 */ /* 0x000ee80000300800 */
        /* <DEDUP_REMOVED lines=9> */
[----:B------:R-:W2:Y:S04]  /*3dfc0*/  LDL.LU R22, [R1+0x308] ;  /* 0x0003080001167983 */ /* 0x000ea80000300800 */
[----:B------:R-:W2:Y:S04]  /*3dfd0*/  LDL.LU R23, [R1+0x30c] ;  /* 0x00030c0001177983 */ /* 0x000ea80000300800 */
[----:B--2---:R-:W-:Y:S04]  /*3dfe0*/  STL.64 [R1+0x1360], R22 ;  /* 0x0013601601007387 */ /* 0x004fe80000100a00 */
[----:B----4-:R0:W-:Y:S04]  /*3dff0*/  STL.64 [R1+0x1358], R20 ;  /* 0x0013581401007387 */ /* 0x0101e80000100a00 */
[----:B------:R-:W2:Y:S04]  /*3e000*/  LDL.LU R8, [R1+0x2e0] ;  /* 0x0002e00001087983 */ /* 0x000ea80000300800 */
[----:B------:R-:W2:Y:S04]  /*3e010*/  LDL.LU R9, [R1+0x2e4] ;  /* 0x0002e40001097983 */ /* 0x000ea80000300800 */
[----:B------:R-:W4:Y:S04]  /*3e020*/  LDL.LU R10, [R1+0x2e8] ;  /* 0x0002e800010a7983 */ /* 0x000f280000300800 */
[----:B------:R-:W4:Y:S04]  /*3e030*/  LDL.LU R11, [R1+0x2ec] ;  /* 0x0002ec00010b7983 */ /* 0x000f280000300800 */
[----:B----4-:R-:W-:Y:S04]  /*3e040*/  STL.64 [R1+0x1370], R10 ;  /* 0x0013700a01007387 */ /* 0x010fe80000100a00 */
[----:B--2---:R1:W-:Y:S04]  /*3e050*/  STL.64 [R1+0x1368], R8 ;  /* 0x0013680801007387 */ /* 0x0043e80000100a00 */
[----:B0-----:R-:W2:Y:S04]  /*3e060*/  LDL.LU R20, [R1+0x2d0] ;  /* 0x0002d00001147983 */ /* 0x001ea80000300800 */
[----:B------:R-:W2:Y:S04]  /*3e070*/  LDL.LU R21, [R1+0x2d4] ;  /* 0x0002d40001157983 */ /* 0x000ea80000300800 */
[----:B------:R-:W4:Y:S04]  /*3e080*/  LDL.LU R22, [R1+0x2d8] ;  /* 0x0002d80001167983 */ /* 0x000f280000300800 */
[----:B------:R-:W4:Y:S04]  /*3e090*/  LDL.LU R23, [R1+0x2dc] ;  /* 0x0002dc0001177983 */ /* 0x000f280000300800 */
[----:B----4-:R-:W-:Y:S04]  /*3e0a0*/  STL.64 [R1+0x1380], R22 ;  /* 0x0013801601007387 */ /* 0x010fe80000100a00 */
[----:B--2---:R0:W-:Y:S04]  /*3e0b0*/  STL.64 [R1+0x1378], R20 ;  /* 0x0013781401007387 */ /* 0x0041e80000100a00 */
[----:B-1----:R-:W2:Y:S04]  /*3e0c0*/  LDL.LU R8, [R1+0x2c0] ;  /* 0x0002c00001087983 */ /* 0x002ea80000300800 */
[----:B------:R-:W2:Y:S04]  /*3e0d0*/  LDL.LU R9, [R1+0x2c4] ;  /* 0x0002c40001097983 */ /* 0x000ea80000300800 */
[----:B------:R-:W2:Y:S04]  /*3e0e0*/  LDL.LU R10, [R1+0x2c8] ;  /* 0x0002c800010a7983 */ /* 0x000ea80000300800 */
[----:B------:R-:W2:Y:S04]  /*3e0f0*/  LDL.LU R11, [R1+0x2cc] ;  /* 0x0002cc00010b7983 */ /* 0x000ea80000300800 */
[----:B0-----:R-:W4:Y:S04]  /*3e100*/  LDL.LU R20, [R1+0x2b0] ;  /* 0x0002b00001147983 */ /* 0x001f280000300800 */
[----:B------:R-:W4:Y:S04]  /*3e110*/  LDL.LU R21, [R1+0x2b4] ;  /* 0x0002b40001157983 */ /* 0x000f280000300800 */
[----:B------:R-:W4:Y:S04]  /*3e120*/  LDL.LU R22, [R1+0x2b8] ;  /* 0x0002b80001167983 */ /* 0x000f280000300800 */
[----:B------:R-:W4:Y:S04]  /*3e130*/  LDL.LU R23, [R1+0x2bc] ;  /* 0x0002bc0001177983 */ /* 0x000f280000300800 */
[----:B---3--:R-:W-:Y:S04]  /*3e140*/  STL.64 [R1+0x1328], R14 ;  /* 0x0013280e01007387 */ /* 0x008fe80000100a00 */
[----:B------:R-:W-:Y:S04]  /*3e150*/  STL.64 [R1+0x1320], R12 ;  /* 0x0013200c01007387 */ /* 0x000fe80000100a00 */
[----:B------:R-:W3:Y:S04]  /*3e160*/  LDL.LU R24, [R1+0x330] ;  /* 0x0003300001187983 */ /* 0x000ee80000300800 */
[----:B------:R-:W3:Y:S04]  /*3e170*/  LDL.LU R25, [R1+0x334] ;  /* 0x0003340001197983 */ /* 0x000ee80000300800 */
[----:B------:R-:W2:Y:S04]  /*3e180*/  LDL.LU R26, [R1+0x338] ;  /* 0x00033800011a7983 */ /* 0x000ea80000300800 */
[----:B------:R-:W2:Y:S04]  /*3e190*/  LDL.LU R27, [R1+0x33c] ;  /* 0x00033c00011b7983 */ /* 0x000ea80000300800 */
[----:B--2---:R-:W-:Y:S04]  /*3e1a0*/  STL.64 [R1+0x1338], R26 ;  /* 0x0013381a01007387 */ /* 0x004fe80000100a00 */
[----:B---3--:R0:W-:Y:S04]  /*3e1b0*/  STL.64 [R1+0x1330], R24 ;  /* 0x0013301801007387 */ /* 0x0081e80000100a00 */
[----:B0-----:R-:W2:Y:S04]  /*3e1c0*/  LDL.LU R24, [R1+0x310] ;  /* 0x0003100001187983 */ /* 0x001ea80000300800 */
[----:B------:R-:W2:Y:S04]  /*3e1d0*/  LDL.LU R25, [R1+0x314] ;  /* 0x0003140001197983 */ /* 0x000ea80000300800 */
[----:B------:R-:W2:Y:S04]  /*3e1e0*/  LDL.LU R26, [R1+0x318] ;  /* 0x00031800011a7983 */ /* 0x000ea80000300800 */
[----:B------:R-:W2:Y:S04]  /*3e1f0*/  LDL.LU R27, [R1+0x31c] ;  /* 0x00031c00011b7983 */ /* 0x000ea80000300800 */
[----:B------:R-:W3:Y:S04]  /*3e200*/  LDL.LU R12, [R1+0x320] ;  /* 0x00032000010c7983 */ /* 0x000ee80000300800 */
[----:B------:R-:W3:Y:S04]  /*3e210*/  LDL.LU R13, [R1+0x324] ;  /* 0x00032400010d7983 */ /* 0x000ee80000300800 */
[----:B------:R-:W2:Y:S04]  /*3e220*/  LDL.LU R14, [R1+0x328] ;  /* 0x00032800010e7983 */ /* 0x000ea80000300800 */
[----:B------:R-:W2:Y:S04]  /*3e230*/  LDL.LU R15, [R1+0x32c] ;  /* 0x00032c00010f7983 */ /* 0x000ea80000300800 */
[----:B-----5:R-:W-:Y:S04]  /*3e240*/  STS.128 [R0], R16 ;  /* 0x0000001000007388 */ /* 0x020fe80000000c00 */
[----:B----4-:R-:W-:Y:S04]  /*3e250*/  STS.128 [R0+0x80], R20 ;  /* 0x0000801400007388 */ /* 0x010fe80000000c00 */
        /* <DEDUP_REMOVED lines=14> */
[----:B------:R-:W5:Y:S04]  /*3e340*/  LDL.LU.64 R22, [R1+0x1380] ;  /* 0x0013800001167983 */ /* 0x000f680000300a00 */
[----:B------:R-:W5:Y:S04]  /*3e350*/  LDL.LU.64 R20, [R1+0x1378] ;  /* 0x0013780001147983 */ /* 0x000f680000300a00 */
[----:B------:R0:W-:Y:S04]  /*3e360*/  STS.128 [R0+0x400], R8 ;  /* 0x0004000800007388 */ /* 0x0001e80000000c00 */
[----:B0-----:R-:W2:Y:S04]  /*3e370*/  LDL.LU.64 R10, [R1+0x1370] ;  /* 0x00137000010a7983 */ /* 0x001ea80000300a00 */
[----:B------:R-:W2:Y:S04]  /*3e380*/  LDL.LU.64 R8, [R1+0x1368] ;  /* 0x0013680001087983 */ /* 0x000ea80000300a00 */
[----:B-----5:R0:W-:Y:S04]  /*3e390*/  STS.128 [R0+0x480], R20 ;  /* 0x0004801400007388 */ /* 0x0201e80000000c00 */
[----:B0-----:R-:W5:Y:S04]  /*3e3a0*/  LDL.LU.64 R22, [R1+0x1360] ;  /* 0x0013600001167983 */ /* 0x001f680000300a00 */
[----:B------:R-:W5:Y:S04]  /*3e3b0*/  LDL.LU.64 R20, [R1+0x1358] ;  /* 0x0013580001147983 */ /* 0x000f680000300a00 */
[----:B--2---:R0:W-:Y:S04]  /*3e3c0*/  STS.128 [R0+0x800], R8 ;  /* 0x0008000800007388 */ /* 0x0041e80000000c00 */
[----:B------:R-:W-:Y:S04]  /*3e3d0*/  STS.128 [R0+0x880], R12 ;  /* 0x0008800c00007388 */ /* 0x000fe80000000c00 */
[----:B------:R1:W-:Y:S04]  /*3e3e0*/  STS.128 [R0+0xc80], R24 ;  /* 0x000c801800007388 */ /* 0x0003e80000000c00 */
[----:B0-----:R-:W2:Y:S01]  /*3e3f0*/  LDL.LU.64 R8, [R1+0x1350] ;  /* 0x0013500001087983 */ /* 0x001ea20000300a00 */
[----:B-1----:R-:W-:-:S03]  /*3e400*/  LOP3.LUT R27, R28, 0x20, RZ, 0x3c, !PT ;  /* 0x000000201c1b7812 */ /* 0x002fc600078e3cff */
[----:B-----5:R0:W-:Y:S04]  /*3e410*/  STS.128 [R0+0xc00], R20 ;  /* 0x000c001400007388 */ /* 0x0201e80000000c00 */
[----:B------:R-:W-:Y:S06]  /*3e420*/  BAR.SYNC.DEFER_BLOCKING 0x0 ;  /* 0x0000000000007b1d */ /* 0x000fec0000010000 */
[----:B0-----:R-:W5:Y:S04]  /*3e430*/  LDL.LU R20, [R1+0x380] ;  /* 0x0003800001147983 */ /* 0x001f680000300800 */
[----:B------:R-:W5:Y:S04]  /*3e440*/  LDL.LU R21, [R1+0x384] ;  /* 0x0003840001157983 */ /* 0x000f680000300800 */
[----:B------:R-:W5:Y:S04]  /*3e450*/  LDL.LU R22, [R1+0x388] ;  /* 0x0003880001167983 */ /* 0x000f680000300800 */
[----:B------:R-:W0:Y:S04]  /*3e460*/  LDS.128 R12, [R28] ;  /* 0x000000001c0c7984 */ /* 0x000e280000000c00 */
[----:B------:R-:W5:Y:S04]  /*3e470*/  LDL.LU R23, [R1+0x38c] ;  /* 0x00038c0001177983 */ /* 0x000f680000300800 */
[----:B------:R-:W2:Y:S04]  /*3e480*/  LDL R11, [R1+0xc58] ;  /* 0x000c5800010b7983 */ /* 0x000ea80000100800 */
[----:B0-----:R-:W-:Y:S04]  /*3e490*/  STL.64 [R1+0x220], R12 ;  /* 0x0002200c01007387 */ /* 0x001fe80000100a00 */
[----:B------:R-:W-:Y:S04]  /*3e4a0*/  STL.64 [R1+0x228], R14 ;  /* 0x0002280e01007387 */ /* 0x000fe80000100a00 */
[----:B------:R-:W0:Y:S04]  /*3e4b0*/  LDS.128 R12, [R28+0x1000] ;  /* 0x001000001c0c7984 */ /* 0x000e280000000c00 */
[----:B0-----:R-:W-:Y:S04]  /*3e4c0*/  STL.64 [R1+0x290], R12 ;  /* 0x0002900c01007387 */ /* 0x001fe80000100a00 */
[----:B------:R-:W-:Y:S04]  /*3e4d0*/  STL.64 [R1+0x298], R14 ;  /* 0x0002980e01007387 */ /* 0x000fe80000100a00 */
[----:B------:R-:W0:Y:S04]  /*3e4e0*/  LDS.128 R12, [R27] ;  /* 0x000000001b0c7984 */ /* 0x000e280000000c00 */
[----:B------:R-:W1:Y:S04]  /*3e4f0*/  LDS.128 R24, [R27+0x1000] ;  /* 0x001000001b187984 */ /* 0x000e680000000c00 */
[----:B0-----:R-:W-:Y:S04]  /*3e500*/  STL.64 [R1+0x240], R12 ;  /* 0x0002400c01007387 */ /* 0x001fe80000100a00 */
[----:B------:R0:W-:Y:S04]  /*3e510*/  STL.64 [R1+0x248], R14 ;  /* 0x0002480e01007387 */ /* 0x0001e80000100a00 */
[----:B0-----:R-:W2:Y:S04]  /*3e520*/  LDL.LU.64 R14, [R1+0x1348] ;  /* 0x00134800010e7983 */ /* 0x001ea80000300a00 */
[----:B------:R-:W2:Y:S04]  /*3e530*/  LDL.LU.64 R12, [R1+0x1340] ;  /* 0x00134000010c7983 */ /* 0x000ea80000300a00 */
[----:B------:R-:W3:Y:S04]  /*3e540*/  LDL R10, [R1+0xc5c] ;  /* 0x000c5c00010a7983 */ /* 0x000ee80000100800 */
[----:B-1----:R-:W-:Y:S04]  /*3e550*/  STL.64 [R1+0x280], R24 ;  /* 0x0002801801007387 */ /* 0x002fe80000100a00 */
        /* <DEDUP_REMOVED lines=14> */
[----:B0-----:R-:W3:Y:S04]  /*3e640*/  LDL.LU.64 R26, [R1+0x1338] ;  /* 0x00133800011a7983 */ /* 0x001ee80000300a00 */
[----:B------:R-:W3:Y:S04]  /*3e650*/  LDL.LU.64 R24, [R1+0x1330] ;  /* 0x0013300001187983 */ /* 0x000ee80000300a00 */
[----:B--2---:R0:W-:Y:S04]  /*3e660*/  STS.128 [R0], R12 ;  /* 0x0000000c00007388 */ /* 0x0041e80000000c00 */
[----:B0-----:R-:W2:Y:S04]  /*3e670*/  LDL.LU.64 R14, [R1+0x1328] ;  /* 0x00132800010e7983 */ /* 0x001ea80000300a00 */
[----:B------:R-:W2:Y:S04]  /*3e680*/  LDL.LU.64 R12, [R1+0x1320] ;  /* 0x00132000010c7983 */ /* 0x000ea80000300a00 */
[----:B---3--:R0:W-:Y:S04]  /*3e690*/  STS.128 [R0+0x80], R24 ;  /* 0x0000801800007388 */ /* 0x0081e80000000c00 */
[----:B0-----:R-:W3:Y:S04]  /*3e6a0*/  LDL.LU.64 R26, [R1+0x1318] ;  /* 0x00131800011a7983 */ /* 0x001ee80000300a00 */
[----:B------:R-:W3:Y:S04]  /*3e6b0*/  LDL.LU.64 R24, [R1+0x1310] ;  /* 0x0013100001187983 */ /* 0x000ee80000300a00 */
[----:B----4-:R0:W-:Y:S04]  /*3e6c0*/  STS.128 [R0+0x880], R16 ;  /* 0x0008801000007388 */ /* 0x0101e80000000c00 */
[----:B------:R-:W-:Y:S01]  /*3e6d0*/  STS.128 [R0+0x480], R4 ;  /* 0x0004800400007388 */ /* 0x000fe20000000c00 */
[----:B0-----:R-:W-:-:S04]  /*3e6e0*/  IADD3 R16, R11, 0x2, RZ ;  /* 0x000000020b107810 */ /* 0x001fc80007ffe0ff */
[----:B------:R-:W-:Y:S01]  /*3e6f0*/  ISETP.GE.AND P2, PT, R16, c[0x0][0x17c], PT ;  /* 0x00005f0010007a0c */ /* 0x000fe20003f46270 */
[----:B-----5:R-:W-:Y:S04]  /*3e700*/  STS.128 [R0+0xc00], R20 ;  /* 0x000c001400007388 */ /* 0x020fe80000000c00 */
[----:B--2---:R0:W-:Y:S04]  /*3e710*/  STS.128 [R0+0x400], R12 ;  /* 0x0004000c00007388 */ /* 0x0041e80000000c00 */
[----:B0-----:R-:W2:Y:S04]  /*3e720*/  LDL.LU.64 R14, [R1+0x1308] ;  /* 0x00130800010e7983 */ /* 0x001ea80000300a00 */
[----:B------:R-:W4:Y:S04]  /*3e730*/  LDL.LU.64 R12, [R1+0x1300] ;  /* 0x00130000010c7983 */ /* 0x000f280000300a00 */
[----:B------:R-:W5:Y:S04]  /*3e740*/  LDL.LU.64 R4, [R1+0x12f8] ;  /* 0x0012f80001047983 */ /* 0x000f680000300a00 */
[----:B---3--:R0:W-:Y:S04]  /*3e750*/  STS.128 [R0+0x800], R24 ;  /* 0x0008001800007388 */ /* 0x0081e80000000c00 */
[----:B0-----:R-:W3:Y:S04]  /*3e760*/  LDL.LU.64 R26, [R1+0x12f0] ;  /* 0x0012f000011a7983 */ /* 0x001ee80000300a00 */
[----:B------:R-:W2:Y:S04]  /*3e770*/  LDL R6, [R1+0xc60] ;  /* 0x000c600001067983 */ /* 0x000ea80000100800 */
[----:B------:R-:W3:Y:S04]  /*3e780*/  LDL.LU R16, [R1+0x390] ;  /* 0x0003900001107983 */ /* 0x000ee80000300800 */
[----:B------:R-:W3:Y:S04]  /*3e790*/  LDL.LU R17, [R1+0x394] ;  /* 0x0003940001117983 */ /* 0x000ee80000300800 */
[----:B------:R-:W3:Y:S04]  /*3e7a0*/  LDL.LU R18, [R1+0x398] ;  /* 0x0003980001127983 */ /* 0x000ee80000300800 */
[----:B------:R-:W3:Y:S04]  /*3e7b0*/  LDL.LU R19, [R1+0x39c] ;  /* 0x00039c0001137983 */ /* 0x000ee80000300800 */
[----:B------:R-:W4:Y:S01]  /*3e7c0*/  LDL.LU.64 R22, [R1+0x12e8] ;  /* 0x0012e80001167983 */ /* 0x000f220000300a00 */
[----:B------:R-:W-:Y:S01]  /*3e7d0*/  IADD3 R2, R11, 0x1, RZ ;  /* 0x000000010b027810 */ /* 0x000fe20007ffe0ff */
[C---:B------:R-:W-:Y:S01]  /*3e7e0*/  IMAD R3, R10.reuse, c[0x0][0x194], RZ ;  /* 0x000065000a037a24 */ /* 0x040fe200078e02ff */
[----:B------:R-:W-:-:S02]  /*3e7f0*/  ISETP.GE.AND P0, PT, R10, c[0x0][0x178], PT ;  /* 0x00005e000a007a0c */ /* 0x000fc40003f06270 */
[C---:B------:R-:W-:Y:S01]  /*3e800*/  ISETP.GE.AND P5, PT, R11.reuse, c[0x0][0x17c], PT ;  /* 0x00005f000b007a0c */ /* 0x040fe20003fa6270 */
[C---:B------:R-:W-:Y:S01]  /*3e810*/  IMAD R20, R11.reuse, c[0x0][0x198], RZ ;  /* 0x000066000b147a24 */ /* 0x040fe200078e02ff */
[----:B------:R-:W-:Y:S01]  /*3e820*/  ISETP.GE.AND P4, PT, R2, c[0x0][0x17c], PT ;  /* 0x00005f0002007a0c */ /* 0x000fe20003f86270 */
[----:B------:R-:W-:Y:S01]  /*3e830*/  IMAD.MOV.U32 R2, RZ, RZ, c[0x0][0x194] ;  /* 0x00006500ff027624 */ /* 0x000fe200078e00ff */
[----:B------:R-:W-:Y:S01]  /*3e840*/  ISETP.LT.AND P0, PT, R11, c[0x0][0x17c], !P0 ;  /* 0x00005f000b007a0c */ /* 0x000fe20004701270 */
[----:B------:R-:W4:Y:S01]  /*3e850*/  LDL.LU R7, [R1+0x3c0] ;  /* 0x0003c00001077983 */ /* 0x000f220000300800 */
[----:B------:R-:W-:Y:S02]  /*3e860*/  ISETP.LT.AND P6, PT, R10, c[0x0][0x178], !P4 ;  /* 0x00005e000a007a0c */ /* 0x000fe400067c1270 */
[----:B--2---:R-:W-:Y:S01]  /*3e870*/  ISETP.LT.AND P5, PT, R6, c[0x0][0x178], !P5 ;  /* 0x00005e0006007a0c */ /* 0x004fe20006fa1270 */
[----:B---3--:R0:W-:Y:S02]  /*3e880*/  STS.128 [R0+0xc80], R16 ;  /* 0x000c801000007388 */ /* 0x0081e40000000c00 */
[----:B0-----:R-:W-:-:S02]  /*3e890*/  IMAD R0, R2, 0x100, R3 ;  /* 0x0000010002007824 */ /* 0x001fc400078e0203 */
[----:B------:R-:W-:Y:S01]  /*3e8a0*/  BAR.SYNC.DEFER_BLOCKING 0x0 ;  /* 0x0000000000007b1d */ /* 0x000fe20000010000 */
[C---:B------:R-:W-:Y:S02]  /*3e8b0*/  LEA R2, P1, R3.reuse, c[0x0][0x170], 0x1 ;  /* 0x00005c0003027a11 */ /* 0x040fe400078208ff */
[C---:B------:R-:W-:Y:S02]  /*3e8c0*/  LEA R24, P3, R0.reuse, c[0x0][0x170], 0x1 ;  /* 0x00005c0000187a11 */ /* 0x040fe400078608ff */
[----:B------:R-:W-:Y:S02]  /*3e8d0*/  LEA.HI.X.SX32 R3, R3, c[0x0][0x174], 0x1, P1 ;  /* 0x00005d0003037a11 */ /* 0x000fe400008f0eff */
[----:B------:R-:W-:-:S03]  /*3e8e0*/  LEA.HI.X.SX32 R25, R0, c[0x0][0x174], 0x1, P3 ;  /* 0x00005d0000197a11 */ /* 0x000fc600018f0eff */
[----:B------:R-:W-:-:S04]  /*3e8f0*/  IMAD.WIDE R16, R20, 0x2, R2 ;  /* 0x0000000214107825 */ /* 0x000fc800078e0202 */
[----:B------:R-:W-:Y:S01]  /*3e900*/  IMAD.WIDE R18, R20, 0x2, R24 ;  /* 0x0000000214127825 */ /* 0x000fe200078e0218 */
[----:B------:R-:W-:Y:S02]  /*3e910*/  ISETP.LT.AND P4, PT, R6, c[0x0][0x178], !P4 ;  /* 0x00005e0006007a0c */ /* 0x000fe40006781270 */
[----:B------:R-:W-:Y:S01]  /*3e920*/  IADD3 R0, R11, 0x3, RZ ;  /* 0x000000030b007810 */ /* 0x000fe20007ffe0ff */
[----:B----4-:R-:W-:Y:S04]  /*3e930*/  @P0 STG.E.U16 [R16.64], R23 ;  /* 0x0000001710000986 */ /* 0x010fe8000c101506 */
[----:B------:R0:W-:Y:S01]  /*3e940*/  @P5 STG.E.U16 [R18.64], R22 ;  /* 0x0000001612005986 */ /* 0x0001e2000c101506 */
[----:B------:R-:W-:Y:S02]  /*3e950*/  ISETP.GE.AND P3, PT, R0, c[0x0][0x17c], PT ;  /* 0x00005f0000007a0c */ /* 0x000fe40003f66270 */
[----:B------:R-:W-:-:S02]  /*3e960*/  PRMT R26, R23, 0x7632, R26 ;  /* 0x00007632171a7816 */ /* 0x000fc4000000001a */
[----:B------:R-:W-:Y:S02]  /*3e970*/  PRMT R0, R22, 0x7632, R0 ;  /* 0x0000763216007816 */ /* 0x000fe40000000000 */
[----:B0-----:R-:W-:Y:S02]  /*3e980*/  IADD3 R18, R20, c[0x0][0x198], RZ ;  /* 0x0000660014127a10 */ /* 0x001fe40007ffe0ff */
[----:B------:R-:W-:Y:S02]  /*3e990*/  IADD3 R22, R11, 0x6, RZ ;  /* 0x000000060b167810 */ /* 0x000fe40007ffe0ff */
[C---:B------:R-:W-:Y:S01]  /*3e9a0*/  IADD3 R23, R18.reuse, c[0x0][0x198], RZ ;  /* 0x0000660012177a10 */ /* 0x040fe20007ffe0ff */
[----:B------:R-:W-:-:S04]  /*3e9b0*/  IMAD.WIDE R16, R18, 0x2, R2 ;  /* 0x0000000212107825 */ /* 0x000fc800078e0202 */
[----:B------:R-:W-:Y:S01]  /*3e9c0*/  IMAD.WIDE R18, R18, 0x2, R24 ;  /* 0x0000000212127825 */ /* 0x000fe200078e0218 */
[----:B------:R-:W-:Y:S01]  /*3e9d0*/  @P6 STG.E.U16 [R16.64], R26 ;  /* 0x0000001a10006986 */ /* 0x000fe2000c101506 */
[----:B------:R-:W-:-:S03]  /*3e9e0*/  ISETP.GE.AND P6, PT, R22, c[0x0][0x17c], PT ;  /* 0x00005f0016007a0c */ /* 0x000fc60003fc6270 */
[----:B------:R-:W2:Y:S04]  /*3e9f0*/  LDL.LU R22, [R1+0x20] ;  /* 0x0000200001167983 */ /* 0x000ea80000300800 */
[----:B------:R0:W-:Y:S04]  /*3ea00*/  @P4 STG.E.U16 [R18.64], R0 ;  /* 0x0000000012004986 */ /* 0x0001e8000c101506 */
[----:B0-----:R-:W3:Y:S01]  /*3ea10*/  LDL.LU R19, [R1+0x3b0] ;  /* 0x0003b00001137983 */ /* 0x001ee20000300800 */
[----:B------:R-:W-:Y:S02]  /*3ea20*/  ISETP.LT.AND P5, PT, R10, c[0x0][0x178], !P2 ;  /* 0x00005e000a007a0c */ /* 0x000fe400057a1270 */
[----:B------:R-:W-:-:S02]  /*3ea30*/  IADD3 R21, R11, 0x4, RZ ;  /* 0x000000040b157810 */ /* 0x000fc40007ffe0ff */
[----:B------:R-:W-:Y:S02]  /*3ea40*/  IADD3 R20, R11, 0x5, RZ ;  /* 0x000000050b147810 */ /* 0x000fe40007ffe0ff */
[----:B------:R-:W-:Y:S02]  /*3ea50*/  ISETP.LT.AND P2, PT, R6, c[0x0][0x178], !P2 ;  /* 0x00005e0006007a0c */ /* 0x000fe40005741270 */
[----:B------:R-:W-:Y:S02]  /*3ea60*/  ISETP.GE.AND P1, PT, R21, c[0x0][0x17c], PT ;  /* 0x00005f0015007a0c */ /* 0x000fe40003f26270 */
[----:B------:R-:W-:Y:S01]  /*3ea70*/  ISETP.GE.AND P0, PT, R20, c[0x0][0x17c], PT ;  /* 0x00005f0014007a0c */ /* 0x000fe20003f06270 */
[----:B------:R-:W-:Y:S01]  /*3ea80*/  IMAD.WIDE R20, R23, 0x2, R2 ;  /* 0x0000000217147825 */ /* 0x000fe200078e0202 */
[----:B------:R-:W-:Y:S02]  /*3ea90*/  IADD3 R0, R11, 0x7, RZ ;  /* 0x000000070b007810 */ /* 0x000fe40007ffe0ff */
[----:B------:R-:W-:Y:S01]  /*3eaa0*/  ISETP.LT.AND P4, PT, R10, c[0x0][0x178], !P3 ;  /* 0x00005e000a007a0c */ /* 0x000fe20005f81270 */
[----:B------:R-:W-:Y:S01]  /*3eab0*/  IMAD.WIDE R16, R23, 0x2, R24 ;  /* 0x0000000217107825 */ /* 0x000fe200078e0218 */
[----:B------:R-:W-:Y:S01]  /*3eac0*/  ISETP.LT.AND P3, PT, R6, c[0x0][0x178], !P3 ;  /* 0x00005e0006007a0c */ /* 0x000fe20005f61270 */
[----:B---3--:R0:W-:Y:S01]  /*3ead0*/  @P5 STG.E.U16 [R20.64], R19 ;  /* 0x0000001314005986 */ /* 0x0081e2000c101506 */
[----:B------:R-:W-:-:S02]  /*3eae0*/  ISETP.GE.AND P5, PT, R0, c[0x0][0x17c], PT ;  /* 0x00005f0000007a0c */ /* 0x000fc40003fa6270 */
[----:B------:R-:W-:Y:S01]  /*3eaf0*/  IADD3 R0, R23, c[0x0][0x198], RZ ;  /* 0x0000660017007a10 */ /* 0x000fe20007ffe0ff */
[----:B--2---:R1:W-:Y:S01]  /*3eb00*/  @P2 STG.E.U16 [R16.64], R22 ;  /* 0x0000001610002986 */ /* 0x0043e2000c101506 */
[----:B------:R-:W-:Y:S02]  /*3eb10*/  ISETP.LT.AND P2, PT, R10, c[0x0][0x178], !P1 ;  /* 0x00005e000a007a0c */ /* 0x000fe40004f41270 */
[----:B------:R-:W-:Y:S02]  /*3eb20*/  ISETP.LT.AND P1, PT, R6, c[0x0][0x178], !P1 ;  /* 0x00005e0006007a0c */ /* 0x000fe40004f21270 */
[----:B0-----:R-:W-:Y:S01]  /*3eb30*/  PRMT R20, R19, 0x7632, R20 ;  /* 0x0000763213147816 */ /* 0x001fe20000000014 */
[----:B------:R-:W-:Y:S01]  /*3eb40*/  IMAD.WIDE R18, R0, 0x2, R2 ;  /* 0x0000000200127825 */ /* 0x000fe200078e0202 */
[----:B------:R-:W-:-:S03]  /*3eb50*/  PRMT R21, R22, 0x7632, R21 ;  /* 0x0000763216157816 */ /* 0x000fc60000000015 */
[C-C-:B-1----:R-:W-:Y:S01]  /*3eb60*/  IMAD.WIDE R16, R0.reuse, 0x2, R24.reuse ;  /* 0x0000000200107825 */ /* 0x142fe200078e0218 */
[----:B------:R-:W-:Y:S01]  /*3eb70*/  IADD3 R0, R0, c[0x0][0x198], RZ ;  /* 0x0000660000007a10 */ /* 0x000fe20007ffe0ff */
[----:B------:R0:W-:Y:S04]  /*3eb80*/  @P4 STG.E.U16 [R18.64], R20 ;  /* 0x0000001412004986 */ /* 0x0001e8000c101506 */
[----:B------:R1:W-:Y:S01]  /*3eb90*/  @P3 STG.E.U16 [R16.64], R21 ;  /* 0x0000001510003986 */ /* 0x0003e2000c101506 */
[----:B0-----:R-:W-:Y:S01]  /*3eba0*/  IADD3 R20, R11, 0x9, RZ ;  /* 0x000000090b147810 */ /* 0x001fe20007ffe0ff */
[----:B------:R-:W-:-:S04]  /*3ebb0*/  IMAD.WIDE R18, R0, 0x2, R24 ;  /* 0x0000000200127825 */ /* 0x000fc800078e0218 */
[----:B-1----:R-:W-:-:S05]  /*3ebc0*/  IMAD.WIDE R16, R0, 0x2, R2 ;  /* 0x0000000200107825 */ /* 0x002fca00078e0202 */
[----:B------:R-:W-:Y:S01]  /*3ebd0*/  @P2 STG.E.U16 [R16.64], R7 ;  /* 0x0000000710002986 */ /* 0x000fe2000c101506 */
[----:B------:R-:W-:Y:S02]  /*3ebe0*/  ISETP.GE.AND P2, PT, R20, c[0x0][0x17c], PT ;  /* 0x00005f0014007a0c */ /* 0x000fe40003f46270 */
[----:B------:R-:W-:Y:S01]  /*3ebf0*/  PRMT R20, R27, 0x7632, R20 ;  /* 0x000076321b147816 */ /* 0x000fe20000000014 */
[----:B------:R0:W-:Y:S04]  /*3ec00*/  @P1 STG.E.U16 [R18.64], R27 ;  /* 0x0000001b12001986 */ /* 0x0001e8000c101506 */
[----:B0-----:R-:W2:Y:S01]  /*3ec10*/  LDL.LU R27, [R1+0x12e4] ;  /* 0x0012e400011b7983 */ /* 0x001ea20000300800 */
[----:B------:R-:W-:Y:S02]  /*3ec20*/  ISETP.LT.AND P3, PT, R10, c[0x0][0x178], !P0 ;  /* 0x00005e000a007a0c */ /* 0x000fe40004761270 */
[----:B------:R-:W-:-:S02]  /*3ec30*/  ISETP.LT.AND P0, PT, R6, c[0x0][0x178], !P0 ;  /* 0x00005e0006007a0c */ /* 0x000fc40004701270 */
[----:B------:R-:W-:Y:S02]  /*3ec40*/  IADD3 R0, R0, c[0x0][0x198], RZ ;  /* 0x0000660000007a10 */ /* 0x000fe40007ffe0ff */
[----:B------:R-:W-:Y:S02]  /*3ec50*/  PRMT R21, R7, 0x7632, R21 ;  /* 0x0000763207157816 */ /* 0x000fe40000000015 */
[----:B------:R-:W-:Y:S01]  /*3ec60*/  ISETP.LT.AND P1, PT, R10, c[0x0][0x178], !P6 ;  /* 0x00005e000a007a0c */ /* 0x000fe20007721270 */
[----:B------:R-:W-:-:S04]  /*3ec70*/  IMAD.WIDE R16, R0, 0x2, R2 ;  /* 0x0000000200107825 */ /* 0x000fc800078e0202 */
[C---:B------:R-:W-:Y:S01]  /*3ec80*/  IMAD.WIDE R18, R0.reuse, 0x2, R24 ;  /* 0x0000000200127825 */ /* 0x040fe200078e0218 */
[----:B------:R-:W-:Y:S01]  /*3ec90*/  IADD3 R0, R0, c[0x0][0x198], RZ ;  /* 0x0000660000007a10 */ /* 0x000fe20007ffe0ff */
[----:B------:R0:W-:Y:S01]  /*3eca0*/  @P3 STG.E.U16 [R16.64], R21 ;  /* 0x0000001510003986 */ /* 0x0001e2000c101506 */
[----:B------:R-:W-:-:S03]  /*3ecb0*/  ISETP.LT.AND P6, PT, R6, c[0x0][0x178], !P6 ;  /* 0x00005e0006007a0c */ /* 0x000fc600077c1270 */
[----:B------:R1:W-:Y:S01]  /*3ecc0*/  @P0 STG.E.U16 [R18.64], R20 ;  /* 0x0000001412000986 */ /* 0x0003e2000c101506 */
[----:B------:R-:W-:Y:S02]  /*3ecd0*/  ISETP.LT.AND P0, PT, R10, c[0x0][0x178], !P5 ;  /* 0x00005e000a007a0c */ /* 0x000fe40006f01270 */
[C---:B------:R-:W-:Y:S01]  /*3ece0*/  IADD3 R22, R11.reuse, 0x8, RZ ;  /* 0x000000080b167810 */ /* 0x040fe20007ffe0ff */
[----:B------:R-:W3:Y:S01]  /*3ecf0*/  LDL.LU R7, [R1+0x40] ;  /* 0x0000400001077983 */ /* 0x000ee20000300800 */
[C---:B0-----:R-:W-:Y:S01]  /*3ed00*/  IMAD.WIDE R16, R0.reuse, 0x2, R2 ;  /* 0x0000000200107825 */ /* 0x041fe200078e0202 */
[----:B-1----:R-:W-:Y:S02]  /*3ed10*/  IADD3 R18, R11, 0xb, RZ ;  /* 0x0000000b0b127810 */ /* 0x002fe40007ffe0ff */
[----:B------:R-:W-:Y:S02]  /*3ed20*/  IADD3 R20, R0, c[0x0][0x198], RZ ;  /* 0x0000660000147a10 */ /* 0x000fe40007ffe0ff */
[----:B------:R-:W-:-:S02]  /*3ed30*/  ISETP.GE.AND P4, PT, R22, c[0x0][0x17c], PT ;  /* 0x00005f0016007a0c */ /* 0x000fc40003f86270 */
[----:B------:R-:W-:Y:S02]  /*3ed40*/  IADD3 R22, R11, 0xc, RZ ;  /* 0x0000000c0b167810 */ /* 0x000fe40007ffe0ff */
[----:B------:R-:W-:Y:S01]  /*3ed50*/  PRMT R26, R29, 0x7632, R26 ;  /* 0x000076321d1a7816 */ /* 0x000fe2000000001a */
[----:B--2---:R0:W-:Y:S01]  /*3ed60*/  @P1 STG.E.U16 [R16.64], R27 ;  /* 0x0000001b10001986 */ /* 0x0041e2000c101506 */
[----:B------:R-:W-:Y:S01]  /*3ed70*/  ISETP.GE.AND P1, PT, R18, c[0x0][0x17c], PT ;  /* 0x00005f0012007a0c */ /* 0x000fe20003f26270 */
[----:B------:R-:W-:-:S04]  /*3ed80*/  IMAD.WIDE R18, R20, 0x2, R2 ;  /* 0x0000000214127825 */ /* 0x000fc800078e0202 */
[----:B0-----:R-:W-:Y:S01]  /*3ed90*/  IMAD.WIDE R16, R0, 0x2, R24 ;  /* 0x0000000200107825 */ /* 0x001fe200078e0218 */
[----:B------:R-:W-:Y:S02]  /*3eda0*/  PRMT R0, R27, 0x7632, R0 ;  /* 0x000076321b007816 */ /* 0x000fe40000000000 */
[----:B------:R-:W3:Y:S04]  /*3edb0*/  LDL.LU R27, [R1+0x12e0] ;  /* 0x0012e000011b7983 */ /* 0x000ee80000300800 */
[----:B------:R0:W-:Y:S04]  /*3edc0*/  @P6 STG.E.U16 [R16.64], R29 ;  /* 0x0000001d10006986 */ /* 0x0001e8000c101506 */
[----:B------:R1:W-:Y:S01]  /*3edd0*/  @P0 STG.E.U16 [R18.64], R0 ;  /* 0x0000000012000986 */ /* 0x0003e2000c101506 */
[----:B------:R-:W-:-:S03]  /*3ede0*/  ISETP.GE.AND P0, PT, R22, c[0x0][0x17c], PT ;  /* 0x00005f0016007a0c */ /* 0x000fc60003f06270 */
[----:B0-----:R-:W2:Y:S04]  /*3edf0*/  LDL.LU R29, [R1+0x12dc] ;  /* 0x0012dc00011d7983 */ /* 0x001ea80000300800 */
[----:B------:R-:W4:Y:S01]  /*3ee00*/  LDL.LU R22, [R1+0x3e0] ;  /* 0x0003e00001167983 */ /* 0x000f220000300800 */
[----:B------:R-:W-:Y:S02]  /*3ee10*/  ISETP.LT.AND P5, PT, R6, c[0x0][0x178], !P5 ;  /* 0x00005e0006007a0c */ /* 0x000fe40006fa1270 */
[----:B------:R-:W-:Y:S02]  /*3ee20*/  ISETP.LT.AND P6, PT, R10, c[0x0][0x178], !P4 ;  /* 0x00005e000a007a0c */ /* 0x000fe400067c1270 */
[----:B------:R-:W-:Y:S02]  /*3ee30*/  ISETP.LT.AND P4, PT, R6, c[0x0][0x178], !P4 ;  /* 0x00005e0006007a0c */ /* 0x000fe40006781270 */
[----:B-1----:R-:W-:-:S02]  /*3ee40*/  IADD3 R0, R20, c[0x0][0x198], RZ ;  /* 0x0000660014007a10 */ /* 0x002fc40007ffe0ff */
[----:B------:R-:W-:Y:S01]  /*3ee50*/  IADD3 R21, R11, 0xa, RZ ;  /* 0x0000000a0b157810 */ /* 0x000fe20007ffe0ff */
[----:B------:R-:W-:-:S03]  /*3ee60*/  IMAD.WIDE R16, R20, 0x2, R24 ;  /* 0x0000000214107825 */ /* 0x000fc600078e0218 */
[----:B------:R-:W-:Y:S01]  /*3ee70*/  ISETP.GE.AND P3, PT, R21, c[0x0][0x17c], PT ;  /* 0x00005f0015007a0c */ /* 0x000fe20003f66270 */
[C---:B------:R-:W-:Y:S01]  /*3ee80*/  IMAD.WIDE R18, R0.reuse, 0x2, R2 ;  /* 0x0000000200127825 */ /* 0x040fe200078e0202 */
[----:B------:R-:W-:Y:S03]  /*3ee90*/  @P5 STG.E.U16 [R16.64], R26 ;  /* 0x0000001a10005986 */ /* 0x000fe6000c101506 */
[----:B------:R-:W-:Y:S01]  /*3eea0*/  IMAD.WIDE R20, R0, 0x2, R24 ;  /* 0x0000000200147825 */ /* 0x000fe200078e0218 */
[----:B---3--:R-:W-:Y:S01]  /*3eeb0*/  PRMT R27, R7, 0x7632, R27 ;  /* 0x00007632071b7816 */ /* 0x008fe2000000001b */
[----:B----4-:R0:W-:Y:S04]  /*3eec0*/  @P6 STG.E.U16 [R18.64], R22 ;  /* 0x0000001612006986 */ /* 0x0101e8000c101506 */
[----:B------:R1:W-:Y:S01]  /*3eed0*/  @P4 STG.E.U16 [R20.64], R7 ;  /* 0x0000000714004986 */ /* 0x0003e2000c101506 */
[----:B------:R-:W-:-:S02]  /*3eee0*/  ISETP.LT.AND P4, PT, R10, c[0x0][0x178], !P2 ;  /* 0x00005e000a007a0c */ /* 0x000fc40005781270 */
[----:B--2---:R-:W-:Y:S02]  /*3eef0*/  PRMT R29, R22, 0x7632, R29 ;  /* 0x00007632161d7816 */ /* 0x004fe4000000001d */
[----:B0-----:R-:W-:Y:S01]  /*3ef00*/  IADD3 R18, R0, c[0x0][0x198], RZ ;  /* 0x0000660000127a10 */ /* 0x001fe20007ffe0ff */
[----:B-1----:R-:W2:Y:S04]  /*3ef10*/  LDL.LU R7, [R1+0x50] ;  /* 0x0000500001077983 */ /* 0x002ea80000300800 */
[----:B------:R-:W-:-:S05]  /*3ef20*/  IMAD.WIDE R16, R18, 0x2, R2 ;  /* 0x0000000212107825 */ /* 0x000fca00078e0202 */
[----:B------:R0:W-:Y:S04]  /*3ef30*/  @P4 STG.E.U16 [R16.64], R29 ;  /* 0x0000001d10004986 */ /* 0x0001e8000c101506 */
[----:B0-----:R-:W3:Y:S04]  /*3ef40*/  LDL.LU R16, [R1+0x3f0] ;  /* 0x0003f00001107983 */ /* 0x001ee80000300800 */
[----:B------:R-:W4:Y:S01]  /*3ef50*/  LDL.LU R17, [R1+0x60] ;  /* 0x0000600001117983 */ /* 0x000f220000300800 */
[----:B------:R-:W-:Y:S02]  /*3ef60*/  ISETP.LT.AND P2, PT, R6, c[0x0][0x178], !P2 ;  /* 0x00005e0006007a0c */ /* 0x000fe40005741270 */
[----:B------:R-:W-:Y:S01]  /*3ef70*/  ISETP.LT.AND P6, PT, R10, c[0x0][0x178], !P3 ;  /* 0x00005e000a007a0c */ /* 0x000fe20005fc1270 */
[----:B------:R-:W2:Y:S01]  /*3ef80*/  LDL.LU R29, [R1+0x410] ;  /* 0x00041000011d7983 */ /* 0x000ea20000300800 */
[C---:B------:R-:W-:Y:S01]  /*3ef90*/  IADD3 R0, R18.reuse, c[0x0][0x198], RZ ;  /* 0x0000660012007a10 */ /* 0x040fe20007ffe0ff */
[----:B------:R-:W-:Y:S01]  /*3efa0*/  IMAD.WIDE R18, R18, 0x2, R24 ;  /* 0x0000000212127825 */ /* 0x000fe200078e0218 */
[----:B------:R-:W-:-:S03]  /*3efb0*/  ISETP.LT.AND P3, PT, R6, c[0x0][0x178], !P3 ;  /* 0x00005e0006007a0c */ /* 0x000fc60005f61270 */
[----:B------:R-:W-:Y:S01]  /*3efc0*/  IMAD.WIDE R20, R0, 0x2, R2 ;  /* 0x0000000200147825 */ /* 0x000fe200078e0202 */
[----:B------:R-:W-:-:S03]  /*3efd0*/  IADD3 R23, R11, 0xd, RZ ;  /* 0x0000000d0b177810 */ /* 0x000fc60007ffe0ff */
[----:B------:R0:W-:Y:S01]  /*3efe0*/  @P2 STG.E.U16 [R18.64], R27 ;  /* 0x0000001b12002986 */ /* 0x0001e2000c101506 */
[----:B------:R-:W-:Y:S01]  /*3eff0*/  ISETP.GE.AND P5, PT, R23, c[0x0][0x17c], PT ;  /* 0x00005f0017007a0c */ /* 0x000fe20003fa6270 */
[----:B------:R-:W-:Y:S01]  /*3f000*/  IMAD.WIDE R22, R0, 0x2, R24 ;  /* 0x0000000200167825 */ /* 0x000fe200078e0218 */
[----:B------:R-:W-:-:S04]  /*3f010*/  IADD3 R26, R11, 0xe, RZ ;  /* 0x0000000e0b1a7810 */ /* 0x000fc80007ffe0ff */
[----:B------:R-:W-:Y:S02]  /*3f020*/  ISETP.GE.AND P4, PT, R26, c[0x0][0x17c], PT ;  /* 0x00005f001a007a0c */ /* 0x000fe40003f86270 */
[----:B0-----:R-:W-:Y:S01]  /*3f030*/  IADD3 R18, R0, c[0x0][0x198], RZ ;  /* 0x0000660000127a10 */ /* 0x001fe20007ffe0ff */
[----:B---3--:R-:W-:Y:S01]  /*3f040*/  @P6 STG.E.U16 [R20.64], R16 ;  /* 0x0000001014006986 */ /* 0x008fe2000c101506 */
[----:B------:R-:W-:Y:S02]  /*3f050*/  ISETP.LT.AND P6, PT, R10, c[0x0][0x178], !P1 ;  /* 0x00005e000a007a0c */ /* 0x000fe40004fc1270 */
[----:B------:R-:W-:Y:S01]  /*3f060*/  ISETP.LT.AND P1, PT, R6, c[0x0][0x178], !P1 ;  /* 0x00005e0006007a0c */ /* 0x000fe20004f21270 */
[----:B----4-:R0:W-:Y:S01]  /*3f070*/  @P3 STG.E.U16 [R22.64], R17 ;  /* 0x0000001116003986 */ /* 0x0101e2000c101506 */
[----:B------:R-:W-:Y:S02]  /*3f080*/  PRMT R26, R16, 0x7632, R26 ;  /* 0x00007632101a7816 */ /* 0x000fe4000000001a */
[----:B0-----:R-:W-:Y:S01]  /*3f090*/  PRMT R22, R17, 0x7632, R22 ;  /* 0x0000763211167816 */ /* 0x001fe20000000016 */
[C---:B------:R-:W-:Y:S01]  /*3f0a0*/  IMAD.WIDE R16, R18.reuse, 0x2, R2 ;  /* 0x0000000212107825 */ /* 0x040fe200078e0202 */
[----:B------:R-:W-:-:S03]  /*3f0b0*/  IADD3 R23, R18, c[0x0][0x198], RZ ;  /* 0x0000660012177a10 */ /* 0x000fc60007ffe0ff */
[----:B------:R-:W-:Y:S02]  /*3f0c0*/  IMAD.WIDE R18, R18, 0x2, R24 ;  /* 0x0000000212127825 */ /* 0x000fe400078e0218 */
[----:B------:R-:W-:Y:S04]  /*3f0d0*/  @P6 STG.E.U16 [R16.64], R26 ;  /* 0x0000001a10006986 */ /* 0x000fe8000c101506 */
[----:B------:R0:W-:Y:S04]  /*3f0e0*/  @P1 STG.E.U16 [R18.64], R22 ;  /* 0x0000001612001986 */ /* 0x0001e8000c101506 */
[----:B0-----:R-:W3:Y:S01]  /*3f0f0*/  LDL.LU R19, [R1+0x400] ;  /* 0x0004000001137983 */ /* 0x001ee20000300800 */
[----:B------:R-:W-:-:S02]  /*3f100*/  ISETP.LT.AND P3, PT, R10, c[0x0][0x178], !P0 ;  /* 0x00005e000a007a0c */ /* 0x000fc40004761270 */
[----:B------:R-:W-:Y:S02]  /*3f110*/  ISETP.LT.AND P0, PT, R6, c[0x0][0x178], !P0 ;  /* 0x00005e0006007a0c */ /* 0x000fe40004701270 */
[----:B------:R-:W-:Y:S01]  /*3f120*/  IADD3 R20, R11, 0xf, RZ ;  /* 0x0000000f0b147810 */ /* 0x000fe20007ffe0ff */
[----:B------:R-:W-:-:S03]  /*3f130*/  IMAD.WIDE R16, R23, 0x2, R24 ;  /* 0x0000000217107825 */ /* 0x000fc600078e0218 */
[----:B------:R-:W-:Y:S01]  /*3f140*/  ISETP.GE.AND P2, PT, R20, c[0x0][0x17c], PT ;  /* 0x00005f0014007a0c */ /* 0x000fe20003f46270 */
[----:B------:R-:W-:Y:S01]  /*3f150*/  IMAD.WIDE R20, R23, 0x2, R2 ;  /* 0x0000000217147825 */ /* 0x000fe200078e0202 */
[----:B------:R-:W-:-:S04]  /*3f160*/  IADD3 R0, R11, 0x10, RZ ;  /* 0x000000100b007810 */ /* 0x000fc80007ffe0ff */
[----:B------:R-:W-:Y:S02]  /*3f170*/  ISETP.GE.AND P6, PT, R0, c[0x0][0x17c], PT ;  /* 0x00005f0000007a0c */ /* 0x000fe40003fc6270 */
[----:B------:R-:W-:Y:S02]  /*3f180*/  IADD3 R0, R11, 0x11, RZ ;  /* 0x000000110b007810 */ /* 0x000fe40007ffe0ff */
[----:B------:R-:W-:Y:S02]  /*3f190*/  ISETP.LT.AND P1, PT, R10, c[0x0][0x178], !P5 ;  /* 0x00005e000a007a0c */ /* 0x000fe40006f21270 */
[----:B------:R-:W-:Y:S01]  /*3f1a0*/  ISETP.LT.AND P5, PT, R6, c[0x0][0x178], !P5 ;  /* 0x00005e0006007a0c */ /* 0x000fe20006fa1270 */
[----:B---3--:R0:W-:Y:S04]  /*3f1b0*/  @P3 STG.E.U16 [R20.64], R19 ;  /* 0x0000001314003986 */ /* 0x0081e8000c101506 */
[----:B--2---:R1:W-:Y:S01]  /*3f1c0*/  @P0 STG.E.U16 [R16.64], R7 ;  /* 0x0000000710000986 */ /* 0x0043e2000c101506 */
[----:B------:R-:W-:-:S02]  /*3f1d0*/  ISETP.GE.AND P3, PT, R0, c[0x0][0x17c], PT ;  /* 0x00005f0000007a0c */ /* 0x000fc40003f66270 */
[----:B0-----:R-:W-:Y:S02]  /*3f1e0*/  PRMT R21, R7, 0x7632, R21 ;  /* 0x0000763207157816 */ /* 0x001fe40000000015 */
[----:B-1----:R-:W2:Y:S01]  /*3f1f0*/  LDL.LU R7, [R1+0x3a4] ;  /* 0x0003a40001077983 */ /* 0x002ea20000300800 */
[----:B------:R-:W-:-:S03]  /*3f200*/  IADD3 R0, R23, c[0x0][0x198], RZ ;  /* 0x0000660017007a10 */ /* 0x000fc60007ffe0ff */
[----:B------:R-:W3:Y:S01]  /*3f210*/  LDL.LU R23, [R1+0x4] ;  /* 0x0000040001177983 */ /* 0x000ee20000300800 */
[----:B------:R-:W-:Y:S01]  /*3f220*/  PRMT R20, R19, 0x7632, R20 ;  /* 0x0000763213147816 */ /* 0x000fe20000000014 */
[----:B------:R-:W-:Y:S01]  /*3f230*/  IMAD.WIDE R18, R0, 0x2, R2 ;  /* 0x0000000200127825 */ /* 0x000fe200078e0202 */
[----:B------:R-:W-:Y:S02]  /*3f240*/  ISETP.LT.AND P0, PT, R10, c[0x0][0x178], !P4 ;  /* 0x00005e000a007a0c */ /* 0x000fe40006701270 */
[----:B------:R-:W-:Y:S01]  /*3f250*/  ISETP.LT.AND P4, PT, R6, c[0x0][0x178], !P4 ;  /* 0x00005e0006007a0c */ /* 0x000fe20006781270 */
[C---:B------:R-:W-:Y:S01]  /*3f260*/  IMAD.WIDE R16, R0.reuse, 0x2, R24 ;  /* 0x0000000200107825 */ /* 0x040fe200078e0218 */
[----:B------:R-:W-:Y:S01]  /*3f270*/  IADD3 R0, R0, c[0x0][0x198], RZ ;  /* 0x0000660000007a10 */ /* 0x000fe20007ffe0ff */
[----:B------:R0:W-:Y:S04]  /*3f280*/  @P1 STG.E.U16 [R18.64], R20 ;  /* 0x0000001412001986 */ /* 0x0001e8000c101506 */
[----:B------:R1:W-:Y:S01]  /*3f290*/  @P5 STG.E.U16 [R16.64], R21 ;  /* 0x0000001510005986 */ /* 0x0003e2000c101506 */
[----:B------:R-:W-:-:S02]  /*3f2a0*/  ISETP.LT.AND P5, PT, R10, c[0x0][0x178], !P2 ;  /* 0x00005e000a007a0c */ /* 0x000fc400057a1270 */
[----:B------:R-:W-:Y:S01]  /*3f2b0*/  ISETP.LT.AND P2, PT, R6, c[0x0][0x178], !P2 ;  /* 0x00005e0006007a0c */ /* 0x000fe20005741270 */
[----:B0-----:R-:W-:-:S04]  /*3f2c0*/  IMAD.WIDE R18, R0, 0x2, R24 ;  /* 0x0000000200127825 */ /* 0x001fc800078e0218 */
[C---:B-1----:R-:W-:Y:S01]  /*3f2d0*/  IMAD.WIDE R16, R0.reuse, 0x2, R2 ;  /* 0x0000000200107825 */ /* 0x042fe200078e0202 */
[----:B------:R-:W-:Y:S02]  /*3f2e0*/  IADD3 R0, R0, c[0x0][0x198], RZ ;  /* 0x0000660000007a10 */ /* 0x000fe40007ffe0ff */
[----:B------:R-:W-:Y:S02]  /*3f2f0*/  IADD3 R20, R11, 0x13, RZ ;  /* 0x000000130b147810 */ /* 0x000fe40007ffe0ff */
[----:B------:R0:W-:Y:S04]  /*3f300*/  @P0 STG.E.U16 [R16.64], R29 ;  /* 0x0000001d10000986 */ /* 0x0001e8000c101506 */
[----:B-----5:R1:W-:Y:S01]  /*3f310*/  @P4 STG.E.U16 [R18.64], R4 ;  /* 0x0000000412004986 */ /* 0x0203e2000c101506 */
[----:B------:R-:W-:-:S02]  /*3f320*/  ISETP.GE.AND P0, PT, R20, c[0x0][0x17c], PT ;  /* 0x00005f0014007a0c */ /* 0x000fc40003f06270 */
[----:B------:R-:W-:Y:S01]  /*3f330*/  ISETP.LT.AND P4, PT, R10, c[0x0][0x178], !P6 ;  /* 0x00005e000a007a0c */ /* 0x000fe20007781270 */
[----:B0-----:R-:W-:Y:S01]  /*3f340*/  IMAD.WIDE R16, R0, 0x2, R2 ;  /* 0x0000000200107825 */ /* 0x001fe200078e0202 */
[----:B-1----:R-:W-:-:S03]  /*3f350*/  PRMT R4, R29, 0x7632, R4 ;  /* 0x000076321d047816 */ /* 0x002fc60000000004 */
[C---:B------:R-:W-:Y:S01]  /*3f360*/  IMAD.WIDE R18, R0.reuse, 0x2, R24 ;  /* 0x0000000200127825 */ /* 0x040fe200078e0218 */
[----:B------:R-:W-:Y:S01]  /*3f370*/  IADD3 R0, R0, c[0x0][0x198], RZ ;  /* 0x0000660000007a10 */ /* 0x000fe20007ffe0ff */
[----:B------:R-:W4:Y:S01]  /*3f380*/  LDL.LU R29, [R1+0x24] ;  /* 0x00002400011d7983 */ /* 0x000f220000300800 */
[----:B------:R-:W-:Y:S02]  /*3f390*/  PRMT R20, R4, 0x7632, R20 ;  /* 0x0000763204147816 */ /* 0x000fe40000000014 */
[----:B------:R-:W-:Y:S01]  /*3f3a0*/  ISETP.LT.AND P6, PT, R6, c[0x0][0x178], !P6 ;  /* 0x00005e0006007a0c */ /* 0x000fe200077c1270 */
[----:B------:R0:W-:Y:S04]  /*3f3b0*/  @P5 STG.E.U16 [R16.64], R4 ;  /* 0x0000000410005986 */ /* 0x0001e8000c101506 */
[----:B------:R1:W-:Y:S01]  /*3f3c0*/  @P2 STG.E.U16 [R18.64], R20 ;  /* 0x0000001412002986 */ /* 0x0003e2000c101506 */
[----:B------:R-:W-:-:S02]  /*3f3d0*/  ISETP.LT.AND P2, PT, R10, c[0x0][0x178], !P3 ;  /* 0x00005e000a007a0c */ /* 0x000fc40005f41270 */
[C---:B------:R-:W-:Y:S01]  /*3f3e0*/  IADD3 R22, R11.reuse, 0x12, RZ ;  /* 0x000000120b167810 */ /* 0x040fe20007ffe0ff */
[C-C-:B0-----:R-:W-:Y:S01]  /*3f3f0*/  IMAD.WIDE R16, R0.reuse, 0x2, R2.reuse ;  /* 0x0000000200107825 */ /* 0x141fe200078e0202 */
[----:B-1----:R-:W-:Y:S02]  /*3f400*/  IADD3 R20, R0, c[0x0][0x198], RZ ;  /* 0x0000660000147a10 */ /* 0x002fe40007ffe0ff */
[----:B------:R-:W-:Y:S02]  /*3f410*/  ISETP.GE.AND P1, PT, R22, c[0x0][0x17c], PT ;  /* 0x00005f0016007a0c */ /* 0x000fe40003f26270 */
[----:B------:R-:W-:Y:S01]  /*3f420*/  IADD3 R22, R11, 0x16, RZ ;  /* 0x000000160b167810 */ /* 0x000fe20007ffe0ff */
[----:B------:R-:W-:Y:S01]  /*3f430*/  IMAD.WIDE R18, R20, 0x2, R2 ;  /* 0x0000000214127825 */ /* 0x000fe200078e0202 */
[----:B--2---:R0:W-:Y:S03]  /*3f440*/  @P4 STG.E.U16 [R16.64], R7 ;  /* 0x0000000710004986 */ /* 0x0041e6000c101506 */
[----:B0-----:R-:W-:Y:S01]  /*3f450*/  IMAD.WIDE R16, R0, 0x2, R24 ;  /* 0x0000000200107825 */ /* 0x001fe200078e0218 */
[----:B------:R-:W-:-:S02]  /*3f460*/  PRMT R0, R7, 0x7632, R0 ;  /* 0x0000763207007816 */ /* 0x000fc40000000000 */
[----:B------:R-:W2:Y:S04]  /*3f470*/  LDL.LU R7, [R1+0x14] ;  /* 0x0000140001077983 */ /* 0x000ea80000300800 */
[----:B---3--:R-:W-:Y:S04]  /*3f480*/  @P6 STG.E.U16 [R16.64], R23 ;  /* 0x0000001710006986 */ /* 0x008fe8000c101506 */
[----:B------:R0:W-:Y:S01]  /*3f490*/  @P2 STG.E.U16 [R18.64], R0 ;  /* 0x0000000012002986 */ /* 0x0001e2000c101506 */
[----:B------:R-:W-:-:S03]  /*3f4a0*/  ISETP.GE.AND P2, PT, R22, c[0x0][0x17c], PT ;  /* 0x00005f0016007a0c */ /* 0x000fc60003f46270 */
[----:B------:R-:W3:Y:S01]  /*3f4b0*/  LDL.LU R22, [R1+0x3b4] ;  /* 0x0003b40001167983 */ /* 0x000ee20000300800 */
[C---:B------:R-:W-:Y:S02]  /*3f4c0*/  IADD3 R4, R11.reuse, 0x14, RZ ;  /* 0x000000140b047810 */ /* 0x040fe40007ffe0ff */
[----:B------:R-:W-:Y:S02]  /*3f4d0*/  ISETP.LT.AND P3, PT, R6, c[0x0][0x178], !P3 ;  /* 0x00005e0006007a0c */ /* 0x000fe40005f61270 */
[----:B------:R-:W-:Y:S02]  /*3f4e0*/  ISETP.LT.AND P6, PT, R10, c[0x0][0x178], !P1 ;  /* 0x00005e000a007a0c */ /* 0x000fe40004fc1270 */
[----:B------:R-:W-:Y:S02]  /*3f4f0*/  ISETP.GE.AND P5, PT, R4, c[0x0][0x17c], PT ;  /* 0x00005f0004007a0c */ /* 0x000fe40003fa6270 */
[----:B------:R-:W-:Y:S02]  /*3f500*/  ISETP.LT.AND P1, PT, R6, c[0x0][0x178], !P1 ;  /* 0x00005e0006007a0c */ /* 0x000fe40004f21270 */
[----:B------:R-:W-:-:S02]  /*3f510*/  IADD3 R4, R11, 0x15, RZ ;  /* 0x000000150b047810 */ /* 0x000fc40007ffe0ff */
[C---:B0-----:R-:W-:Y:S01]  /*3f520*/  IADD3 R0, R20.reuse, c[0x0][0x198], RZ ;  /* 0x0000660014007a10 */ /* 0x041fe20007ffe0ff */
[----:B------:R-:W-:Y:S01]  /*3f530*/  IMAD.WIDE R16, R20, 0x2, R24 ;  /* 0x0000000214107825 */ /* 0x000fe200078e0218 */
[----:B------:R-:W-:Y:S02]  /*3f540*/  ISETP.GE.AND P4, PT, R4, c[0x0][0x17c], PT ;  /* 0x00005f0004007a0c */ /* 0x000fe40003f86270 */
[----:B------:R-:W-:Y:S01]  /*3f550*/  PRMT R4, R23, 0x7632, R4 ;  /* 0x0000763217047816 */ /* 0x000fe20000000004 */
[----:B------:R-:W-:-:S04]  /*3f560*/  IMAD.WIDE R18, R0, 0x2, R2 ;  /* 0x0000000200127825 */ /* 0x000fc800078e0202 */
[----:B------:R-:W-:Y:S01]  /*3f570*/  IMAD.WIDE R20, R0, 0x2, R24 ;  /* 0x0000000200147825 */ /* 0x000fe200078e0218 */
[----:B------:R-:W-:Y:S01]  /*3f580*/  @P3 STG.E.U16 [R16.64], R4 ;  /* 0x0000000410003986 */ /* 0x000fe2000c101506 */
[----:B----4-:R-:W-:-:S03]  /*3f590*/  PRMT R26, R29, 0x7632, R26 ;  /* 0x000076321d1a7816 */ /* 0x010fc6000000001a */
[----:B---3--:R0:W-:Y:S04]  /*3f5a0*/  @P6 STG.E.U16 [R18.64], R22 ;  /* 0x0000001612006986 */ /* 0x0081e8000c101506 */
[----:B------:R1:W-:Y:S01]  /*3f5b0*/  @P1 STG.E.U16 [R20.64], R29 ;  /* 0x0000001d14001986 */ /* 0x0003e2000c101506 */
[----:B------:R-:W-:Y:S02]  /*3f5c0*/  ISETP.LT.AND P1, PT, R10, c[0x0][0x178], !P0 ;  /* 0x00005e000a007a0c */ /* 0x000fe40004721270 */
[----:B------:R-:W-:Y:S02]  /*3f5d0*/  PRMT R27, R22, 0x7632, R27 ;  /* 0x00007632161b7816 */ /* 0x000fe4000000001b */
[----:B0-----:R-:W-:Y:S01]  /*3f5e0*/  IADD3 R18, R0, c[0x0][0x198], RZ ;  /* 0x0000660000127a10 */ /* 0x001fe20007ffe0ff */
[----:B-1----:R-:W3:Y:S04]  /*3f5f0*/  LDL.LU R29, [R1+0x34] ;  /* 0x00003400011d7983 */ /* 0x002ee80000300800 */
[----:B------:R-:W-:-:S05]  /*3f600*/  IMAD.WIDE R16, R18, 0x2, R2 ;  /* 0x0000000212107825 */ /* 0x000fca00078e0202 */
[----:B------:R0:W-:Y:S04]  /*3f610*/  @P1 STG.E.U16 [R16.64], R27 ;  /* 0x0000001b10001986 */ /* 0x0001e8000c101506 */
[----:B0-----:R-:W4:Y:S01]  /*3f620*/  LDL.LU R17, [R1+0x3c4] ;  /* 0x0003c40001117983 */ /* 0x001f220000300800 */
[----:B------:R-:W-:Y:S02]  /*3f630*/  ISETP.LT.AND P0, PT, R6, c[0x0][0x178], !P0 ;  /* 0x00005e0006007a0c */ /* 0x000fe40004701270 */
[----:B------:R-:W-:Y:S02]  /*3f640*/  ISETP.LT.AND P6, PT, R10, c[0x0][0x178], !P5 ;  /* 0x00005e000a007a0c */ /* 0x000fe40006fc1270 */
[----:B------:R-:W-:Y:S02]  /*3f650*/  ISETP.LT.AND P5, PT, R6, c[0x0][0x178], !P5 ;  /* 0x00005e0006007a0c */ /* 0x000fe40006fa1270 */
[----:B------:R-:W-:-:S02]  /*3f660*/  IADD3 R0, R18, c[0x0][0x198], RZ ;  /* 0x0000660012007a10 */ /* 0x000fc40007ffe0ff */
[----:B------:R-:W-:Y:S01]  /*3f670*/  IADD3 R23, R11, 0x17, RZ ;  /* 0x000000170b177810 */ /* 0x000fe20007ffe0ff */
[----:B------:R-:W-:-:S03]  /*3f680*/  IMAD.WIDE R18, R18, 0x2, R24 ;  /* 0x0000000212127825 */ /* 0x000fc600078e0218 */
[----:B------:R-:W-:Y:S01]  /*3f690*/  ISETP.GE.AND P3, PT, R23, c[0x0][0x17c], PT ;  /* 0x00005f0017007a0c */ /* 0x000fe20003f66270 */
[C---:B------:R-:W-:Y:S01]  /*3f6a0*/  IMAD.WIDE R20, R0.reuse, 0x2, R2 ;  /* 0x0000000200147825 */ /* 0x040fe200078e0202 */
[----:B------:R0:W-:Y:S03]  /*3f6b0*/  @P0 STG.E.U16 [R18.64], R26 ;  /* 0x0000001a12000986 */ /* 0x0001e6000c101506 */
[C---:B------:R-:W-:Y:S01]  /*3f6c0*/  IMAD.WIDE R22, R0.reuse, 0x2, R24 ;  /* 0x0000000200167825 */ /* 0x040fe200078e0218 */
[----:B------:R-:W-:Y:S02]  /*3f6d0*/  IADD3 R4, R11, 0x18, RZ ;  /* 0x000000180b047810 */ /* 0x000fe40007ffe0ff */
[----:B0-----:R-:W-:Y:S02]  /*3f6e0*/  IADD3 R18, R0, c[0x0][0x198], RZ ;  /* 0x0000660000127a10 */ /* 0x001fe40007ffe0ff */
[----:B------:R-:W-:-:S02]  /*3f6f0*/  ISETP.GE.AND P1, PT, R4, c[0x0][0x17c], PT ;  /* 0x00005f0004007a0c */ /* 0x000fc40003f26270 */
[----:B--2---:R-:W-:Y:S01]  /*3f700*/  PRMT R4, R7, 0x7632, R4 ;  /* 0x0000763207047816 */ /* 0x004fe20000000004 */
[----:B----4-:R-:W-:Y:S04]  /*3f710*/  @P6 STG.E.U16 [R20.64], R17 ;  /* 0x0000001114006986 */ /* 0x010fe8000c101506 */
[----:B------:R0:W-:Y:S01]  /*3f720*/  @P5 STG.E.U16 [R22.64], R7 ;  /* 0x0000000716005986 */ /* 0x0001e2000c101506 */
[----:B------:R-:W-:Y:S02]  /*3f730*/  ISETP.LT.AND P5, PT, R10, c[0x0][0x178], !P4 ;  /* 0x00005e000a007a0c */ /* 0x000fe400067a1270 */
[----:B0-----:R-:W-:Y:S01]  /*3f740*/  PRMT R22, R17, 0x7632, R22 ;  /* 0x0000763211167816 */ /* 0x001fe20000000016 */
[----:B------:R-:W-:Y:S01]  /*3f750*/  IMAD.WIDE R16, R18, 0x2, R2 ;  /* 0x0000000212107825 */ /* 0x000fe200078e0202 */
[----:B------:R-:W2:Y:S09]  /*3f760*/  LDL.LU R7, [R1+0x44] ;  /* 0x0000440001077983 */ /* 0x000eb20000300800 */
[----:B------:R0:W-:Y:S04]  /*3f770*/  @P5 STG.E.U16 [R16.64], R22 ;  /* 0x0000001610005986 */ /* 0x0001e8000c101506 */
[----:B0-----:R-:W4:Y:S01]  /*3f780*/  LDL.LU R22, [R1+0x3d4] ;  /* 0x0003d40001167983 */ /* 0x001f220000300800 */
[----:B------:R-:W-:-:S02]  /*3f790*/  ISETP.LT.AND P4, PT, R6, c[0x0][0x178], !P4 ;  /* 0x00005e0006007a0c */ /* 0x000fc40006781270 */
[----:B------:R-:W-:Y:S02]  /*3f7a0*/  ISETP.LT.AND P6, PT, R10, c[0x0][0x178], !P2 ;  /* 0x00005e000a007a0c */ /* 0x000fe400057c1270 */
[C---:B------:R-:W-:Y:S02]  /*3f7b0*/  IADD3 R20, R11.reuse, 0x19, RZ ;  /* 0x000000190b147810 */ /* 0x040fe40007ffe0ff */
[C---:B------:R-:W-:Y:S02]  /*3f7c0*/  IADD3 R23, R18.reuse, c[0x0][0x198], RZ ;  /* 0x0000660012177a10 */ /* 0x040fe40007ffe0ff */
[----:B------:R-:W-:Y:S01]  /*3f7d0*/  IADD3 R0, R11, 0x1a, RZ ;  /* 0x0000001a0b007810 */ /* 0x000fe20007ffe0ff */
[----:B------:R-:W-:Y:S01]  /*3f7e0*/  IMAD.WIDE R18, R18, 0x2, R24 ;  /* 0x0000000212127825 */ /* 0x000fe200078e0218 */
[----:B------:R-:W-:Y:S02]  /*3f7f0*/  ISETP.GE.AND P0, PT, R20, c[0x0][0x17c], PT ;  /* 0x00005f0014007a0c */ /* 0x000fe40003f06270 */
[----:B------:R-:W-:Y:S01]  /*3f800*/  ISETP.GE.AND P5, PT, R0, c[0x0][0x17c], PT ;  /* 0x00005f0000007a0c */ /* 0x000fe20003fa6270 */
[----:B------:R-:W-:Y:S01]  /*3f810*/  IMAD.WIDE R20, R23, 0x2, R2 ;  /* 0x0000000217147825 */ /* 0x000fe200078e0202 */
[----:B------:R-:W-:Y:S01]  /*3f820*/  IADD3 R0, R11, 0x1b, RZ ;  /* 0x0000001b0b007810 */ /* 0x000fe20007ffe0ff */
[----:B------:R-:W-:Y:S02]  /*3f830*/  @P4 STG.E.U16 [R18.64], R4 ;  /* 0x0000000412004986 */ /* 0x000fe4000c101506 */
[----:B------:R-:W-:Y:S01]  /*3f840*/  IMAD.WIDE R16, R23, 0x2, R24 ;  /* 0x0000000217107825 */ /* 0x000fe200078e0218 */
[----:B------:R-:W-:Y:S01]  /*3f850*/  ISETP.LT.AND P2, PT, R6, c[0x0][0x178], !P2 ;  /* 0x00005e0006007a0c */ /* 0x000fe20005741270 */
[----:B----4-:R0:W-:Y:S01]  /*3f860*/  @P6 STG.E.U16 [R20.64], R22 ;  /* 0x0000001614006986 */ /* 0x0101e2000c101506 */
[----:B------:R-:W-:-:S02]  /*3f870*/  ISETP.GE.AND P6, PT, R0, c[0x0][0x17c], PT ;  /* 0x00005f0000007a0c */ /* 0x000fc40003fc6270 */
[----:B------:R-:W-:Y:S02]  /*3f880*/  IADD3 R0, R23, c[0x0][0x198], RZ ;  /* 0x0000660017007a10 */ /* 0x000fe40007ffe0ff */
[----:B------:R-:W4:Y:S07]  /*3f890*/  LDL.LU R23, [R1+0x3e4] ;  /* 0x0003e40001177983 */ /* 0x000f2e0000300800 */
[----:B---3--:R1:W-:Y:S01]  /*3f8a0*/  @P2 STG.E.U16 [R16.64], R29 ;  /* 0x0000001d10002986 */ /* 0x0083e2000c101506 */
[----:B0-----:R-:W-:-:S02]  /*3f8b0*/  PRMT R20, R29, 0x7632, R20 ;  /* 0x000076321d147816 */ /* 0x001fc40000000014 */
[----:B------:R-:W-:Y:S01]  /*3f8c0*/  PRMT R4, R22, 0x7632, R4 ;  /* 0x0000763216047816 */ /* 0x000fe20000000004 */
[----:B-1----:R-:W3:Y:S04]  /*3f8d0*/  LDL.LU R29, [R1+0x3f4] ;  /* 0x0003f400011d7983 */ /* 0x002ee80000300800 */
[----:B------:R-:W5:Y:S01]  /*3f8e0*/  LDL.LU R22, [R1+0x64] ;  /* 0x0000640001167983 */ /* 0x000f620000300800 */
[----:B------:R-:W-:Y:S02]  /*3f8f0*/  ISETP.LT.AND P4, PT, R10, c[0x0][0x178], !P3 ;  /* 0x00005e000a007a0c */ /* 0x000fe40005f81270 */
[----:B------:R-:W-:Y:S01]  /*3f900*/  ISETP.LT.AND P3, PT, R6, c[0x0][0x178], !P3 ;  /* 0x00005e0006007a0c */ /* 0x000fe20005f61270 */
[----:B------:R-:W-:Y:S01]  /*3f910*/  IMAD.WIDE R18, R0, 0x2, R2 ;  /* 0x0000000200127825 */ /* 0x000fe200078e0202 */
[----:B------:R-:W-:-:S02]  /*3f920*/  ISETP.LT.AND P2, PT, R10, c[0x0][0x178], !P1 ;  /* 0x00005e000a007a0c */ /* 0x000fc40004f41270 */
[----:B------:R-:W-:Y:S01]  /*3f930*/  ISETP.LT.AND P1, PT, R6, c[0x0][0x178], !P1 ;  /* 0x00005e0006007a0c */ /* 0x000fe20004f21270 */
[C---:B------:R-:W-:Y:S01]  /*3f940*/  IMAD.WIDE R16, R0.reuse, 0x2, R24 ;  /* 0x0000000200107825 */ /* 0x040fe200078e0218 */
[----:B------:R-:W-:-:S05]  /*3f950*/  IADD3 R0, R0, c[0x0][0x198], RZ ;  /* 0x0000660000007a10 */ /* 0x000fca0007ffe0ff */
[----:B------:R0:W-:Y:S04]  /*3f960*/  @P4 STG.E.U16 [R18.64], R4 ;  /* 0x0000000412004986 */ /* 0x0001e8000c101506 */
[----:B------:R1:W-:Y:S01]  /*3f970*/  @P3 STG.E.U16 [R16.64], R20 ;  /* 0x0000001410003986 */ /* 0x0003e2000c101506 */
[----:B------:R-:W-:Y:S02]  /*3f980*/  ISETP.LT.AND P3, PT, R10, c[0x0][0x178], !P0 ;  /* 0x00005e000a007a0c */ /* 0x000fe40004761270 */
[----:B------:R-:W-:Y:S01]  /*3f990*/  ISETP.LT.AND P0, PT, R6, c[0x0][0x178], !P0 ;  /* 0x00005e0006007a0c */ /* 0x000fe20004701270 */
[----:B0-----:R-:W-:-:S04]  /*3f9a0*/  IMAD.WIDE R18, R0, 0x2, R24 ;  /* 0x0000000200127825 */ /* 0x001fc800078e0218 */
[C---:B-1----:R-:W-:Y:S01]  /*3f9b0*/  IMAD.WIDE R16, R0.reuse, 0x2, R2 ;  /* 0x0000000200107825 */ /* 0x042fe200078e0202 */
[----:B------:R-:W-:Y:S02]  /*3f9c0*/  IADD3 R0, R0, c[0x0][0x198], RZ ;  /* 0x0000660000007a10 */ /* 0x000fe40007ffe0ff */
[----:B------:R-:W-:Y:S02]  /*3f9d0*/  IADD3 R4, R11, 0x1d, RZ ;  /* 0x0000001d0b047810 */ /* 0x000fe40007ffe0ff */
[----:B----4-:R0:W-:Y:S01]  /*3f9e0*/  @P2 STG.E.U16 [R16.64], R23 ;  /* 0x0000001710002986 */ /* 0x0101e2000c101506 */
[----:B------:R-:W-:-:S03]  /*3f9f0*/  PRMT R20, R23, 0x7632, R20 ;  /* 0x0000763217147816 */ /* 0x000fc60000000014 */
[----:B--2---:R1:W-:Y:S01]  /*3fa00*/  @P1 STG.E.U16 [R18.64], R7 ;  /* 0x0000000712001986 */ /* 0x0043e2000c101506 */
[----:B------:R-:W-:Y:S02]  /*3fa10*/  ISETP.LT.AND P1, PT, R10, c[0x0][0x178], !P5 ;  /* 0x00005e000a007a0c */ /* 0x000fe40006f21270 */
[----:B------:R-:W-:Y:S02]  /*3fa20*/  ISETP.GE.AND P2, PT, R4, c[0x0][0x17c], PT ;  /* 0x00005f0004007a0c */ /* 0x000fe40003f46270 */
[----:B------:R-:W-:Y:S01]  /*3fa30*/  PRMT R4, R7, 0x7632, R4 ;  /* 0x0000763207047816 */ /* 0x000fe20000000004 */
[----:B0-----:R-:W-:-:S04]  /*3fa40*/  IMAD.WIDE R16, R0, 0x2, R2 ;  /* 0x0000000200107825 */ /* 0x001fc800078e0202 */
[C---:B-1----:R-:W-:Y:S01]  /*3fa50*/  IMAD.WIDE R18, R0.reuse, 0x2, R24 ;  /* 0x0000000200127825 */ /* 0x042fe200078e0218 */
[----:B------:R-:W-:Y:S01]  /*3fa60*/  IADD3 R0, R0, c[0x0][0x198], RZ ;  /* 0x0000660000007a10 */ /* 0x000fe20007ffe0ff */
[----:B------:R0:W-:Y:S01]  /*3fa70*/  @P3 STG.E.U16 [R16.64], R20 ;  /* 0x0000001410003986 */ /* 0x0001e2000c101506 */
[----:B------:R-:W-:-:S03]  /*3fa80*/  ISETP.LT.AND P5, PT, R6, c[0x0][0x178], !P5 ;  /* 0x00005e0006007a0c */ /* 0x000fc60006fa1270 */
[----:B------:R1:W-:Y:S01]  /*3fa90*/  @P0 STG.E.U16 [R18.64], R4 ;  /* 0x0000000412000986 */ /* 0x0003e2000c101506 */
[----:B------:R-:W-:-:S03]  /*3faa0*/  ISETP.LT.AND P0, PT, R10, c[0x0][0x178], !P6 ;  /* 0x00005e000a007a0c */ /* 0x000fc60007701270 */
[----:B------:R-:W2:Y:S01]  /*3fab0*/  LDL.LU R7, [R1+0x54] ;  /* 0x0000540001077983 */ /* 0x000ea20000300800 */
[----:B0-----:R-:W-:Y:S01]  /*3fac0*/  IMAD.WIDE R16, R0, 0x2, R2 ;  /* 0x0000000200107825 */ /* 0x001fe200078e0202 */
[C---:B------:R-:W-:Y:S02]  /*3fad0*/  IADD3 R20, R11.reuse, 0x1e, RZ ;  /* 0x0000001e0b147810 */ /* 0x040fe40007ffe0ff */
[----:B-1----:R-:W-:Y:S02]  /*3fae0*/  IADD3 R4, R11, 0x1f, RZ ;  /* 0x0000001f0b047810 */ /* 0x002fe40007ffe0ff */
[----:B---3--:R0:W-:Y:S01]  /*3faf0*/  @P1 STG.E.U16 [R16.64], R29 ;  /* 0x0000001d10001986 */ /* 0x0081e2000c101506 */
[----:B------:R-:W-:Y:S02]  /*3fb00*/  ISETP.GE.AND P3, PT, R20, c[0x0][0x17c], PT ;  /* 0x00005f0014007a0c */ /* 0x000fe40003f66270 */
[----:B------:R-:W-:Y:S02]  /*3fb10*/  IADD3 R20, R0, c[0x0][0x198], RZ ;  /* 0x0000660000147a10 */ /* 0x000fe40007ffe0ff */
[----:B------:R-:W-:-:S02]  /*3fb20*/  ISETP.GE.AND P1, PT, R4, c[0x0][0x17c], PT ;  /* 0x00005f0004007a0c */ /* 0x000fc40003f26270 */
[----:B-----5:R-:W-:Y:S01]  /*3fb30*/  PRMT R4, R22, 0x7632, R4 ;  /* 0x0000763216047816 */ /* 0x020fe20000000004 */
[----:B0-----:R-:W-:Y:S01]  /*3fb40*/  IMAD.WIDE R16, R0, 0x2, R24 ;  /* 0x0000000200107825 */ /* 0x001fe200078e0218 */
[----:B------:R-:W-:Y:S02]  /*3fb50*/  PRMT R0, R29, 0x7632, R0 ;  /* 0x000076321d007816 */ /* 0x000fe40000000000 */
[----:B------:R-:W3:Y:S01]  /*3fb60*/  LDL.LU R29, [R1+0x414] ;  /* 0x00041400011d7983 */ /* 0x000ee20000300800 */
[----:B------:R-:W-:-:S03]  /*3fb70*/  IMAD.WIDE R18, R20, 0x2, R2 ;  /* 0x0000000214127825 */ /* 0x000fc600078e0202 */
[----:B------:R0:W-:Y:S04]  /*3fb80*/  @P5 STG.E.U16 [R16.64], R22 ;  /* 0x0000001610005986 */ /* 0x0001e8000c101506 */
[----:B------:R1:W-:Y:S01]  /*3fb90*/  @P0 STG.E.U16 [R18.64], R0 ;  /* 0x0000000012000986 */ /* 0x0003e2000c101506 */
[----:B0-----:R-:W-:-:S04]  /*3fba0*/  IADD3 R22, R11, 0x20, RZ ;  /* 0x000000200b167810 */ /* 0x001fc80007ffe0ff */
[----:B------:R-:W-:Y:S02]  /*3fbb0*/  ISETP.GE.AND P0, PT, R22, c[0x0][0x17c], PT ;  /* 0x00005f0016007a0c */ /* 0x000fe40003f06270 */
[----:B------:R-:W4:Y:S01]  /*3fbc0*/  LDL.LU R22, [R1+0x404] ;  /* 0x0004040001167983 */ /* 0x000f220000300800 */
[----:B------:R-:W-:-:S04]  /*3fbd0*/  IADD3 R21, R11, 0x1c, RZ ;  /* 0x0000001c0b157810 */ /* 0x000fc80007ffe0ff */
[----:B------:R-:W-:Y:S02]  /*3fbe0*/  ISETP.GE.AND P4, PT, R21, c[0x0][0x17c], PT ;  /* 0x00005f0015007a0c */ /* 0x000fe40003f86270 */
[----:B------:R-:W-:Y:S02]  /*3fbf0*/  ISETP.LT.AND P6, PT, R6, c[0x0][0x178], !P6 ;  /* 0x00005e0006007a0c */ /* 0x000fe400077c1270 */
[----:B------:R-:W-:Y:S02]  /*3fc00*/  ISETP.LT.AND P5, PT, R10, c[0x0][0x178], !P4 ;  /* 0x00005e000a007a0c */ /* 0x000fe400067a1270 */
[C---:B-1----:R-:W-:Y:S01]  /*3fc10*/  IADD3 R0, R20.reuse, c[0x0][0x198], RZ ;  /* 0x0000660014007a10 */ /* 0x042fe20007ffe0ff */
[----:B------:R-:W-:Y:S01]  /*3fc20*/  IMAD.WIDE R16, R20, 0x2, R24 ;  /* 0x0000000214107825 */ /* 0x000fe200078e0218 */
[----:B------:R-:W-:-:S03]  /*3fc30*/  ISETP.LT.AND P4, PT, R6, c[0x0][0x178], !P4 ;  /* 0x00005e0006007a0c */ /* 0x000fc60006781270 */
[----:B------:R-:W-:-:S04]  /*3fc40*/  IMAD.WIDE R18, R0, 0x2, R2 ;  /* 0x0000000200127825 */ /* 0x000fc800078e0202 */
[----:B------:R-:W-:Y:S01]  /*3fc50*/  @P6 STG.E.U16 [R16.64], R4 ;  /* 0x0000000410006986 */ /* 0x000fe2000c101506 */
[----:B------:R-:W-:Y:S01]  /*3fc60*/  IMAD.WIDE R20, R0, 0x2, R24 ;  /* 0x0000000200147825 */ /* 0x000fe200078e0218 */
[----:B------:R-:W-:-:S04]  /*3fc70*/  IADD3 R23, R11, 0x21, RZ ;  /* 0x000000210b177810 */ /* 0x000fc80007ffe0ff */
[----:B------:R-:W-:Y:S02]  /*3fc80*/  ISETP.GE.AND P6, PT, R23, c[0x0][0x17c], PT ;  /* 0x00005f0017007a0c */ /* 0x000fe40003fc6270 */
[----:B--2---:R-:W-:Y:S01]  /*3fc90*/  PRMT R26, R7, 0x7632, R26 ;  /* 0x00007632071a7816 */ /* 0x004fe2000000001a */
[----:B----4-:R0:W-:Y:S01]  /*3fca0*/  @P5 STG.E.U16 [R18.64], R22 ;  /* 0x0000001612005986 */ /* 0x0101e2000c101506 */
[----:B------:R-:W-:Y:S02]  /*3fcb0*/  ISETP.LT.AND P5, PT, R10, c[0x0][0x178], !P2 ;  /* 0x00005e000a007a0c */ /* 0x000fe400057a1270 */
[----:B------:R-:W-:Y:S01]  /*3fcc0*/  PRMT R27, R22, 0x7632, R27 ;  /* 0x00007632161b7816 */ /* 0x000fe2000000001b */
[----:B------:R1:W-:Y:S01]  /*3fcd0*/  @P4 STG.E.U16 [R20.64], R7 ;  /* 0x0000000714004986 */ /* 0x0003e2000c101506 */
[----:B------:R-:W-:Y:S02]  /*3fce0*/  ISETP.LT.AND P4, PT, R10, c[0x0][0x178], !P3 ;  /* 0x00005e000a007a0c */ /* 0x000fe40005f81270 */
[----:B0-----:R-:W-:-:S02]  /*3fcf0*/  IADD3 R18, R0, c[0x0][0x198], RZ ;  /* 0x0000660000127a10 */ /* 0x001fc40007ffe0ff */
[----:B------:R-:W-:-:S03]  /*3fd00*/  ISETP.LT.AND P2, PT, R6, c[0x0][0x178], !P2 ;  /* 0x00005e0006007a0c */ /* 0x000fc60005741270 */
[----:B------:R-:W-:Y:S01]  /*3fd10*/  IMAD.WIDE R16, R18, 0x2, R2 ;  /* 0x0000000212107825 */ /* 0x000fe200078e0202 */
[----:B------:R-:W-:Y:S02]  /*3fd20*/  ISETP.LT.AND P3, PT, R6, c[0x0][0x178], !P3 ;  /* 0x00005e0006007a0c */ /* 0x000fe40005f61270 */
[----:B------:R-:W2:Y:S04]  /*3fd30*/  LDL.LU R6, [R1+0x12d8] ;  /* 0x0012d80001067983 */ /* 0x000ea80000300800 */
[----:B-1----:R-:W4:Y:S04]  /*3fd40*/  LDL.LU R7, [R1+0x8] ;  /* 0x0000080001077983 */ /* 0x002f280000300800 */
[----:B------:R0:W-:Y:S01]  /*3fd50*/  @P5 STG.E.U16 [R16.64], R27 ;  /* 0x0000001b10005986 */ /* 0x0001e2000c101506 */
[----:B------:R-:W-:-:S03]  /*3fd60*/  IADD3 R0, R18, c[0x0][0x198], RZ ;  /* 0x0000660012007a10 */ /* 0x000fc60007ffe0ff */
[----:B0-----:R-:W5:Y:S01]  /*3fd70*/  LDL R27, [R1+0xc60] ;  /* 0x000c6000011b7983 */ /* 0x001f620000100800 */
[----:B------:R-:W-:-:S04]  /*3fd80*/  IMAD.WIDE R18, R18, 0x2, R24 ;  /* 0x0000000212127825 */ /* 0x000fc800078e0218 */
[C---:B------:R-:W-:Y:S01]  /*3fd90*/  IMAD.WIDE R20, R0.reuse, 0x2, R2 ;  /* 0x0000000200147825 */ /* 0x040fe200078e0202 */
[----:B------:R-:W-:Y:S03]  /*3fda0*/  @P2 STG.E.U16 [R18.64], R26 ;  /* 0x0000001a12002986 */ /* 0x000fe6000c101506 */
[----:B------:R-:W-:Y:S01]  /*3fdb0*/  IMAD.WIDE R22, R0, 0x2, R24 ;  /* 0x0000000200167825 */ /* 0x000fe200078e0218 */
[----:B---3--:R-:W-:Y:S04]  /*3fdc0*/  @P4 STG.E.U16 [R20.64], R29 ;  /* 0x0000001d14004986 */ /* 0x008fe8000c101506 */
[----:B------:R0:W-:Y:S04]  /*3fdd0*/  @P3 STG.E.U16 [R22.64], R5 ;  /* 0x0000000516003986 */ /* 0x0001e8000c101506 */
[----:B0-----:R-:W3:Y:S01]  /*3fde0*/  LDL.LU R23, [R1+0x3a8] ;  /* 0x0003a80001177983 */ /* 0x001ee20000300800 */
[----:B------:R-:W-:-:S02]  /*3fdf0*/  IADD3 R4, R11, 0x22, RZ ;  /* 0x000000220b047810 */ /* 0x000fc40007ffe0ff */
[----:B------:R-:W-:Y:S02]  /*3fe00*/  ISETP.LT.AND P3, PT, R10, c[0x0][0x178], !P1 ;  /* 0x00005e000a007a0c */ /* 0x000fe40004f61270 */
[----:B------:R-:W-:Y:S02]  /*3fe10*/  ISETP.GE.AND P5, PT, R4, c[0x0][0x17c], PT ;  /* 0x00005f0004007a0c */ /* 0x000fe40003fa6270 */
[----:B------:R-:W-:Y:S02]  /*3fe20*/  IADD3 R4, R0, c[0x0][0x198], RZ ;  /* 0x0000660000047a10 */ /* 0x000fe40007ffe0ff */
[----:B------:R-:W-:Y:S02]  /*3fe30*/  PRMT R19, R29, 0x7632, R19 ;  /* 0x000076321d137816 */ /* 0x000fe40000000013 */
[----:B------:R-:W-:Y:S01]  /*3fe40*/  PRMT R18, R5, 0x7632, R18 ;  /* 0x0000763205127816 */ /* 0x000fe20000000012 */
[----:B------:R-:W-:Y:S01]  /*3fe50*/  IMAD.WIDE R16, R4, 0x2, R2 ;  /* 0x0000000204107825 */ /* 0x000fe200078e0202 */
[----:B------:R-:W-:Y:S01]  /*3fe60*/  ISETP.LT.AND P2, PT, R10, c[0x0][0x178], !P0 ;  /* 0x00005e000a007a0c */ /* 0x000fe20004741270 */
[----:B------:R-:W2:Y:S01]  /*3fe70*/  LDL.LU R29, [R1+0x28] ;  /* 0x00002800011d7983 */ /* 0x000ea20000300800 */
[C---:B------:R-:W-:Y:S01]  /*3fe80*/  IADD3 R0, R4.reuse, c[0x0][0x198], RZ ;  /* 0x0000660004007a10 */ /* 0x040fe20007ffe0ff */
[----:B------:R-:W-:-:S02]  /*3fe90*/  IMAD.WIDE R4, R4, 0x2, R24 ;  /* 0x0000000204047825 */ /* 0x000fc400078e0218 */
[----:B------:R0:W-:Y:S01]  /*3fea0*/  @P3 STG.E.U16 [R16.64], R19 ;  /* 0x0000001310003986 */ /* 0x0001e2000c101506 */
[----:B------:R-:W-:-:S04]  /*3feb0*/  IADD3 R20, R11, 0x23, RZ ;  /* 0x000000230b147810 */ /* 0x000fc80007ffe0ff */
[----:B------:R-:W-:Y:S01]  /*3fec0*/  ISETP.GE.AND P4, PT, R20, c[0x0][0x17c], PT ;  /* 0x00005f0014007a0c */ /* 0x000fe20003f86270 */
[----:B0-----:R-:W-:Y:S01]  /*3fed0*/  IMAD.WIDE R16, R0, 0x2, R2 ;  /* 0x0000000200107825 */ /* 0x001fe200078e0202 */
[C---:B-----5:R-:W-:Y:S02]  /*3fee0*/  ISETP.LT.AND P1, PT, R27.reuse, c[0x0][0x178], !P1 ;  /* 0x00005e001b007a0c */ /* 0x060fe40004f21270 */
[----:B------:R-:W-:-:S11]  /*3fef0*/  ISETP.LT.AND P0, PT, R27, c[0x0][0x178], !P0 ;  /* 0x00005e001b007a0c */ /* 0x000fd60004701270 */
[----:B------:R0:W-:Y:S01]  /*3ff00*/  @P1 STG.E.U16 [R4.64], R18 ;  /* 0x0000001204001986 */ /* 0x0001e2000c101506 */
[----:B------:R-:W-:Y:S01]  /*3ff10*/  ISETP.LT.AND P1, PT, R10, c[0x0][0x178], !P6 ;  /* 0x00005e000a007a0c */ /* 0x000fe20007721270 */
[C---:B0-----:R-:W-:Y:S01]  /*3ff20*/  IMAD.WIDE R4, R0.reuse, 0x2, R24 ;  /* 0x0000000200047825 */ /* 0x041fe200078e0218 */
[----:B------:R-:W-:Y:S01]  /*3ff30*/  IADD3 R0, R0, c[0x0][0x198], RZ ;  /* 0x0000660000007a10 */ /* 0x000fe20007ffe0ff */
[----:B---3--:R-:W-:Y:S01]  /*3ff40*/  @P2 STG.E.U16 [R16.64], R23 ;  /* 0x0000001710002986 */ /* 0x008fe2000c101506 */
[----:B------:R-:W-:Y:S02]  /*3ff50*/  IADD3 R18, R11, 0x25, RZ ;  /* 0x000000250b127810 */ /* 0x000fe40007ffe0ff */
[----:B------:R-:W-:Y:S01]  /*3ff60*/  PRMT R20, R23, 0x7632, R20 ;  /* 0x0000763217147816 */ /* 0x000fe20000000014 */
[----:B----4-:R0:W-:Y:S01]  /*3ff70*/  @P0 STG.E.U16 [R4.64], R7 ;  /* 0x0000000704000986 */ /* 0x0101e2000c101506 */
[----:B------:R-:W-:Y:S02]  /*3ff80*/  ISETP.GE.AND P2, PT, R18, c[0x0][0x17c], PT ;  /* 0x00005f0012007a0c */ /* 0x000fe40003f46270 */
[----:B------:R-:W-:Y:S01]  /*3ff90*/  PRMT R18, R7, 0x7632, R18 ;  /* 0x0000763207127816 */ /* 0x000fe20000000012 */
[C---:B0-----:R-:W-:Y:S01]  /*3ffa0*/  IMAD.WIDE R4, R0.reuse, 0x2, R2 ;  /* 0x0000000200047825 */ /* 0x041fe200078e0202 */
[----:B------:R-:W3:Y:S04]  /*3ffb0*/  LDL.LU R7, [R1+0x3c8] ;  /* 0x0003c80001077983 */ /* 0x000ee80000300800 */
[----:B------:R-:W4:Y:S04]  /*3ffc0*/  LDL.LU R23, [R1+0x18] ;  /* 0x0000180001177983 */ /* 0x000f280000300800 */
[----:B------:R0:W-:Y:S04]  /*3ffd0*/  @P1 STG.E.U16 [R4.64], R20 ;  /* 0x0000001404001986 */ /* 0x0001e8000c101506 */
[----:B0-----:R-:W5:Y:S01]  /*3ffe0*/  LDL.LU R20, [R1+0x3b8] ;  /* 0x0003b80001147983 */ /* 0x001f620000300800 */
[----:B------:R-:W-:Y:S01]  /*3fff0*/  ISETP.LT.AND P6, PT, R27, c[0x0][0x178], !P6 ;  /* 0x00005e001b007a0c */ /* 0x000fe200077c1270 */
[----:B------:R-:W-:Y:S01]  /*40000*/  IMAD.WIDE R16, R0, 0x2, R24 ;  /* 0x0000000200107825 */ /* 0x000fe200078e0218 */
[----:B------:R-:W-:-:S02]  /*40010*/  ISETP.LT.AND P0, PT, R10, c[0x0][0x178], !P5 ;  /* 0x00005e000a007a0c */ /* 0x000fc40006f01270 */
[----:B------:R-:W-:Y:S02]  /*40020*/  ISETP.LT.AND P5, PT, R27, c[0x0][0x178], !P5 ;  /* 0x00005e001b007a0c */ /* 0x000fe40006fa1270 */
[----:B------:R-:W-:Y:S02]  /*40030*/  IADD3 R4, R0, c[0x0][0x198], RZ ;  /* 0x0000660000047a10 */ /* 0x000fe40007ffe0ff */
[----:B------:R-:W-:Y:S02]  /*40040*/  IADD3 R19, R11, 0x26, RZ ;  /* 0x000000260b137810 */ /* 0x000fe40007ffe0ff */
[----:B------:R-:W-:-:S03]  /*40050*/  IADD3 R0, R4, c[0x0][0x198], RZ ;  /* 0x0000660004007a10 */ /* 0x000fc60007ffe0ff */
[----:B------:R0:W-:Y:S01]  /*40060*/  @P6 STG.E.U16 [R16.64], R18 ;  /* 0x0000001210006986 */ /* 0x0001e2000c101506 */
[----:B------:R-:W-:Y:S02]  /*40070*/  ISETP.LT.AND P6, PT, R10, c[0x0][0x178], !P4 ;  /* 0x00005e000a007a0c */ /* 0x000fe400067c1270 */
[----:B------:R-:W-:Y:S02]  /*40080*/  ISETP.LT.AND P4, PT, R27, c[0x0][0x178], !P4 ;  /* 0x00005e001b007a0c */ /* 0x000fe40006781270 */
[----:B------:R-:W-:Y:S02]  /*40090*/  IADD3 R21, R11, 0x24, RZ ;  /* 0x000000240b157810 */ /* 0x000fe40007ffe0ff */
[----:B------:R-:W-:Y:S01]  /*400a0*/  ISETP.GE.AND P1, PT, R19, c[0x0][0x17c], PT ;  /* 0x00005f0013007a0c */ /* 0x000fe20003f26270 */
[----:B0-----:R-:W-:Y:S01]  /*400b0*/  IMAD.WIDE R16, R4, 0x2, R2 ;  /* 0x0000000204107825 */ /* 0x001fe200078e0202 */
[----:B------:R-:W-:-:S03]  /*400c0*/  IADD3 R18, R11, 0x27, RZ ;  /* 0x000000270b127810 */ /* 0x000fc60007ffe0ff */
[----:B------:R-:W-:Y:S01]  /*400d0*/  IMAD.WIDE R4, R4, 0x2, R24 ;  /* 0x0000000204047825 */ /* 0x000fe200078e0218 */
[----:B------:R-:W-:Y:S02]  /*400e0*/  ISETP.GE.AND P3, PT, R21, c[0x0][0x17c], PT ;  /* 0x00005f0015007a0c */ /* 0x000fe40003f66270 */
[----:B---3--:R-:W-:Y:S01]  /*400f0*/  PRMT R21, R7, 0x7632, R21 ;  /* 0x0000763207157816 */ /* 0x008fe20000000015 */
[----:B-----5:R0:W-:Y:S01]  /*40100*/  @P0 STG.E.U16 [R16.64], R20 ;  /* 0x0000001410000986 */ /* 0x0201e2000c101506 */
[----:B------:R-:W-:Y:S02]  /*40110*/  PRMT R19, R20, 0x7632, R19 ;  /* 0x0000763214137816 */ /* 0x000fe40000000013 */
[----:B------:R-:W-:Y:S01]  /*40120*/  ISETP.GE.AND P0, PT, R18, c[0x0][0x17c], PT ;  /* 0x00005f0012007a0c */ /* 0x000fe20003f06270 */
[----:B--2---:R1:W-:Y:S01]  /*40130*/  @P5 STG.E.U16 [R4.64], R29 ;  /* 0x0000001d04005986 */ /* 0x0043e2000c101506 */
[----:B------:R-:W-:Y:S02]  /*40140*/  PRMT R18, R29, 0x7632, R18 ;  /* 0x000076321d127816 */ /* 0x000fe40000000012 */
[----:B------:R-:W-:Y:S01]  /*40150*/  ISETP.LT.AND P5, PT, R10, c[0x0][0x178], !P3 ;  /* 0x00005e000a007a0c */ /* 0x000fe20005fa1270 */
[----:B0-----:R-:W-:-:S04]  /*40160*/  IMAD.WIDE R16, R0, 0x2, R2 ;  /* 0x0000000200107825 */ /* 0x001fc800078e0202 */
[----:B-1----:R-:W-:Y:S01]  /*40170*/  IMAD.WIDE R4, R0, 0x2, R24 ;  /* 0x0000000200047825 */ /* 0x002fe200078e0218 */
[----:B------:R0:W-:Y:S01]  /*40180*/  @P6 STG.E.U16 [R16.64], R19 ;  /* 0x0000001310006986 */ /* 0x0001e2000c101506 */
[----:B------:R-:W-:-:S03]  /*40190*/  ISETP.LT.AND P3, PT, R27, c[0x0][0x178], !P3 ;  /* 0x00005e001b007a0c */ /* 0x000fc60005f61270 */
[----:B------:R1:W-:Y:S01]  /*401a0*/  @P4 STG.E.U16 [R4.64], R18 ;  /* 0x0000001204004986 */ /* 0x0003e2000c101506 */
[----:B------:R-:W-:-:S03]  /*401b0*/  ISETP.LT.AND P4, PT, R10, c[0x0][0x178], !P2 ;  /* 0x00005e000a007a0c */ /* 0x000fc60005781270 */
[----:B------:R-:W2:Y:S01]  /*401c0*/  LDL.LU R29, [R1+0x38] ;  /* 0x00003800011d7983 */ /* 0x000ea20000300800 */
[----:B0-----:R-:W-:Y:S02]  /*401d0*/  IADD3 R17, R0, c[0x0][0x198], RZ ;  /* 0x0000660000117a10 */ /* 0x001fe40007ffe0ff */
[----:B------:R-:W-:Y:S02]  /*401e0*/  IADD3 R16, R11, 0x28, RZ ;  /* 0x000000280b107810 */ /* 0x000fe40007ffe0ff */
[C---:B------:R-:W-:Y:S01]  /*401f0*/  IADD3 R20, R17.reuse, c[0x0][0x198], RZ ;  /* 0x0000660011147a10 */ /* 0x040fe20007ffe0ff */
[----:B-1----:R-:W-:Y:S01]  /*40200*/  IMAD.WIDE R4, R17, 0x2, R2 ;  /* 0x0000000211047825 */ /* 0x002fe200078e0202 */
[----:B------:R-:W-:-:S03]  /*40210*/  ISETP.GE.AND P6, PT, R16, c[0x0][0x17c], PT ;  /* 0x00005f0010007a0c */ /* 0x000fc60003fc6270 */
[----:B------:R-:W-:Y:S01]  /*40220*/  IMAD.WIDE R16, R17, 0x2, R24 ;  /* 0x0000000211107825 */ /* 0x000fe200078e0218 */
[----:B------:R0:W-:Y:S03]  /*40230*/  @P5 STG.E.U16 [R4.64], R7 ;  /* 0x0000000704005986 */ /* 0x0001e6000c101506 */
[----:B------:R-:W-:Y:S01]  /*40240*/  IMAD.WIDE R18, R20, 0x2, R2 ;  /* 0x0000000214127825 */ /* 0x000fe200078e0202 */
[----:B----4-:R-:W-:Y:S04]  /*40250*/  @P3 STG.E.U16 [R16.64], R23 ;  /* 0x0000001710003986 */ /* 0x010fe8000c101506 */
[----:B------:R1:W-:Y:S04]  /*40260*/  @P4 STG.E.U16 [R18.64], R21 ;  /* 0x0000001512004986 */ /* 0x0003e8000c101506 */
[----:B0-----:R-:W3:Y:S04]  /*40270*/  LDL.LU R7, [R1+0x12d4] ;  /* 0x0012d40001077983 */ /* 0x001ee80000300800 */
[----:B-1----:R-:W4:Y:S01]  /*40280*/  LDL.LU R21, [R1+0x3d8] ;  /* 0x0003d80001157983 */ /* 0x002f220000300800 */
[----:B------:R-:W-:-:S02]  /*40290*/  ISETP.LT.AND P2, PT, R27, c[0x0][0x178], !P2 ;  /* 0x00005e001b007a0c */ /* 0x000fc40005741270 */
[----:B------:R-:W-:Y:S02]  /*402a0*/  IADD3 R0, R11, 0x29, RZ ;  /* 0x000000290b007810 */ /* 0x000fe40007ffe0ff */
[----:B------:R-:W-:Y:S02]  /*402b0*/  ISETP.LT.AND P3, PT, R10, c[0x0][0x178], !P1 ;  /* 0x00005e000a007a0c */ /* 0x000fe40004f61270 */
[----:B------:R-:W-:Y:S01]  /*402c0*/  ISETP.LT.AND P1, PT, R27, c[0x0][0x178], !P1 ;  /* 0x00005e001b007a0c */ /* 0x000fe20004f21270 */
[----:B------:R-:W-:Y:S01]  /*402d0*/  IMAD.WIDE R4, R20, 0x2, R24 ;  /* 0x0000000214047825 */ /* 0x000fe200078e0218 */
[----:B------:R-:W-:Y:S02]  /*402e0*/  ISETP.GE.AND P5, PT, R0, c[0x0][0x17c], PT ;  /* 0x00005f0000007a0c */ /* 0x000fe40003fa6270 */
[----:B------:R-:W-:Y:S02]  /*402f0*/  IADD3 R0, R20, c[0x0][0x198], RZ ;  /* 0x0000660014007a10 */ /* 0x000fe40007ffe0ff */
[----:B------:R-:W-:-:S02]  /*40300*/  PRMT R18, R23, 0x7632, R18 ;  /* 0x0000763217127816 */ /* 0x000fc40000000012 */
[----:B------:R-:W-:Y:S01]  /*40310*/  ISETP.LT.AND P4, PT, R10, c[0x0][0x178], !P0 ;  /* 0x00005e000a007a0c */ /* 0x000fe20004781270 */
[C---:B------:R-:W-:Y:S01]  /*40320*/  IMAD.WIDE R16, R0.reuse, 0x2, R2 ;  /* 0x0000000200107825 */ /* 0x040fe200078e0202 */
[----:B------:R-:W-:Y:S01]  /*40330*/  ISETP.LT.AND P0, PT, R27, c[0x0][0x178], !P0 ;  /* 0x00005e001b007a0c */ /* 0x000fe20004701270 */
[----:B------:R0:W-:Y:S04]  /*40340*/  @P2 STG.E.U16 [R4.64], R18 ;  /* 0x0000001204002986 */ /* 0x0001e8000c101506 */
[----:B------:R-:W5:Y:S01]  /*40350*/  LDL.LU R23, [R1+0x48] ;  /* 0x0000480001177983 */ /* 0x000f620000300800 */
[C---:B0-----:R-:W-:Y:S01]  /*40360*/  IADD3 R18, R0.reuse, c[0x0][0x198], RZ ;  /* 0x0000660000127a10 */ /* 0x041fe20007ffe0ff */
[----:B------:R-:W-:Y:S01]  /*40370*/  IMAD.WIDE R4, R0, 0x2, R24 ;  /* 0x0000000200047825 */ /* 0x000fe200078e0218 */
[----:B--2---:R-:W-:Y:S01]  /*40380*/  PRMT R20, R29, 0x7632, R20 ;  /* 0x000076321d147816 */ /* 0x004fe20000000014 */
[----:B----4-:R0:W-:Y:S01]  /*40390*/  @P3 STG.E.U16 [R16.64], R21 ;  /* 0x0000001510003986 */ /* 0x0101e2000c101506 */
[----:B------:R-:W-:-:S03]  /*403a0*/  PRMT R0, R21, 0x7632, R0 ;  /* 0x0000763215007816 */ /* 0x000fc60000000000 */
[----:B------:R1:W-:Y:S01]  /*403b0*/  @P1 STG.E.U16 [R4.64], R29 ;  /* 0x0000001d04001986 */ /* 0x0003e2000c101506 */
[----:B0-----:R-:W-:-:S04]  /*403c0*/  IMAD.WIDE R16, R18, 0x2, R2 ;  /* 0x0000000212107825 */ /* 0x001fc800078e0202 */
[----:B-1----:R-:W-:Y:S01]  /*403d0*/  IMAD.WIDE R4, R18, 0x2, R24 ;  /* 0x0000000212047825 */ /* 0x002fe200078e0218 */
[----:B------:R-:W-:Y:S04]  /*403e0*/  @P4 STG.E.U16 [R16.64], R0 ;  /* 0x0000000010004986 */ /* 0x000fe8000c101506 */
[----:B------:R-:W2:Y:S04]  /*403f0*/  LDL.LU R29, [R1+0x68] ;  /* 0x00006800011d7983 */ /* 0x000ea80000300800 */
[----:B------:R0:W-:Y:S04]  /*40400*/  @P0 STG.E.U16 [R4.64], R20 ;  /* 0x0000001404000986 */ /* 0x0001e8000c101506 */
[----:B0-----:R-:W4:Y:S01]  /*40410*/  LDL.LU R5, [R1+0x3e8] ;  /* 0x0003e80001057983 */ /* 0x001f220000300800 */
[----:B------:R-:W-:-:S02]  /*40420*/  ISETP.LT.AND P1, PT, R10, c[0x0][0x178], !P6 ;  /* 0x00005e000a007a0c */ /* 0x000fc40007721270 */
[----:B------:R-:W-:Y:S02]  /*40430*/  IADD3 R19, R11, 0x2a, RZ ;  /* 0x0000002a0b137810 */ /* 0x000fe40007ffe0ff */
[----:B------:R-:W-:Y:S02]  /*40440*/  IADD3 R0, R18, c[0x0][0x198], RZ ;  /* 0x0000660012007a10 */ /* 0x000fe40007ffe0ff */
[----:B------:R-:W-:Y:S02]  /*40450*/  ISETP.GE.AND P2, PT, R19, c[0x0][0x17c], PT ;  /* 0x00005f0013007a0c */ /* 0x000fe40003f46270 */
[----:B------:R-:W-:Y:S01]  /*40460*/  IADD3 R19, R11, 0x2b, RZ ;  /* 0x0000002b0b137810 */ /* 0x000fe20007ffe0ff */
[----:B------:R-:W-:Y:S01]  /*40470*/  IMAD.WIDE R16, R0, 0x2, R2 ;  /* 0x0000000200107825 */ /* 0x000fe200078e0202 */
[----:B------:R-:W-:Y:S02]  /*40480*/  ISETP.LT.AND P6, PT, R27, c[0x0][0x178], !P6 ;  /* 0x00005e001b007a0c */ /* 0x000fe400077c1270 */
[----:B------:R-:W-:-:S02]  /*40490*/  ISETP.GE.AND P3, PT, R19, c[0x0][0x17c], PT ;  /* 0x00005f0013007a0c */ /* 0x000fc40003f66270 */
[----:B------:R-:W-:Y:S02]  /*404a0*/  IADD3 R19, R11, 0x2c, RZ ;  /* 0x0000002c0b137810 */ /* 0x000fe40007ffe0ff */
[C---:B------:R-:W-:Y:S02]  /*404b0*/  IADD3 R4, R0.reuse, c[0x0][0x198], RZ ;  /* 0x0000660000047a10 */ /* 0x040fe40007ffe0ff */
[----:B------:R-:W-:Y:S01]  /*404c0*/  ISETP.GE.AND P4, PT, R19, c[0x0][0x17c], PT ;  /* 0x00005f0013007a0c */ /* 0x000fe20003f86270 */
[----:B------:R-:W-:Y:S01]  /*404d0*/  IMAD.WIDE R18, R0, 0x2, R24 ;  /* 0x0000000200127825 */ /* 0x000fe200078e0218 */
[----:B------:R-:W-:-:S04]  /*404e0*/  IADD3 R21, R11, 0x2d, RZ ;  /* 0x0000002d0b157810 */ /* 0x000fc80007ffe0ff */
[----:B------:R-:W-:Y:S02]  /*404f0*/  ISETP.GE.AND P0, PT, R21, c[0x0][0x17c], PT ;  /* 0x00005f0015007a0c */ /* 0x000fe40003f06270 */
[----:B------:R-:W-:Y:S02]  /*40500*/  IADD3 R21, R11, 0x2e, RZ ;  /* 0x0000002e0b157810 */ /* 0x000fe40007ffe0ff */
[----:B-----5:R-:W-:Y:S01]  /*40510*/  PRMT R20, R23, 0x7632, R20 ;  /* 0x0000763217147816 */ /* 0x020fe20000000014 */
[----:B----4-:R-:W-:Y:S01]  /*40520*/  @P1 STG.E.U16 [R16.64], R5 ;  /* 0x0000000510001986 */ /* 0x010fe2000c101506 */
[----:B------:R-:W-:Y:S02]  /*40530*/  ISETP.LT.AND P1, PT, R10, c[0x0][0x178], !P5 ;  /* 0x00005e000a007a0c */ /* 0x000fe40006f21270 */
[----:B------:R-:W-:Y:S01]  /*40540*/  PRMT R22, R5, 0x7632, R22 ;  /* 0x0000763205167816 */ /* 0x000fe20000000016 */
[----:B------:R0:W-:Y:S02]  /*40550*/  @P6 STG.E.U16 [R18.64], R23 ;  /* 0x0000001712006986 */ /* 0x0001e4000c101506 */
[----:B0-----:R-:W-:-:S02]  /*40560*/  IMAD.WIDE R18, R4, 0x2, R2 ;  /* 0x0000000204127825 */ /* 0x001fc400078e0202 */
[----:B------:R-:W4:Y:S06]  /*40570*/  LDL.LU R23, [R1+0x58] ;  /* 0x0000580001177983 */ /* 0x000f2c0000300800 */
[----:B------:R0:W-:Y:S01]  /*40580*/  @P1 STG.E.U16 [R18.64], R22 ;  /* 0x0000001612001986 */ /* 0x0001e2000c101506 */
[----:B------:R-:W-:-:S03]  /*40590*/  ISETP.GE.AND P1, PT, R21, c[0x0][0x17c], PT ;  /* 0x00005f0015007a0c */ /* 0x000fc60003f26270 */
[----:B0-----:R-:W5:Y:S04]  /*405a0*/  LDL.LU R22, [R1+0x408] ;  /* 0x0004080001167983 */ /* 0x001f680000300800 */
[----:B------:R-:W2:Y:S01]  /*405b0*/  LDL.LU R21, [R1+0x3f8] ;  /* 0x0003f80001157983 */ /* 0x000ea20000300800 */
[C---:B------:R-:W-:Y:S02]  /*405c0*/  ISETP.LT.AND P5, PT, R27.reuse, c[0x0][0x178], !P5 ;  /* 0x00005e001b007a0c */ /* 0x040fe40006fa1270 */
[----:B------:R-:W-:Y:S02]  /*405d0*/  ISETP.LT.AND P6, PT, R10, c[0x0][0x178], !P2 ;  /* 0x00005e000a007a0c */ /* 0x000fe400057c1270 */
[C---:B------:R-:W-:Y:S02]  /*405e0*/  IADD3 R0, R4.reuse, c[0x0][0x198], RZ ;  /* 0x0000660004007a10 */ /* 0x040fe40007ffe0ff */
[----:B------:R-:W-:Y:S01]  /*405f0*/  ISETP.LT.AND P2, PT, R27, c[0x0][0x178], !P2 ;  /* 0x00005e001b007a0c */ /* 0x000fe20005741270 */
[----:B------:R-:W-:-:S04]  /*40600*/  IMAD.WIDE R16, R4, 0x2, R24 ;  /* 0x0000000204107825 */ /* 0x000fc800078e0218 */
[C---:B------:R-:W-:Y:S02]  /*40610*/  IMAD.WIDE R4, R0.reuse, 0x2, R2 ;  /* 0x0000000200047825 */ /* 0x040fe400078e0202 */
[----:B------:R0:W-:Y:S02]  /*40620*/  @P5 STG.E.U16 [R16.64], R20 ;  /* 0x0000001410005986 */ /* 0x0001e4000c101506 */
[----:B------:R-:W-:Y:S01]  /*40630*/  IMAD.WIDE R18, R0, 0x2, R24 ;  /* 0x0000000200127825 */ /* 0x000fe200078e0218 */
[C---:B------:R-:W-:Y:S02]  /*40640*/  ISETP.LT.AND P5, PT, R10.reuse, c[0x0][0x178], !P4 ;  /* 0x00005e000a007a0c */ /* 0x040fe400067a1270 */
[----:B------:R-:W-:Y:S02]  /*40650*/  ISETP.LT.AND P4, PT, R27, c[0x0][0x178], !P4 ;  /* 0x00005e001b007a0c */ /* 0x000fe40006781270 */
[----:B0-----:R-:W-:Y:S01]  /*40660*/  IADD3 R20, R11, 0x2f, RZ ;  /* 0x0000002f0b147810 */ /* 0x001fe20007ffe0ff */
[----:B--2---:R0:W-:Y:S01]  /*40670*/  @P6 STG.E.U16 [R4.64], R21 ;  /* 0x0000001504006986 */ /* 0x0041e2000c101506 */
[----:B------:R-:W-:-:S02]  /*40680*/  ISETP.LT.AND P6, PT, R10, c[0x0][0x178], !P3 ;  /* 0x00005e000a007a0c */ /* 0x000fc40005fc1270 */
[----:B------:R-:W-:Y:S01]  /*40690*/  ISETP.LT.AND P3, PT, R27, c[0x0][0x178], !P3 ;  /* 0x00005e001b007a0c */ /* 0x000fe20005f61270 */
[----:B------:R1:W-:Y:S01]  /*406a0*/  @P2 STG.E.U16 [R18.64], R29 ;  /* 0x0000001d12002986 */ /* 0x0003e2000c101506 */
[----:B0-----:R-:W-:Y:S02]  /*406b0*/  IADD3 R4, R0, c[0x0][0x198], RZ ;  /* 0x0000660000047a10 */ /* 0x001fe40007ffe0ff */
[----:B-1----:R-:W-:Y:S02]  /*406c0*/  PRMT R18, R29, 0x7632, R18 ;  /* 0x000076321d127816 */ /* 0x002fe40000000012 */
[----:B------:R-:W2:Y:S01]  /*406d0*/  LDL.LU R29, [R1+0x418] ;  /* 0x00041800011d7983 */ /* 0x000ea20000300800 */
[----:B------:R-:W-:Y:S01]  /*406e0*/  PRMT R19, R21, 0x7632, R19 ;  /* 0x0000763215137816 */ /* 0x000fe20000000013 */
[C---:B------:R-:W-:Y:S01]  /*406f0*/  IMAD.WIDE R16, R4.reuse, 0x2, R2 ;  /* 0x0000000204107825 */ /* 0x040fe200078e0202 */
[----:B------:R-:W-:-:S03]  /*40700*/  IADD3 R0, R4, c[0x0][0x198], RZ ;  /* 0x0000660004007a10 */ /* 0x000fc60007ffe0ff */
[----:B------:R-:W-:Y:S01]  /*40710*/  IMAD.WIDE R4, R4, 0x2, R24 ;  /* 0x0000000204047825 */ /* 0x000fe200078e0218 */
[----:B------:R0:W-:Y:S04]  /*40720*/  @P6 STG.E.U16 [R16.64], R19 ;  /* 0x0000001310006986 */ /* 0x0001e8000c101506 */
[----:B------:R1:W-:Y:S01]  /*40730*/  @P3 STG.E.U16 [R4.64], R18 ;  /* 0x0000001204003986 */ /* 0x0003e2000c101506 */
[----:B0-----:R-:W-:-:S05]  /*40740*/  IMAD.WIDE R16, R0, 0x2, R2 ;  /* 0x0000000200107825 */ /* 0x001fca00078e0202 */
[----:B-----5:R0:W-:Y:S01]  /*40750*/  @P5 STG.E.U16 [R16.64], R22 ;  /* 0x0000001610005986 */ /* 0x0201e2000c101506 */
[----:B-1----:R-:W-:Y:S01]  /*40760*/  IMAD.WIDE R4, R0, 0x2, R24 ;  /* 0x0000000200047825 */ /* 0x002fe200078e0218 */
[----:B------:R-:W-:Y:S02]  /*40770*/  ISETP.GE.AND P2, PT, R20, c[0x0][0x17c], PT ;  /* 0x00005f0014007a0c */ /* 0x000fe40003f46270 */
[----:B----4-:R-:W-:Y:S02]  /*40780*/  PRMT R20, R23, 0x7632, R20 ;  /* 0x0000763217147816 */ /* 0x010fe40000000014 */
[----:B0-----:R-:W-:Y:S02]  /*40790*/  PRMT R17, R22, 0x7632, R17 ;  /* 0x0000763216117816 */ /* 0x001fe40000000011 */
[----:B------:R-:W4:Y:S04]  /*407a0*/  LDL.LU R22, [R1+0x3ac] ;  /* 0x0003ac0001167983 */ /* 0x000f280000300800 */
[----:B------:R0:W-:Y:S04]  /*407b0*/  @P4 STG.E.U16 [R4.64], R23 ;  /* 0x0000001704004986 */ /* 0x0001e8000c101506 */
[----:B0-----:R-:W5:Y:S01]  /*407c0*/  LDL.LU R23, [R1+0xc] ;  /* 0x00000c0001177983 */ /* 0x001f620000300800 */
[----:B------:R-:W-:-:S02]  /*407d0*/  ISETP.LT.AND P6, PT, R10, c[0x0][0x178], !P0 ;  /* 0x00005e000a007a0c */ /* 0x000fc400047c1270 */
[----:B------:R-:W-:Y:S02]  /*407e0*/  IADD3 R16, R0, c[0x0][0x198], RZ ;  /* 0x0000660000107a10 */ /* 0x000fe40007ffe0ff */
[----:B------:R-:W-:Y:S02]  /*407f0*/  ISETP.LT.AND P0, PT, R27, c[0x0][0x178], !P0 ;  /* 0x00005e001b007a0c */ /* 0x000fe40004701270 */
[----:B------:R-:W-:Y:S01]  /*40800*/  IADD3 R0, R11, 0x31, RZ ;  /* 0x000000310b007810 */ /* 0x000fe20007ffe0ff */
[----:B------:R-:W-:Y:S01]  /*40810*/  IMAD.WIDE R4, R16, 0x2, R2 ;  /* 0x0000000210047825 */ /* 0x000fe200078e0202 */
[----:B------:R-:W-:Y:S02]  /*40820*/  ISETP.LT.AND P5, PT, R10, c[0x0][0x178], !P1 ;  /* 0x00005e000a007a0c */ /* 0x000fe40004fa1270 */
[----:B------:R-:W-:Y:S02]  /*40830*/  ISETP.LT.AND P1, PT, R27, c[0x0][0x178], !P1 ;  /* 0x00005e001b007a0c */ /* 0x000fe40004f21270 */
[----:B------:R-:W-:Y:S01]  /*40840*/  ISETP.GE.AND P4, PT, R0, c[0x0][0x17c], PT ;  /* 0x00005f0000007a0c */ /* 0x000fe20003f86270 */
[----:B------:R0:W-:Y:S01]  /*40850*/  @P6 STG.E.U16 [R4.64], R17 ;  /* 0x0000001104006986 */ /* 0x0001e2000c101506 */
[----:B------:R-:W-:-:S02]  /*40860*/  IADD3 R0, R16, c[0x0][0x198], RZ ;  /* 0x0000660010007a10 */ /* 0x000fc40007ffe0ff */
[C---:B------:R-:W-:Y:S02]  /*40870*/  IADD3 R19, R11.reuse, 0x30, RZ ;  /* 0x000000300b137810 */ /* 0x040fe40007ffe0ff */
[----:B------:R-:W-:Y:S02]  /*40880*/  IADD3 R18, R11, 0x32, RZ ;  /* 0x000000320b127810 */ /* 0x000fe40007ffe0ff */
[----:B------:R-:W-:Y:S01]  /*40890*/  ISETP.GE.AND P3, PT, R19, c[0x0][0x17c], PT ;  /* 0x00005f0013007a0c */ /* 0x000fe20003f66270 */
[----:B0-----:R-:W-:Y:S01]  /*408a0*/  IMAD.WIDE R4, R16, 0x2, R24 ;  /* 0x0000000210047825 */ /* 0x001fe200078e0218 */
[----:B------:R-:W-:-:S03]  /*408b0*/  ISETP.GE.AND P6, PT, R18, c[0x0][0x17c], PT ;  /* 0x00005f0012007a0c */ /* 0x000fc60003fc6270 */
[----:B------:R-:W-:Y:S01]  /*408c0*/  IMAD.WIDE R16, R0, 0x2, R2 ;  /* 0x0000000200107825 */ /* 0x000fe200078e0202 */
[----:B------:R0:W-:Y:S01]  /*408d0*/  @P0 STG.E.U16 [R4.64], R20 ;  /* 0x0000001404000986 */ /* 0x0001e2000c101506 */
[----:B------:R-:W-:Y:S02]  /*408e0*/  ISETP.LT.AND P0, PT, R10, c[0x0][0x178], !P2 ;  /* 0x00005e000a007a0c */ /* 0x000fe40005701270 */
[C---:B------:R-:W-:Y:S01]  /*408f0*/  IMAD.WIDE R18, R0.reuse, 0x2, R24 ;  /* 0x0000000200127825 */ /* 0x040fe200078e0218 */
[----:B------:R-:W-:Y:S02]  /*40900*/  ISETP.LT.AND P2, PT, R27, c[0x0][0x178], !P2 ;  /* 0x00005e001b007a0c */ /* 0x000fe40005741270 */
[----:B0-----:R-:W-:Y:S02]  /*40910*/  IADD3 R4, R0, c[0x0][0x198], RZ ;  /* 0x0000660000047a10 */ /* 0x001fe40007ffe0ff */
[----:B------:R-:W-:Y:S02]  /*40920*/  PRMT R0, R6, 0x7632, R0 ;  /* 0x0000763206007816 */ /* 0x000fe40000000000 */
[----:B------:R-:W-:Y:S01]  /*40930*/  IADD3 R21, R11, 0x33, RZ ;  /* 0x000000330b157810 */ /* 0x000fe20007ffe0ff */
[----:B--2---:R0:W-:Y:S04]  /*40940*/  @P5 STG.E.U16 [R16.64], R29 ;  /* 0x0000001d10005986 */ /* 0x0041e8000c101506 */
[----:B------:R1:W-:Y:S01]  /*40950*/  @P1 STG.E.U16 [R18.64], R6 ;  /* 0x0000000612001986 */ /* 0x0003e2000c101506 */
[----:B------:R-:W-:Y:S01]  /*40960*/  ISETP.LT.AND P1, PT, R10, c[0x0][0x178], !P3 ;  /* 0x00005e000a007a0c */ /* 0x000fe20005f21270 */
[----:B0-----:R-:W-:Y:S01]  /*40970*/  IMAD.WIDE R16, R4, 0x2, R2 ;  /* 0x0000000204107825 */ /* 0x001fe200078e0202 */
[----:B-1----:R-:W-:-:S02]  /*40980*/  PRMT R18, R29, 0x7632, R18 ;  /* 0x000076321d127816 */ /* 0x002fc40000000012 */
[C---:B------:R-:W-:Y:S01]  /*40990*/  IADD3 R6, R4.reuse, c[0x0][0x198], RZ ;  /* 0x0000660004067a10 */ /* 0x040fe20007ffe0ff */
[----:B------:R-:W-:Y:S01]  /*409a0*/  IMAD.WIDE R4, R4, 0x2, R24 ;  /* 0x0000000204047825 */ /* 0x000fe200078e0218 */
[----:B------:R-:W-:Y:S01]  /*409b0*/  ISETP.LT.AND P3, PT, R27, c[0x0][0x178], !P3 ;  /* 0x00005e001b007a0c */ /* 0x000fe20005f61270 */
[----:B------:R0:W-:Y:S04]  /*409c0*/  @P0 STG.E.U16 [R16.64], R18 ;  /* 0x0000001210000986 */ /* 0x0001e8000c101506 */
[----:B------:R1:W-:Y:S01]  /*409d0*/  @P2 STG.E.U16 [R4.64], R0 ;  /* 0x0000000004002986 */ /* 0x0003e2000c101506 */
[----:B------:R-:W-:-:S03]  /*409e0*/  ISETP.GE.AND P5, PT, R21, c[0x0][0x17c], PT ;  /* 0x00005f0015007a0c */ /* 0x000fc60003fa6270 */
[----:B------:R-:W2:Y:S01]  /*409f0*/  LDL.LU R29, [R1+0x2c] ;  /* 0x00002c00011d7983 */ /* 0x000ea20000300800 */
[----:B0-----:R-:W-:-:S05]  /*40a00*/  IMAD.WIDE R16, R6, 0x2, R2 ;  /* 0x0000000206107825 */ /* 0x001fca00078e0202 */
[----:B----4-:R0:W-:Y:S01]  /*40a10*/  @P1 STG.E.U16 [R16.64], R22 ;  /* 0x0000001610001986 */ /* 0x0101e2000c101506 */
[----:B------:R-:W-:Y:S01]  /*40a20*/  ISETP.LT.AND P1, PT, R10, c[0x0][0x178], !P4 ;  /* 0x00005e000a007a0c */ /* 0x000fe20006721270 */
[----:B-1----:R-:W-:Y:S01]  /*40a30*/  IMAD.WIDE R4, R6, 0x2, R24 ;  /* 0x0000000206047825 */ /* 0x002fe200078e0218 */
[----:B------:R-:W-:Y:S02]  /*40a40*/  ISETP.LT.AND P4, PT, R27, c[0x0][0x178], !P4 ;  /* 0x00005e001b007a0c */ /* 0x000fe40006781270 */
[----:B------:R-:W-:Y:S02]  /*40a50*/  PRMT R0, R22, 0x7632, R0 ;  /* 0x0000763216007816 */ /* 0x000fe40000000000 */
[----:B0-----:R-:W-:Y:S02]  /*40a60*/  IADD3 R16, R6, c[0x0][0x198], RZ ;  /* 0x0000660006107a10 */ /* 0x001fe40007ffe0ff */
[----:B------:R-:W-:Y:S01]  /*40a70*/  IADD3 R21, R11, 0x36, RZ ;  /* 0x000000360b157810 */ /* 0x000fe20007ffe0ff */
[----:B-----5:R0:W-:Y:S01]  /*40a80*/  @P3 STG.E.U16 [R4.64], R23 ;  /* 0x0000001704003986 */ /* 0x0201e2000c101506 */
[----:B------:R-:W-:-:S02]  /*40a90*/  IADD3 R6, R16, c[0x0][0x198], RZ ;  /* 0x0000660010067a10 */ /* 0x000fc40007ffe0ff */
[----:B------:R-:W-:Y:S01]  /*40aa0*/  PRMT R20, R23, 0x7632, R20 ;  /* 0x0000763217147816 */ /* 0x000fe20000000014 */
[C---:B0-----:R-:W-:Y:S01]  /*40ab0*/  IMAD.WIDE R4, R16.reuse, 0x2, R2 ;  /* 0x0000000210047825 */ /* 0x041fe200078e0202 */
[----:B------:R-:W4:Y:S03]  /*40ac0*/  LDL.LU R23, [R1+0x1c] ;  /* 0x00001c0001177983 */ /* 0x000f260000300800 */
[----:B------:R-:W-:Y:S01]  /*40ad0*/  IMAD.WIDE R16, R16, 0x2, R24 ;  /* 0x0000000210107825 */ /* 0x000fe200078e0218 */
[----:B------:R-:W-:Y:S01]  /*40ae0*/  @P1 STG.E.U16 [R4.64], R0 ;  /* 0x0000000004001986 */ /* 0x000fe2000c101506 */
[----:B------:R-:W-:-:S03]  /*40af0*/  ISETP.GE.AND P1, PT, R21, c[0x0][0x17c], PT ;  /* 0x00005f0015007a0c */ /* 0x000fc60003f26270 */
[----:B------:R-:W5:Y:S04]  /*40b00*/  LDL.LU R21, [R1+0x3cc] ;  /* 0x0003cc0001157983 */ /* 0x000f680000300800 */
        /* <DEDUP_REMOVED lines=8> */
[----:B------:R-:W-:-:S04]  /*40b90*/  IMAD.WIDE R18, R6, 0x2, R2 ;  /* 0x0000000206127825 */ /* 0x000fc800078e0202 */
[----:B------:R-:W-:Y:S01]  /*40ba0*/  IMAD.WIDE R4, R6, 0x2, R24 ;  /* 0x0000000206047825 */ /* 0x000fe200078e0218 */
[----:B------:R-:W-:Y:S02]  /*40bb0*/  IADD3 R20, R11, 0x38, RZ ;  /* 0x000000380b147810 */ /* 0x000fe40007ffe0ff */
[----:B--2---:R-:W-:Y:S01]  /*40bc0*/  PRMT R0, R29, 0x7632, R0 ;  /* 0x000076321d007816 */ /* 0x004fe20000000000 */
[----:B---3--:R0:W-:Y:S01]  /*40bd0*/  @P3 STG.E.U16 [R18.64], R17 ;  /* 0x0000001112003986 */ /* 0x0081e2000c101506 */
[C---:B------:R-:W-:Y:S02]  /*40be0*/  ISETP.LT.AND P3, PT, R10.reuse, c[0x0][0x178], !P5 ;  /* 0x00005e000a007a0c */ /* 0x040fe40006f61270 */
[----:B------:R-:W-:Y:S01]  /*40bf0*/  ISETP.LT.AND P5, PT, R27, c[0x0][0x178], !P5 ;  /* 0x00005e001b007a0c */ /* 0x000fe20006fa1270 */
[----:B------:R1:W-:Y:S01]  /*40c00*/  @P6 STG.E.U16 [R4.64], R29 ;  /* 0x0000001d04006986 */ /* 0x0003e2000c101506 */
[----:B------:R-:W-:Y:S02]  /*40c10*/  ISETP.LT.AND P6, PT, R10, c[0x0][0x178], !P0 ;  /* 0x00005e000a007a0c */ /* 0x000fe400047c1270 */
[----:B0-----:R-:W-:-:S02]  /*40c20*/  IADD3 R19, R6, c[0x0][0x198], RZ ;  /* 0x0000660006137a10 */ /* 0x001fc40007ffe0ff */
[----:B------:R-:W-:Y:S02]  /*40c30*/  PRMT R18, R17, 0x7632, R18 ;  /* 0x0000763211127816 */ /* 0x000fe40000000012 */
[C---:B------:R-:W-:Y:S01]  /*40c40*/  IADD3 R6, R19.reuse, c[0x0][0x198], RZ ;  /* 0x0000660013067a10 */ /* 0x040fe20007ffe0ff */
[----:B------:R-:W-:Y:S01]  /*40c50*/  IMAD.WIDE R16, R19, 0x2, R2 ;  /* 0x0000000213107825 */ /* 0x000fe200078e0202 */
[----:B------:R-:W-:Y:S01]  /*40c60*/  ISETP.LT.AND P0, PT, R27, c[0x0][0x178], !P0 ;  /* 0x00005e001b007a0c */ /* 0x000fe20004701270 */
[----:B-1----:R-:W2:Y:S02]  /*40c70*/  LDL.LU R29, [R1+0x3c] ;  /* 0x00003c00011d7983 */ /* 0x002ea40000300800 */
[----:B------:R-:W-:Y:S02]  /*40c80*/  IMAD.WIDE R4, R19, 0x2, R24 ;  /* 0x0000000213047825 */ /* 0x000fe400078e0218 */
[----:B------:R0:W-:Y:S04]  /*40c90*/  @P3 STG.E.U16 [R16.64], R18 ;  /* 0x0000001210003986 */ /* 0x0001e8000c101506 */
[----:B------:R1:W-:Y:S01]  /*40ca0*/  @P5 STG.E.U16 [R4.64], R0 ;  /* 0x0000000004005986 */ /* 0x0003e2000c101506 */
[----:B0-----:R-:W-:-:S05]  /*40cb0*/  IMAD.WIDE R16, R6, 0x2, R2 ;  /* 0x0000000206107825 */ /* 0x001fca00078e0202 */
[----:B-----5:R0:W-:Y:S01]  /*40cc0*/  @P6 STG.E.U16 [R16.64], R21 ;  /* 0x0000001510006986 */ /* 0x0201e2000c101506 */
[----:B------:R-:W-:Y:S01]  /*40cd0*/  ISETP.LT.AND P6, PT, R10, c[0x0][0x178], !P2 ;  /* 0x00005e000a007a0c */ /* 0x000fe200057c1270 */
[C---:B-1----:R-:W-:Y:S01]  /*40ce0*/  IMAD.WIDE R4, R6.reuse, 0x2, R24 ;  /* 0x0000000206047825 */ /* 0x042fe200078e0218 */
[----:B------:R-:W-:Y:S02]  /*40cf0*/  ISETP.LT.AND P2, PT, R27, c[0x0][0x178], !P2 ;  /* 0x00005e001b007a0c */ /* 0x000fe40005741270 */
[----:B------:R-:W-:Y:S02]  /*40d00*/  PRMT R0, R21, 0x7632, R0 ;  /* 0x0000763215007816 */ /* 0x000fe40000000000 */
[----:B----4-:R1:W-:Y:S01]  /*40d10*/  @P0 STG.E.U16 [R4.64], R23 ;  /* 0x0000001704000986 */ /* 0x0103e2000c101506 */
[----:B0-----:R-:W-:Y:S02]  /*40d20*/  IADD3 R16, R6, c[0x0][0x198], RZ ;  /* 0x0000660006107a10 */ /* 0x001fe40007ffe0ff */
[----:B------:R-:W-:-:S02]  /*40d30*/  ISETP.GE.AND P3, PT, R20, c[0x0][0x17c], PT ;  /* 0x00005f0014007a0c */ /* 0x000fc40003f66270 */
[----:B------:R-:W-:Y:S02]  /*40d40*/  IADD3 R21, R11, 0x3a, RZ ;  /* 0x0000003a0b157810 */ /* 0x000fe40007ffe0ff */
[C---:B------:R-:W-:Y:S01]  /*40d50*/  IADD3 R6, R16.reuse, c[0x0][0x198], RZ ;  /* 0x0000660010067a10 */ /* 0x040fe20007ffe0ff */
[C---:B-1----:R-:W-:Y:S01]  /*40d60*/  IMAD.WIDE R4, R16.reuse, 0x2, R2 ;  /* 0x0000000210047825 */ /* 0x042fe200078e0202 */
[----:B------:R-:W-:Y:S02]  /*40d70*/  PRMT R20, R23, 0x7632, R20 ;  /* 0x0000763217147816 */ /* 0x000fe40000000014 */
[----:B------:R-:W3:Y:S01]  /*40d80*/  LDL.LU R23, [R1+0x4c] ;  /* 0x00004c0001177983 */ /* 0x000ee20000300800 */
[----:B------:R-:W-:-:S03]  /*40d90*/  IMAD.WIDE R16, R16, 0x2, R24 ;  /* 0x0000000210107825 */ /* 0x000fc600078e0218 */
[----:B------:R-:W-:Y:S01]  /*40da0*/  @P6 STG.E.U16 [R4.64], R0 ;  /* 0x0000000004006986 */ /* 0x000fe2000c101506 */
[----:B------:R-:W-:-:S03]  /*40db0*/  ISETP.GE.AND P6, PT, R21, c[0x0][0x17c], PT ;  /* 0x00005f0015007a0c */ /* 0x000fc60003fc6270 */
[----:B------:R-:W4:Y:S04]  /*40dc0*/  LDL.LU R21, [R1+0x3ec] ;  /* 0x0003ec0001157983 */ /* 0x000f280000300800 */
[----:B------:R0:W-:Y:S04]  /*40dd0*/  @P2 STG.E.U16 [R16.64], R20 ;  /* 0x0000001410002986 */ /* 0x0001e8000c101506 */
[----:B0-----:R-:W5:Y:S01]  /*40de0*/  LDL.LU R17, [R1+0x3dc] ;  /* 0x0003dc0001117983 */ /* 0x001f620000300800 */
[----:B------:R-:W-:Y:S02]  /*40df0*/  ISETP.LT.AND P0, PT, R10, c[0x0][0x178], !P1 ;  /* 0x00005e000a007a0c */ /* 0x000fe40004f01270 */
[----:B------:R-:W-:-:S02]  /*40e00*/  IADD3 R18, R11, 0x39, RZ ;  /* 0x000000390b127810 */ /* 0x000fc40007ffe0ff */
[----:B------:R-:W-:Y:S02]  /*40e10*/  IADD3 R22, R11, 0x37, RZ ;  /* 0x000000370b167810 */ /* 0x000fe40007ffe0ff */
[----:B------:R-:W-:Y:S02]  /*40e20*/  ISETP.LT.AND P1, PT, R27, c[0x0][0x178], !P1 ;  /* 0x00005e001b007a0c */ /* 0x000fe40004f21270 */
[----:B------:R-:W-:Y:S01]  /*40e30*/  ISETP.GE.AND P5, PT, R18, c[0x0][0x17c], PT ;  /* 0x00005f0012007a0c */ /* 0x000fe20003fa6270 */
[----:B------:R-:W-:Y:S01]  /*40e40*/  IMAD.WIDE R18, R6, 0x2, R2 ;  /* 0x0000000206127825 */ /* 0x000fe200078e0202 */
[----:B------:R-:W-:-:S03]  /*40e50*/  ISETP.GE.AND P4, PT, R22, c[0x0][0x17c], PT ;  /* 0x00005f0016007a0c */ /* 0x000fc60003f86270 */
[----:B------:R-:W-:Y:S01]  /*40e60*/  IMAD.WIDE R4, R6, 0x2, R24 ;  /* 0x0000000206047825 */ /* 0x000fe200078e0218 */
[----:B------:R-:W-:Y:S02]  /*40e70*/  IADD3 R20, R11, 0x3c, RZ ;  /* 0x0000003c0b147810 */ /* 0x000fe40007ffe0ff */
[----:B--2---:R-:W-:Y:S01]  /*40e80*/  PRMT R0, R29, 0x7632, R0 ;  /* 0x000076321d007816 */ /* 0x004fe20000000000 */
[----:B-----5:R0:W-:Y:S01]  /*40e90*/  @P0 STG.E.U16 [R18.64], R17 ;  /* 0x0000001112000986 */ /* 0x0201e2000c101506 */
        /* <DEDUP_REMOVED lines=14> */
[----:B----4-:R0:W-:Y:S01]  /*40f80*/  @P1 STG.E.U16 [R16.64], R21 ;  /* 0x0000001510001986 */ /* 0x0101e2000c101506 */
[----:B------:R-:W-:Y:S01]  /*40f90*/  ISETP.LT.AND P1, PT, R10, c[0x0][0x178], !P5 ;  /* 0x00005e000a007a0c */ /* 0x000fe20006f21270 */
[C---:B-1----:R-:W-:Y:S01]  /*40fa0*/  IMAD.WIDE R4, R6.reuse, 0x2, R24 ;  /* 0x0000000206047825 */ /* 0x042fe200078e0218 */
[----:B------:R-:W-:Y:S02]  /*40fb0*/  ISETP.LT.AND P5, PT, R27, c[0x0][0x178], !P5 ;  /* 0x00005e001b007a0c */ /* 0x000fe40006fa1270 */
[----:B------:R-:W-:Y:S02]  /*40fc0*/  PRMT R0, R21, 0x7632, R0 ;  /* 0x0000763215007816 */ /* 0x000fe40000000000 */
[----:B---3--:R1:W-:Y:S01]  /*40fd0*/  @P3 STG.E.U16 [R4.64], R23 ;  /* 0x0000001704003986 */ /* 0x0083e2000c101506 */
        /* <DEDUP_REMOVED lines=21> */
[----:B------:R-:W-:-:S04]  /*41130*/  IADD3 R22, R11, 0x3f, RZ ;  /* 0x0000003f0b167810 */ /* 0x000fc80007ffe0ff */
[----:B------:R-:W-:Y:S02]  /*41140*/  ISETP.GE.AND P5, PT, R22, c[0x0][0x17c], PT ;  /* 0x00005f0016007a0c */ /* 0x000fe40003fa6270 */
[----:B------:R-:W-:Y:S02]  /*41150*/  IADD3 R22, R11, 0x43, RZ ;  /* 0x000000430b167810 */ /* 0x000fe40007ffe0ff */
[----:B--2---:R-:W-:Y:S01]  /*41160*/  PRMT R0, R29, 0x7632, R0 ;  /* 0x000076321d007816 */ /* 0x004fe20000000000 */
[----:B-----5:R0:W-:Y:S01]  /*41170*/  @P3 STG.E.U16 [R18.64], R17 ;  /* 0x0000001112003986 */ /* 0x0201e2000c101506 */
[C---:B------:R-:W-:Y:S02]  /*41180*/  ISETP.LT.AND P3, PT, R10.reuse, c[0x0][0x178], !P2 ;  /* 0x00005e000a007a0c */ /* 0x040fe40005761270 */
[----:B------:R-:W-:Y:S01]  /*41190*/  ISETP.LT.AND P2, PT, R27, c[0x0][0x178], !P2 ;  /* 0x00005e001b007a0c */ /* 0x000fe20005741270 */
[----:B------:R1:W-:Y:S01]  /*411a0*/  @P6 STG.E.U16 [R4.64], R29 ;  /* 0x0000001d04006986 */ /* 0x0003e2000c101506 */
[----:B------:R-:W-:-:S02]  /*411b0*/  ISETP.LT.AND P6, PT, R10, c[0x0][0x178], !P0 ;  /* 0x00005e000a007a0c */ /* 0x000fc400047c1270 */
[----:B0-----:R-:W-:Y:S02]  /*411c0*/  IADD3 R19, R6, c[0x0][0x198], RZ ;  /* 0x0000660006137a10 */ /* 0x001fe40007ffe0ff */
        /* <DEDUP_REMOVED lines=16> */
[----:B------:R-:W-:-:S02]  /*412d0*/  PRMT R6, R23, 0x7632, R6 ;  /* 0x0000763217067816 */ /* 0x000fc40000000006 */
[C---:B------:R-:W-:Y:S01]  /*412e0*/  IADD3 R21, R16.reuse, c[0x0][0x198], RZ ;  /* 0x0000660010157a10 */ /* 0x040fe20007ffe0ff */
[C---:B-1----:R-:W-:Y:S01]  /*412f0*/  IMAD.WIDE R4, R16.reuse, 0x2, R2 ;  /* 0x0000000210047825 */ /* 0x042fe200078e0202 */
[----:B------:R-:W3:Y:S03]  /*41300*/  LDL.LU R23, [R1+0x80] ;  /* 0x0000800001177983 */ /* 0x000ee60000300800 */
[----:B------:R-:W-:Y:S01]  /*41310*/  IMAD.WIDE R16, R16, 0x2, R24 ;  /* 0x0000000210107825 */ /* 0x000fe200078e0218 */
[----:B------:R0:W-:Y:S04]  /*41320*/  @P6 STG.E.U16 [R4.64], R0 ;  /* 0x0000000004006986 */ /* 0x0001e8000c101506 */
[----:B------:R1:W-:Y:S01]  /*41330*/  @P4 STG.E.U16 [R16.64], R6 ;  /* 0x0000000610004986 */ /* 0x0003e2000c101506 */
[----:B------:R-:W-:-:S03]  /*41340*/  ISETP.GE.AND P4, PT, R22, c[0x0][0x17c], PT ;  /* 0x00005f0016007a0c */ /* 0x000fc60003f86270 */
[----:B------:R-:W4:Y:S01]  /*41350*/  LDL.LU R22, [R1+0x90] ;  /* 0x0000900001167983 */ /* 0x000f220000300800 */
[----:B------:R-:W-:Y:S02]  /*41360*/  ISETP.LT.AND P0, PT, R10, c[0x0][0x178], !P1 ;  /* 0x00005e000a007a0c */ /* 0x000fe40004f01270 */
[----:B------:R-:W-:Y:S02]  /*41370*/  IADD3 R18, R11, 0x41, RZ ;  /* 0x000000410b127810 */ /* 0x000fe40007ffe0ff */
[----:B------:R-:W-:Y:S02]  /*41380*/  ISETP.LT.AND P1, PT, R27, c[0x0][0x178], !P1 ;  /* 0x00005e001b007a0c */ /* 0x000fe40004f21270 */
[----:B------:R-:W-:Y:S01]  /*41390*/  ISETP.GE.AND P2, PT, R18, c[0x0][0x17c], PT ;  /* 0x00005f0012007a0c */ /* 0x000fe20003f46270 */
[----:B------:R-:W-:Y:S01]  /*413a0*/  IMAD.WIDE R18, R21, 0x2, R2 ;  /* 0x0000000215127825 */ /* 0x000fe200078e0202 */
[----:B------:R-:W-:-:S03]  /*413b0*/  IADD3 R20, R11, 0x40, RZ ;  /* 0x000000400b147810 */ /* 0x000fc60007ffe0ff */
[----:B0-----:R-:W-:Y:S01]  /*413c0*/  IMAD.WIDE R4, R21, 0x2, R24 ;  /* 0x0000000215047825 */ /* 0x001fe200078e0218 */
[----:B------:R-:W-:Y:S02]  /*413d0*/  ISETP.GE.AND P3, PT, R20, c[0x0][0x17c], PT ;  /* 0x00005f0014007a0c */ /* 0x000fe40003f66270 */
[----:B------:R-:W-:Y:S02]  /*413e0*/  IADD3 R20, R11, 0x42, RZ ;  /* 0x000000420b147810 */ /* 0x000fe40007ffe0ff */
[----:B------:R-:W-:Y:S02]  /*413f0*/  IADD3 R0, R21, c[0x0][0x198], RZ ;  /* 0x0000660015007a10 */ /* 0x000fe40007ffe0ff */
[----:B------:R-:W-:-:S03]  /*41400*/  ISETP.GE.AND P6, PT, R20, c[0x0][0x17c], PT ;  /* 0x00005f0014007a0c */ /* 0x000fc60003fc6270 */
[----:B-1----:R-:W-:Y:S01]  /*41410*/  IMAD.WIDE R16, R0, 0x2, R24 ;  /* 0x0000000200107825 */ /* 0x002fe200078e0218 */
[----:B--2---:R0:W-:Y:S01]  /*41420*/  @P0 STG.E.U16 [R18.64], R29 ;  /* 0x0000001d12000986 */ /* 0x0041e2000c101506 */
[C---:B------:R-:W-:Y:S02]  /*41430*/  ISETP.LT.AND P0, PT, R10.reuse, c[0x0][0x178], !P5 ;  /* 0x00005e000a007a0c */ /* 0x040fe40006f01270 */
[----:B------:R-:W-:Y:S02]  /*41440*/  PRMT R6, R29, 0x7632, R6 ;  /* 0x000076321d067816 */ /* 0x000fe40000000006 */
[----:B------:R-:W-:Y:S01]  /*41450*/  ISETP.LT.AND P5, PT, R27, c[0x0][0x178], !P5 ;  /* 0x00005e001b007a0c */ /* 0x000fe20006fa1270 */
[----:B------:R1:W-:Y:S01]  /*41460*/  @P1 STG.E.U16 [R4.64], R7 ;  /* 0x0000000704001986 */ /* 0x0003e2000c101506 */
[----:B------:R-:W-:-:S03]  /*41470*/  ISETP.LT.AND P1, PT, R10, c[0x0][0x178], !P3 ;  /* 0x00005e000a007a0c */ /* 0x000fc60005f21270 */
[----:B0-----:R-:W2:Y:S01]  /*41480*/  LDL.LU R29, [R1+0xc0] ;  /* 0x0000c000011d7983 */ /* 0x001ea20000300800 */
[----:B------:R-:W-:-:S03]  /*41490*/  ISETP.LT.AND P3, PT, R27, c[0x0][0x178], !P3 ;  /* 0x00005e001b007a0c */ /* 0x000fc60005f61270 */
[----:B------:R-:W5:Y:S01]  /*414a0*/  LDL.LU R20, [R1+0x70] ;  /* 0x0000700001147983 */ /* 0x000f620000300800 */
[C---:B-1----:R-:W-:Y:S01]  /*414b0*/  IMAD.WIDE R4, R0.reuse, 0x2, R2 ;  /* 0x0000000200047825 */ /* 0x042fe200078e0202 */
[----:B------:R-:W-:Y:S02]  /*414c0*/  IADD3 R0, R0, c[0x0][0x198], RZ ;  /* 0x0000660000007a10 */ /* 0x000fe40007ffe0ff */
[----:B------:R-:W-:Y:S02]  /*414d0*/  PRMT R18, R7, 0x7632, R18 ;  /* 0x0000763207127816 */ /* 0x000fe40000000012 */
[----:B------:R-:W-:Y:S01]  /*414e0*/  IADD3 R7, R11, 0x44, RZ ;  /* 0x000000440b077810 */ /* 0x000fe20007ffe0ff */
[----:B------:R0:W-:Y:S03]  /*414f0*/  @P0 STG.E.U16 [R4.64], R6 ;  /* 0x0000000604000986 */ /* 0x0001e6000c101506 */
[----:B------:R-:W-:Y:S01]  /*41500*/  ISETP.GE.AND P0, PT, R7, c[0x0][0x17c], PT ;  /* 0x00005f0007007a0c */ /* 0x000fe20003f06270 */
[----:B------:R1:W-:Y:S01]  /*41510*/  @P5 STG.E.U16 [R16.64], R18 ;  /* 0x0000001210005986 */ /* 0x0003e2000c101506 */
[----:B0-----:R-:W-:Y:S01]  /*41520*/  IMAD.WIDE R4, R0, 0x2, R2 ;  /* 0x0000000200047825 */ /* 0x001fe200078e0202 */
[----:B-1----:R-:W-:-:S03]  /*41530*/  IADD3 R16, R11, 0x45, RZ ;  /* 0x000000450b107810 */ /* 0x002fc60007ffe0ff */
[----:B------:R-:W-:Y:S01]  /*41540*/  IMAD.WIDE R6, R0, 0x2, R24 ;  /* 0x0000000200067825 */ /* 0x000fe200078e0218 */
[----:B----4-:R0:W-:Y:S01]  /*41550*/  @P1 STG.E.U16 [R4.64], R22 ;  /* 0x0000001604001986 */ /* 0x0101e2000c101506 */
[----:B------:R-:W-:Y:S02]  /*41560*/  ISETP.GE.AND P1, PT, R16, c[0x0][0x17c], PT ;  /* 0x00005f0010007a0c */ /* 0x000fe40003f26270 */
[----:B------:R-:W-:Y:S01]  /*41570*/  PRMT R17, R22, 0x7632, R17 ;  /* 0x0000763216117816 */ /* 0x000fe20000000011 */
[----:B---3--:R1:W-:Y:S01]  /*41580*/  @P3 STG.E.U16 [R6.64], R23 ;  /* 0x0000001706003986 */ /* 0x0083e2000c101506 */
[----:B------:R-:W-:-:S03]  /*41590*/  PRMT R16, R23, 0x7632, R16 ;  /* 0x0000763217107816 */ /* 0x000fc60000000010 */
[----:B0-----:R-:W3:Y:S04]  /*415a0*/  LDL.LU R22, [R1+0xd0] ;  /* 0x0000d00001167983 */ /* 0x001ee80000300800 */
[----:B-1----:R-:W4:Y:S01]  /*415b0*/  LDL.LU R23, [R1+0xb0] ;  /* 0x0000b00001177983 */ /* 0x002f220000300800 */
[----:B------:R-:W-:Y:S02]  /*415c0*/  ISETP.LT.AND P5, PT, R10, c[0x0][0x178], !P2 ;  /* 0x00005e000a007a0c */ /* 0x000fe400057a1270 */
[----:B------:R-:W-:Y:S02]  /*415d0*/  ISETP.LT.AND P2, PT, R27, c[0x0][0x178], !P2 ;  /* 0x00005e001b007a0c */ /* 0x000fe40005741270 */
[----:B------:R-:W-:Y:S02]  /*415e0*/  IADD3 R0, R0, c[0x0][0x198], RZ ;  /* 0x0000660000007a10 */ /* 0x000fe40007ffe0ff */
[----:B------:R-:W-:-:S03]  /*415f0*/  ISETP.LT.AND P3, PT, R10, c[0x0][0x178], !P6 ;  /* 0x00005e000a007a0c */ /* 0x000fc60007761270 */
[----:B------:R-:W-:-:S04]  /*41600*/  IMAD.WIDE R4, R0, 0x2, R2 ;  /* 0x0000000200047825 */ /* 0x000fc800078e0202 */
[C---:B------:R-:W-:Y:S01]  /*41610*/  IMAD.WIDE R6, R0.reuse, 0x2, R24 ;  /* 0x0000000200067825 */ /* 0x040fe200078e0218 */
[----:B------:R-:W-:Y:S01]  /*41620*/  IADD3 R0, R0, c[0x0][0x198], RZ ;  /* 0x0000660000007a10 */ /* 0x000fe20007ffe0ff */
[----:B------:R0:W-:Y:S01]  /*41630*/  @P5 STG.E.U16 [R4.64], R17 ;  /* 0x0000001104005986 */ /* 0x0001e2000c101506 */
[----:B------:R-:W-:-:S03]  /*41640*/  ISETP.LT.AND P6, PT, R27, c[0x0][0x178], !P6 ;  /* 0x00005e001b007a0c */ /* 0x000fc600077c1270 */
[----:B------:R1:W-:Y:S01]  /*41650*/  @P2 STG.E.U16 [R6.64], R16 ;  /* 0x0000001006002986 */ /* 0x0003e2000c101506 */
[----:B------:R-:W-:Y:S01]  /*41660*/  ISETP.LT.AND P2, PT, R10, c[0x0][0x178], !P4 ;  /* 0x00005e000a007a0c */ /* 0x000fe20006741270 */
[C---:B0-----:R-:W-:Y:S01]  /*41670*/  IMAD.WIDE R4, R0.reuse, 0x2, R2 ;  /* 0x0000000200047825 */ /* 0x041fe200078e0202 */
[----:B-1----:R-:W-:Y:S02]  /*41680*/  IADD3 R6, R11, 0x47, RZ ;  /* 0x000000470b067810 */ /* 0x002fe40007ffe0ff */
[----:B------:R-:W-:Y:S02]  /*41690*/  IADD3 R16, R0, c[0x0][0x198], RZ ;  /* 0x0000660000107a10 */ /* 0x000fe40007ffe0ff */
[----:B------:R-:W-:Y:S02]  /*416a0*/  ISETP.LT.AND P4, PT, R27, c[0x0][0x178], !P4 ;  /* 0x00005e001b007a0c */ /* 0x000fe40006781270 */
[----:B------:R-:W-:-:S04]  /*416b0*/  IADD3 R17, R11, 0x46, RZ ;  /* 0x000000460b117810 */ /* 0x000fc80007ffe0ff */
[----:B------:R-:W-:Y:S01]  /*416c0*/  ISETP.GE.AND P5, PT, R17, c[0x0][0x17c], PT ;  /* 0x00005f0011007a0c */ /* 0x000fe20003fa6270 */
[----:B--2---:R0:W-:Y:S01]  /*416d0*/  @P3 STG.E.U16 [R4.64], R29 ;  /* 0x0000001d04003986 */ /* 0x0041e2000c101506 */
[----:B------:R-:W-:Y:S01]  /*416e0*/  ISETP.GE.AND P3, PT, R6, c[0x0][0x17c], PT ;  /* 0x00005f0006007a0c */ /* 0x000fe20003f66270 */
[----:B------:R-:W-:-:S04]  /*416f0*/  IMAD.WIDE R6, R16, 0x2, R2 ;  /* 0x0000000210067825 */ /* 0x000fc800078e0202 */
[----:B0-----:R-:W-:Y:S01]  /*41700*/  IMAD.WIDE R4, R0, 0x2, R24 ;  /* 0x0000000200047825 */ /* 0x001fe200078e0218 */
[----:B------:R-:W-:Y:S02]  /*41710*/  PRMT R0, R29, 0x7632, R0 ;  /* 0x000076321d007816 */ /* 0x000fe40000000000 */
[----:B-----5:R-:W-:Y:S01]  /*41720*/  PRMT R18, R20, 0x7632, R18 ;  /* 0x0000763214127816 */ /* 0x020fe20000000012 */
[----:B------:R-:W2:Y:S04]  /*41730*/  LDL.LU R29, [R1+0xa0] ;  /* 0x0000a000011d7983 */ /* 0x000ea80000300800 */
[----:B------:R0:W-:Y:S01]  /*41740*/  @P6 STG.E.U16 [R4.64], R20 ;  /* 0x0000001404006986 */ /* 0x0001e2000c101506 */
[----:B------:R-:W-:Y:S02]  /*41750*/  ISETP.LT.AND P6, PT, R10, c[0x0][0x178], !P0 ;  /* 0x00005e000a007a0c */ /* 0x000fe400047c1270 */
[----:B------:R-:W-:Y:S01]  /*41760*/  ISETP.LT.AND P0, PT, R27, c[0x0][0x178], !P0 ;  /* 0x00005e001b007a0c */ /* 0x000fe20004701270 */
[----:B------:R1:W-:Y:S01]  /*41770*/  @P2 STG.E.U16 [R6.64], R0 ;  /* 0x0000000006002986 */ /* 0x0003e2000c101506 */
[C---:B0-----:R-:W-:Y:S01]  /*41780*/  IMAD.WIDE R4, R16.reuse, 0x2, R24 ;  /* 0x0000000210047825 */ /* 0x041fe200078e0218 */
[----:B-1----:R-:W-:-:S04]  /*41790*/  IADD3 R0, R16, c[0x0][0x198], RZ ;  /* 0x0000660010007a10 */ /* 0x002fc80007ffe0ff */
[----:B------:R-:W-:Y:S01]  /*417a0*/  @P4 STG.E.U16 [R4.64], R18 ;  /* 0x0000001204004986 */ /* 0x000fe2000c101506 */
[----:B------:R-:W-:-:S04]  /*417b0*/  IMAD.WIDE R6, R0, 0x2, R2 ;  /* 0x0000000200067825 */ /* 0x000fc800078e0202 */
[----:B------:R-:W-:Y:S01]  /*417c0*/  IMAD.WIDE R16, R0, 0x2, R24 ;  /* 0x0000000200107825 */ /* 0x000fe200078e0218 */
[----:B---3--:R0:W-:Y:S04]  /*417d0*/  @P6 STG.E.U16 [R6.64], R22 ;  /* 0x0000001606006986 */ /* 0x0081e8000c101506 */
[----:B----4-:R1:W-:Y:S01]  /*417e0*/  @P0 STG.E.U16 [R16.64], R23 ;  /* 0x0000001710000986 */ /* 0x0103e2000c101506 */
[----:B------:R-:W-:Y:S02]  /*417f0*/  ISETP.LT.AND P0, PT, R10, c[0x0][0x178], !P1 ;  /* 0x00005e000a007a0c */ /* 0x000fe40004f01270 */
[----:B0-----:R-:W-:Y:S02]  /*41800*/  IADD3 R6, R0, c[0x0][0x198], RZ ;  /* 0x0000660000067a10 */ /* 0x001fe40007ffe0ff */
[----:B------:R-:W-:-:S03]  /*41810*/  PRMT R0, R22, 0x7632, R0 ;  /* 0x0000763216007816 */ /* 0x000fc60000000000 */
[----:B------:R-:W-:Y:S01]  /*41820*/  IMAD.WIDE R4, R6, 0x2, R2 ;  /* 0x0000000206047825 */ /* 0x000fe200078e0202 */
[----:B------:R-:W-:Y:S02]  /*41830*/  PRMT R21, R23, 0x7632, R21 ;  /* 0x0000763217157816 */ /* 0x000fe40000000015 */
[----:B-1----:R-:W3:Y:S04]  /*41840*/  LDL.LU R23, [R1+0xf0] ;  /* 0x0000f00001177983 */ /* 0x002ee80000300800 */
[----:B------:R0:W-:Y:S04]  /*41850*/  @P0 STG.E.U16 [R4.64], R0 ;  /* 0x0000000004000986 */ /* 0x0001e8000c101506 */
[----:B0-----:R-:W4:Y:S01]  /*41860*/  LDL.LU R5, [R1+0x100] ;  /* 0x0001000001057983 */ /* 0x001f220000300800 */
[----:B------:R-:W-:-:S02]  /*41870*/  IADD3 R20, R11, 0x49, RZ ;  /* 0x000000490b147810 */ /* 0x000fc40007ffe0ff */
[C---:B------:R-:W-:Y:S02]  /*41880*/  ISETP.LT.AND P1, PT, R27.reuse, c[0x0][0x178], !P1 ;  /* 0x00005e001b007a0c */ /* 0x040fe40004f21270 */
[----:B------:R-:W-:Y:S02]  /*41890*/  ISETP.LT.AND P6, PT, R10, c[0x0][0x178], !P5 ;  /* 0x00005e000a007a0c */ /* 0x000fe40006fc1270 */
[----:B------:R-:W-:Y:S02]  /*418a0*/  ISETP.GE.AND P4, PT, R20, c[0x0][0x17c], PT ;  /* 0x00005f0014007a0c */ /* 0x000fe40003f86270 */
[C---:B------:R-:W-:Y:S01]  /*418b0*/  IADD3 R20, R6.reuse, c[0x0][0x198], RZ ;  /* 0x0000660006147a10 */ /* 0x040fe20007ffe0ff */
[----:B------:R-:W-:Y:S01]  /*418c0*/  IMAD.WIDE R6, R6, 0x2, R24 ;  /* 0x0000000206067825 */ /* 0x000fe200078e0218 */
[----:B------:R-:W-:-:S03]  /*418d0*/  ISETP.LT.AND P5, PT, R27, c[0x0][0x178], !P5 ;  /* 0x00005e001b007a0c */ /* 0x000fc60006fa1270 */
[C---:B------:R-:W-:Y:S01]  /*418e0*/  IMAD.WIDE R16, R20.reuse, 0x2, R2 ;  /* 0x0000000214107825 */ /* 0x040fe200078e0202 */
[----:B------:R-:W-:Y:S01]  /*418f0*/  IADD3 R19, R11, 0x48, RZ ;  /* 0x000000480b137810 */ /* 0x000fe20007ffe0ff */
[----:B------:R0:W-:Y:S03]  /*41900*/  @P1 STG.E.U16 [R6.64], R21 ;  /* 0x0000001506001986 */ /* 0x0001e6000c101506 */
[----:B------:R-:W-:Y:S01]  /*41910*/  ISETP.GE.AND P2, PT, R19, c[0x0][0x17c], PT ;  /* 0x00005f0013007a0c */ /* 0x000fe20003f46270 */
[C---:B------:R-:W-:Y:S01]  /*41920*/  IMAD.WIDE R18, R20.reuse, 0x2, R24 ;  /* 0x0000000214127825 */ /* 0x040fe200078e0218 */
[----:B------:R-:W-:Y:S02]  /*41930*/  IADD3 R22, R11, 0x4a, RZ ;  /* 0x0000004a0b167810 */ /* 0x000fe40007ffe0ff */
[----:B0-----:R-:W-:Y:S02]  /*41940*/  IADD3 R6, R20, c[0x0][0x198], RZ ;  /* 0x0000660014067a10 */ /* 0x001fe40007ffe0ff */
[----:B------:R-:W-:-:S02]  /*41950*/  ISETP.GE.AND P0, PT, R22, c[0x0][0x17c], PT ;  /* 0x00005f0016007a0c */ /* 0x000fc40003f06270 */
[----:B------:R-:W5:Y:S01]  /*41960*/  LDL.LU R22, [R1+0x420] ;  /* 0x0004200001167983 */ /* 0x000f620000300800 */
[----:B--2---:R-:W-:-:S03]  /*41970*/  PRMT R0, R29, 0x7632, R0 ;  /* 0x000076321d007816 */ /* 0x004fc60000000000 */
[----:B----4-:R-:W-:Y:S01]  /*41980*/  @P6 STG.E.U16 [R16.64], R5 ;  /* 0x0000000510006986 */ /* 0x010fe2000c101506 */
[----:B------:R-:W-:-:S03]  /*41990*/  ISETP.LT.AND P6, PT, R10, c[0x0][0x178], !P3 ;  /* 0x00005e000a007a0c */ /* 0x000fc60005fc1270 */
[----:B------:R0:W-:Y:S02]  /*419a0*/  @P5 STG.E.U16 [R18.64], R29 ;  /* 0x0000001d12005986 */ /* 0x0001e4000c101506 */
[----:B0-----:R-:W-:Y:S01]  /*419b0*/  PRMT R18, R5, 0x7632, R18 ;  /* 0x0000763205127816 */ /* 0x001fe20000000012 */
[----:B------:R-:W-:Y:S01]  /*419c0*/  IMAD.WIDE R4, R6, 0x2, R2 ;  /* 0x0000000206047825 */ /* 0x000fe200078e0202 */
[----:B------:R-:W2:Y:S06]  /*419d0*/  LDL.LU R29, [R1+0xe0] ;  /* 0x0000e000011d7983 */ /* 0x000eac0000300800 */
[----:B------:R0:W-:Y:S04]  /*419e0*/  @P6 STG.E.U16 [R4.64], R18 ;  /* 0x0000001204006986 */ /* 0x0001e8000c101506 */
[----:B0-----:R-:W4:Y:S01]  /*419f0*/  LDL.LU R18, [R1+0x110] ;  /* 0x0001100001127983 */ /* 0x001f220000300800 */
[----:B------:R-:W-:-:S02]  /*41a00*/  ISETP.LT.AND P3, PT, R27, c[0x0][0x178], !P3 ;  /* 0x00005e001b007a0c */ /* 0x000fc40005f61270 */
[----:B------:R-:W-:Y:S02]  /*41a10*/  ISETP.LT.AND P5, PT, R10, c[0x0][0x178], !P2 ;  /* 0x00005e000a007a0c */ /* 0x000fe400057a1270 */
[----:B------:R-:W-:Y:S02]  /*41a20*/  ISETP.LT.AND P2, PT, R27, c[0x0][0x178], !P2 ;  /* 0x00005e001b007a0c */ /* 0x000fe40005741270 */
[----:B------:R-:W-:Y:S02]  /*41a30*/  IADD3 R16, R11, 0x4b, RZ ;  /* 0x0000004b0b107810 */ /* 0x000fe40007ffe0ff */
[C---:B------:R-:W-:Y:S01]  /*41a40*/  IADD3 R20, R6.reuse, c[0x0][0x198], RZ ;  /* 0x0000660006147a10 */ /* 0x040fe20007ffe0ff */
[----:B------:R-:W-:Y:S01]  /*41a50*/  IMAD.WIDE R6, R6, 0x2, R24 ;  /* 0x0000000206067825 */ /* 0x000fe200078e0218 */
[----:B------:R-:W-:-:S03]  /*41a60*/  ISETP.GE.AND P1, PT, R16, c[0x0][0x17c], PT ;  /* 0x00005f0010007a0c */ /* 0x000fc60003f26270 */
[C---:B------:R-:W-:Y:S01]  /*41a70*/  IMAD.WIDE R16, R20.reuse, 0x2, R2 ;  /* 0x0000000214107825 */ /* 0x040fe200078e0202 */
[----:B------:R0:W-:Y:S03]  /*41a80*/  @P3 STG.E.U16 [R6.64], R0 ;  /* 0x0000000006003986 */ /* 0x0001e6000c101506 */
[----:B------:R-:W-:Y:S01]  /*41a90*/  IMAD.WIDE R4, R20, 0x2, R24 ;  /* 0x0000000214047825 */ /* 0x000fe200078e0218 */
[----:B------:R-:W-:Y:S02]  /*41aa0*/  ISETP.LT.AND P3, PT, R10, c[0x0][0x178], !P4 ;  /* 0x00005e000a007a0c */ /* 0x000fe40006761270 */
[----:B------:R-:W-:Y:S02]  /*41ab0*/  ISETP.LT.AND P4, PT, R27, c[0x0][0x178], !P4 ;  /* 0x00005e001b007a0c */ /* 0x000fe40006781270 */
[C---:B0-----:R-:W-:Y:S02]  /*41ac0*/  IADD3 R0, R11.reuse, 0x4d, RZ ;  /* 0x0000004d0b007810 */ /* 0x041fe40007ffe0ff */
[----:B------:R-:W-:-:S04]  /*41ad0*/  IADD3 R19, R11, 0x4c, RZ ;  /* 0x0000004c0b137810 */ /* 0x000fc80007ffe0ff */
[----:B------:R-:W-:Y:S01]  /*41ae0*/  ISETP.GE.AND P6, PT, R19, c[0x0][0x17c], PT ;  /* 0x00005f0013007a0c */ /* 0x000fe20003fc6270 */
[----:B----4-:R0:W-:Y:S01]  /*41af0*/  @P5 STG.E.U16 [R16.64], R18 ;  /* 0x0000001210005986 */ /* 0x0101e2000c101506 */
[----:B------:R-:W-:Y:S02]  /*41b00*/  ISETP.GE.AND P5, PT, R0, c[0x0][0x17c], PT ;  /* 0x00005f0000007a0c */ /* 0x000fe40003fa6270 */
[----:B------:R-:W-:Y:S01]  /*41b10*/  IADD3 R0, R20, c[0x0][0x198], RZ ;  /* 0x0000660014007a10 */ /* 0x000fe20007ffe0ff */
[----:B---3--:R1:W-:Y:S01]  /*41b20*/  @P2 STG.E.U16 [R4.64], R23 ;  /* 0x0000001704002986 */ /* 0x0083e2000c101506 */
[----:B------:R-:W-:Y:S02]  /*41b30*/  ISETP.LT.AND P2, PT, R10, c[0x0][0x178], !P0 ;  /* 0x00005e000a007a0c */ /* 0x000fe40004741270 */
[----:B0-----:R-:W-:Y:S02]  /*41b40*/  PRMT R17, R23, 0x7632, R17 ;  /* 0x0000763217117816 */ /* 0x001fe40000000011 */
[----:B-1----:R-:W3:Y:S01]  /*41b50*/  LDL.LU R23, [R1+0x430] ;  /* 0x0004300001177983 */ /* 0x002ee20000300800 */
[----:B------:R-:W-:Y:S01]  /*41b60*/  PRMT R16, R18, 0x7632, R16 ;  /* 0x0000763212107816 */ /* 0x000fe20000000010 */
[C---:B------:R-:W-:Y:S01]  /*41b70*/  IMAD.WIDE R6, R0.reuse, 0x2, R2 ;  /* 0x0000000200067825 */ /* 0x040fe200078e0202 */
[----:B------:R-:W-:Y:S01]  /*41b80*/  ISETP.LT.AND P0, PT, R27, c[0x0][0x178], !P0 ;  /* 0x00005e001b007a0c */ /* 0x000fe20004701270 */
[----:B------:R-:W4:Y:S02]  /*41b90*/  LDL.LU R19, [R1+0x130] ;  /* 0x0001300001137983 */ /* 0x000f240000300800 */
[C-C-:B------:R-:W-:Y:S01]  /*41ba0*/  IMAD.WIDE R4, R0.reuse, 0x2, R24.reuse ;  /* 0x0000000200047825 */ /* 0x140fe200078e0218 */
[----:B------:R-:W-:Y:S01]  /*41bb0*/  IADD3 R0, R0, c[0x0][0x198], RZ ;  /* 0x0000660000007a10 */ /* 0x000fe20007ffe0ff */
[----:B------:R0:W-:Y:S04]  /*41bc0*/  @P3 STG.E.U16 [R6.64], R16 ;  /* 0x0000001006003986 */ /* 0x0001e8000c101506 */
[----:B------:R1:W-:Y:S01]  /*41bd0*/  @P4 STG.E.U16 [R4.64], R17 ;  /* 0x0000001104004986 */ /* 0x0003e2000c101506 */
[----:B0-----:R-:W-:Y:S01]  /*41be0*/  IADD3 R16, R11, 0x4f, RZ ;  /* 0x0000004f0b107810 */ /* 0x001fe20007ffe0ff */
[----:B------:R-:W-:-:S04]  /*41bf0*/  IMAD.WIDE R6, R0, 0x2, R24 ;  /* 0x0000000200067825 */ /* 0x000fc800078e0218 */
[----:B-1----:R-:W-:Y:S01]  /*41c00*/  IMAD.WIDE R4, R0, 0x2, R2 ;  /* 0x0000000200047825 */ /* 0x002fe200078e0202 */
[----:B--2---:R-:W-:-:S04]  /*41c10*/  PRMT R17, R29, 0x7632, R17 ;  /* 0x000076321d117816 */ /* 0x004fc80000000011 */
[----:B-----5:R0:W-:Y:S01]  /*41c20*/  @P2 STG.E.U16 [R4.64], R22 ;  /* 0x0000001604002986 */ /* 0x0201e2000c101506 */
[----:B------:R-:W-:Y:S02]  /*41c30*/  ISETP.GE.AND P2, PT, R16, c[0x0][0x17c], PT ;  /* 0x00005f0010007a0c */ /* 0x000fe40003f46270 */
[----:B------:R-:W-:Y:S01]  /*41c40*/  PRMT R16, R22, 0x7632, R16 ;  /* 0x0000763216107816 */ /* 0x000fe20000000010 */
[----:B------:R1:W-:Y:S04]  /*41c50*/  @P0 STG.E.U16 [R6.64], R29 ;  /* 0x0000001d06000986 */ /* 0x0003e8000c101506 */
[----:B0-----:R-:W2:Y:S04]  /*41c60*/  LDL.LU R22, [R1+0x440] ;  /* 0x0004400001167983 */ /* 0x001ea80000300800 */
[----:B-1----:R-:W5:Y:S01]  /*41c70*/  LDL.LU R29, [R1+0x120] ;  /* 0x00012000011d7983 */ /* 0x002f620000300800 */
[----:B------:R-:W-:-:S02]  /*41c80*/  ISETP.LT.AND P4, PT, R10, c[0x0][0x178], !P1 ;  /* 0x00005e000a007a0c */ /* 0x000fc40004f81270 */
        /* <DEDUP_REMOVED lines=9> */
[----:B------:R-:W-:Y:S02]  /*41d20*/  ISETP.LT.AND P1, PT, R10, c[0x0][0x178], !P5 ;  /* 0x00005e000a007a0c */ /* 0x000fe40006f21270 */
[C---:B------:R-:W-:Y:S02]  /*41d30*/  IADD3 R18, R11.reuse, 0x4e, RZ ;  /* 0x0000004e0b127810 */ /* 0x040fe40007ffe0ff */
[----:B0-----:R-:W-:Y:S01]  /*41d40*/  IADD3 R16, R11, 0x50, RZ ;  /* 0x000000500b107810 */ /* 0x001fe20007ffe0ff */
[----:B------:R-:W-:-:S03]  /*41d50*/  IMAD.WIDE R4, R0, 0x2, R2 ;  /* 0x0000000200047825 */ /* 0x000fc600078e0202 */
[----:B------:R-:W-:Y:S02]  /*41d60*/  ISETP.GE.AND P4, PT, R16, c[0x0][0x17c], PT ;  /* 0x00005f0010007a0c */ /* 0x000fe40003f86270 */
[----:B-1----:R-:W-:Y:S02]  /*41d70*/  IADD3 R6, R11, 0x51, RZ ;  /* 0x000000510b067810 */ /* 0x002fe40007ffe0ff */
[----:B------:R-:W-:Y:S02]  /*41d80*/  IADD3 R16, R0, c[0x0][0x198], RZ ;  /* 0x0000660000107a10 */ /* 0x000fe40007ffe0ff */
[----:B------:R-:W-:Y:S02]  /*41d90*/  ISETP.GE.AND P3, PT, R18, c[0x0][0x17c], PT ;  /* 0x00005f0012007a0c */ /* 0x000fe40003f66270 */
[----:B------:R-:W-:Y:S01]  /*41da0*/  ISETP.LT.AND P5, PT, R27, c[0x0][0x178], !P5 ;  /* 0x00005e001b007a0c */ /* 0x000fe20006fa1270 */
[----:B---3--:R0:W-:Y:S01]  /*41db0*/  @P0 STG.E.U16 [R4.64], R23 ;  /* 0x0000001704000986 */ /* 0x0081e2000c101506 */
[----:B------:R-:W-:Y:S01]  /*41dc0*/  ISETP.GE.AND P0, PT, R6, c[0x0][0x17c], PT ;  /* 0x00005f0006007a0c */ /* 0x000fe20003f06270 */
[----:B------:R-:W-:-:S04]  /*41dd0*/  IMAD.WIDE R6, R16, 0x2, R2 ;  /* 0x0000000210067825 */ /* 0x000fc800078e0202 */
[----:B0-----:R-:W-:Y:S01]  /*41de0*/  IMAD.WIDE R4, R0, 0x2, R24 ;  /* 0x0000000200047825 */ /* 0x001fe200078e0218 */
[----:B------:R-:W-:Y:S02]  /*41df0*/  PRMT R0, R23, 0x7632, R0 ;  /* 0x0000763217007816 */ /* 0x000fe40000000000 */
[----:B----4-:R-:W-:Y:S01]  /*41e00*/  PRMT R18, R19, 0x7632, R18 ;  /* 0x0000763213127816 */ /* 0x010fe20000000012 */
[----:B------:R-:W3:Y:S04]  /*41e10*/  LDL.LU R23, [R1+0x84] ;  /* 0x0000840001177983 */ /* 0x000ee80000300800 */
        /* <DEDUP_REMOVED lines=9> */
[----:B--2---:R0:W-:Y:S04]  /*41eb0*/  @P6 STG.E.U16 [R6.64], R22 ;  /* 0x0000001606006986 */ /* 0x0041e8000c101506 */
[----:B-----5:R1:W-:Y:S01]  /*41ec0*/  @P3 STG.E.U16 [R16.64], R29 ;  /* 0x0000001d10003986 */ /* 0x0203e2000c101506 */
[----:B------:R-:W-:Y:S02]  /*41ed0*/  ISETP.LT.AND P3, PT, R10, c[0x0][0x178], !P2 ;  /* 0x00005e000a007a0c */ /* 0x000fe40005761270 */
[----:B0-----:R-:W-:Y:S02]  /*41ee0*/  IADD3 R6, R0, c[0x0][0x198], RZ ;  /* 0x0000660000067a10 */ /* 0x001fe40007ffe0ff */
[----:B------:R-:W-:-:S03]  /*41ef0*/  PRMT R0, R22, 0x7632, R0 ;  /* 0x0000763216007816 */ /* 0x000fc60000000000 */
[----:B------:R-:W-:Y:S01]  /*41f00*/  IMAD.WIDE R4, R6, 0x2, R2 ;  /* 0x0000000206047825 */ /* 0x000fe200078e0202 */
[----:B------:R-:W-:Y:S02]  /*41f10*/  PRMT R21, R29, 0x7632, R21 ;  /* 0x000076321d157816 */ /* 0x000fe40000000015 */
[----:B-1----:R-:W2:Y:S04]  /*41f20*/  LDL.LU R29, [R1+0x74] ;  /* 0x00007400011d7983 */ /* 0x002ea80000300800 */
        /* <DEDUP_REMOVED lines=18> */
[----:B---3--:R-:W-:-:S03]  /*42050*/  PRMT R0, R23, 0x7632, R0 ;  /* 0x0000763217007816 */ /* 0x008fc60000000000 */
[----:B----4-:R-:W-:Y:S01]  /*42060*/  @P6 STG.E.U16 [R16.64], R5 ;  /* 0x0000000510006986 */ /* 0x010fe2000c101506 */
[----:B------:R-:W-:-:S03]  /*42070*/  ISETP.LT.AND P6, PT, R10, c[0x0][0x178], !P0 ;  /* 0x00005e000a007a0c */ /* 0x000fc600047c1270 */
[----:B------:R0:W-:Y:S02]  /*42080*/  @P4 STG.E.U16 [R18.64], R23 ;  /* 0x0000001712004986 */ /* 0x0001e4000c101506 */
[----:B0-----:R-:W-:Y:S01]  /*42090*/  PRMT R18, R5, 0x7632, R18 ;  /* 0x0000763205127816 */ /* 0x001fe20000000012 */
[----:B------:R-:W-:Y:S01]  /*420a0*/  IMAD.WIDE R4, R6, 0x2, R2 ;  /* 0x0000000206047825 */ /* 0x000fe200078e0202 */
[----:B------:R-:W3:Y:S06]  /*420b0*/  LDL.LU R23, [R1+0xb4] ;  /* 0x0000b40001177983 */ /* 0x000eec0000300800 */
        /* <DEDUP_REMOVED lines=20> */
[----:B--2---:R1:W-:Y:S01]  /*42200*/  @P1 STG.E.U16 [R4.64], R29 ;  /* 0x0000001d04001986 */ /* 0x0043e2000c101506 */
[----:B------:R-:W-:Y:S02]  /*42210*/  ISETP.LT.AND P1, PT, R10, c[0x0][0x178], !P3 ;  /* 0x00005e000a007a0c */ /* 0x000fe40005f21270 */
[----:B0-----:R-:W-:Y:S02]  /*42220*/  PRMT R17, R29, 0x7632, R17 ;  /* 0x000076321d117816 */ /* 0x001fe40000000011 */
[----:B-1----:R-:W2:Y:S01]  /*42230*/  LDL.LU R29, [R1+0x104] ;  /* 0x00010400011d7983 */ /* 0x002ea20000300800 */
        /* <DEDUP_REMOVED lines=11> */
[----:B---3--:R-:W-:-:S04]  /*422f0*/  PRMT R17, R23, 0x7632, R17 ;  /* 0x0000763217117816 */ /* 0x008fc80000000011 */
[----:B-----5:R0:W-:Y:S01]  /*42300*/  @P1 STG.E.U16 [R4.64], R22 ;  /* 0x0000001604001986 */ /* 0x0201e2000c101506 */
[----:B------:R-:W-:Y:S02]  /*42310*/  ISETP.GE.AND P1, PT, R16, c[0x0][0x17c], PT ;  /* 0x00005f0010007a0c */ /* 0x000fe40003f26270 */
[----:B------:R-:W-:Y:S01]  /*42320*/  PRMT R16, R22, 0x7632, R16 ;  /* 0x0000763216107816 */ /* 0x000fe20000000010 */
[----:B------:R1:W-:Y:S04]  /*42330*/  @P3 STG.E.U16 [R6.64], R23 ;  /* 0x0000001706003986 */ /* 0x0003e8000c101506 */
[----:B0-----:R-:W3:Y:S04]  /*42340*/  LDL.LU R22, [R1+0x114] ;  /* 0x0001140001167983 */ /* 0x001ee80000300800 */
        /* <DEDUP_REMOVED lines=20> */
[----:B--2---:R0:W-:Y:S01]  /*42490*/  @P3 STG.E.U16 [R4.64], R29 ;  /* 0x0000001d04003986 */ /* 0x0041e2000c101506 */
[----:B------:R-:W-:Y:S01]  /*424a0*/  ISETP.GE.AND P3, PT, R6, c[0x0][0x17c], PT ;  /* 0x00005f0006007a0c */ /* 0x000fe20003f66270 */
[----:B------:R-:W-:-:S04]  /*424b0*/  IMAD.WIDE R6, R16, 0x2, R2 ;  /* 0x0000000210067825 */ /* 0x000fc800078e0202 */
[----:B0-----:R-:W-:Y:S01]  /*424c0*/  IMAD.WIDE R4, R0, 0x2, R24 ;  /* 0x0000000200047825 */ /* 0x001fe200078e0218 */
[----:B------:R-:W-:Y:S02]  /*424d0*/  PRMT R0, R29, 0x7632, R0 ;  /* 0x000076321d007816 */ /* 0x000fe40000000000 */
[----:B----4-:R-:W-:Y:S01]  /*424e0*/  PRMT R18, R19, 0x7632, R18 ;  /* 0x0000763213127816 */ /* 0x010fe20000000012 */
        /* <DEDUP_REMOVED lines=11> */
[----:B-----5:R1:W-:Y:S01]  /*425a0*/  @P0 STG.E.U16 [R16.64], R23 ;  /* 0x0000001710000986 */ /* 0x0203e2000c101506 */
        /* <DEDUP_REMOVED lines=23> */
[----:B------:R-:W5:Y:S04]  /*42720*/  LDL.LU R22, [R1+0x444] ;  /* 0x0004440001167983 */ /* 0x000f680000300800 */
[----:B----4-:R0:W-:Y:S01]  /*42730*/  @P6 STG.E.U16 [R16.64], R5 ;  /* 0x0000000510006986 */ /* 0x0101e2000c101506 */
[----:B------:R-:W-:Y:S02]  /*42740*/  ISETP.LT.AND P6, PT, R10, c[0x0][0x178], !P3 ;  /* 0x00005e000a007a0c */ /* 0x000fe40005fc1270 */
[----:B------:R-:W-:Y:S01]  /*42750*/  PRMT R0, R5, 0x7632, R0 ;  /* 0x0000763205007816 */ /* 0x000fe20000000000 */
[----:B--2---:R1:W-:Y:S01]  /*42760*/  @P5 STG.E.U16 [R18.64], R29 ;  /* 0x0000001d12005986 */ /* 0x0043e2000c101506 */
[----:B0-----:R-:W-:Y:S01]  /*42770*/  IMAD.WIDE R4, R6, 0x2, R2 ;  /* 0x0000000206047825 */ /* 0x001fe200078e0202 */
[----:B-1----:R-:W-:-:S08]  /*42780*/  IADD3 R19, R11, 0x60, RZ ;  /* 0x000000600b137810 */ /* 0x002fd00007ffe0ff */
[----:B------:R0:W-:Y:S01]  /*42790*/  @P6 STG.E.U16 [R4.64], R0 ;  /* 0x0000000004006986 */ /* 0x0001e2000c101506 */
[----:B------:R-:W-:Y:S02]  /*427a0*/  PRMT R18, R29, 0x7632, R18 ;  /* 0x000076321d127816 */ /* 0x000fe40000000012 */
[----:B------:R-:W-:Y:S01]  /*427b0*/  ISETP.GE.AND P6, PT, R19, c[0x0][0x17c], PT ;  /* 0x00005f0013007a0c */ /* 0x000fe20003fc6270 */
[----:B------:R-:W2:Y:S04]  /*427c0*/  LDL.LU R29, [R1+0x124] ;  /* 0x00012400011d7983 */ /* 0x000ea80000300800 */
[----:B------:R-:W4:Y:S01]  /*427d0*/  LDL.LU R19, [R1+0x434] ;  /* 0x0004340001137983 */ /* 0x000f220000300800 */
[----:B------:R-:W-:Y:S02]  /*427e0*/  ISETP.LT.AND P3, PT, R27, c[0x0][0x178], !P3 ;  /* 0x00005e001b007a0c */ /* 0x000fe40005f61270 */
[----:B------:R-:W-:-:S02]  /*427f0*/  ISETP.LT.AND P5, PT, R10, c[0x0][0x178], !P2 ;  /* 0x00005e000a007a0c */ /* 0x000fc400057a1270 */
[----:B------:R-:W-:Y:S02]  /*42800*/  ISETP.LT.AND P2, PT, R27, c[0x0][0x178], !P2 ;  /* 0x00005e001b007a0c */ /* 0x000fe40005741270 */
[----:B------:R-:W-:Y:S02]  /*42810*/  IADD3 R16, R11, 0x5f, RZ ;  /* 0x0000005f0b107810 */ /* 0x000fe40007ffe0ff */
[C---:B------:R-:W-:Y:S01]  /*42820*/  IADD3 R20, R6.reuse, c[0x0][0x198], RZ ;  /* 0x0000660006147a10 */ /* 0x040fe20007ffe0ff */
[----:B------:R-:W-:Y:S01]  /*42830*/  IMAD.WIDE R6, R6, 0x2, R24 ;  /* 0x0000000206067825 */ /* 0x000fe200078e0218 */
[----:B------:R-:W-:-:S03]  /*42840*/  ISETP.GE.AND P1, PT, R16, c[0x0][0x17c], PT ;  /* 0x00005f0010007a0c */ /* 0x000fc60003f26270 */
[C---:B------:R-:W-:Y:S01]  /*42850*/  IMAD.WIDE R16, R20.reuse, 0x2, R2 ;  /* 0x0000000214107825 */ /* 0x040fe200078e0202 */
[----:B0-----:R-:W-:Y:S01]  /*42860*/  IADD3 R0, R11, 0x61, RZ ;  /* 0x000000610b007810 */ /* 0x001fe20007ffe0ff */
[----:B------:R-:W-:Y:S02]  /*42870*/  @P3 STG.E.U16 [R6.64], R18 ;  /* 0x0000001206003986 */ /* 0x000fe4000c101506 */
[----:B------:R-:W-:Y:S01]  /*42880*/  IMAD.WIDE R4, R20, 0x2, R24 ;  /* 0x0000000214047825 */ /* 0x000fe200078e0218 */
[----:B------:R-:W-:Y:S02]  /*42890*/  ISETP.LT.AND P3, PT, R10, c[0x0][0x178], !P4 ;  /* 0x00005e000a007a0c */ /* 0x000fe40006761270 */
[----:B------:R-:W-:Y:S01]  /*428a0*/  ISETP.LT.AND P4, PT, R27, c[0x0][0x178], !P4 ;  /* 0x00005e001b007a0c */ /* 0x000fe20006781270 */
[----:B----4-:R0:W-:Y:S01]  /*428b0*/  @P5 STG.E.U16 [R16.64], R19 ;  /* 0x0000001310005986 */ /* 0x0101e2000c101506 */
[----:B------:R-:W-:Y:S02]  /*428c0*/  ISETP.GE.AND P5, PT, R0, c[0x0][0x17c], PT ;  /* 0x00005f0000007a0c */ /* 0x000fe40003fa6270 */
[----:B------:R-:W-:Y:S01]  /*428d0*/  IADD3 R0, R20, c[0x0][0x198], RZ ;  /* 0x0000660014007a10 */ /* 0x000fe20007ffe0ff */
[----:B---3--:R1:W-:Y:S01]  /*428e0*/  @P2 STG.E.U16 [R4.64], R23 ;  /* 0x0000001704002986 */ /* 0x0083e2000c101506 */
[----:B------:R-:W-:-:S02]  /*428f0*/  ISETP.LT.AND P2, PT, R10, c[0x0][0x178], !P0 ;  /* 0x00005e000a007a0c */ /* 0x000fc40004741270 */
        /* <DEDUP_REMOVED lines=38> */
[----:B------:R-:W-:Y:S02]  /*42b60*/  ISETP.LT.AND P5, PT, R27, c[0x0][0x178], !P5 ;  /* 0x00005e001b007a0c */ /* 0x000fe40006fa1270 */
[----:B------:R-:W-:Y:S01]  /*42b70*/  IADD3 R20, R11, 0x67, RZ ;  /* 0x000000670b147810 */ /* 0x000fe20007ffe0ff */
        /* <DEDUP_REMOVED lines=19> */
[----:B------:R-:W-:Y:S02]  /*42cb0*/  ISETP.GE.AND P5, PT, R20, c[0x0][0x17c], PT ;  /* 0x00005f0014007a0c */ /* 0x000fe40003fa6270 */
[----:B0-----:R-:W-:-:S02]  /*42cc0*/  IADD3 R6, R0, c[0x0][0x198], RZ ;  /* 0x0000660000067a10 */ /* 0x001fc40007ffe0ff */
[----:B------:R-:W-:-:S03]  /*42cd0*/  PRMT R20, R22, 0x7632, R20 ;  /* 0x0000763216147816 */ /* 0x000fc60000000014 */
[----:B------:R-:W-:Y:S01]  /*42ce0*/  IMAD.WIDE R4, R6, 0x2, R2 ;  /* 0x0000000206047825 */ /* 0x000fe200078e0202 */
[----:B------:R-:W-:Y:S02]  /*42cf0*/  PRMT R21, R29, 0x7632, R21 ;  /* 0x000076321d157816 */ /* 0x000fe40000000015 */
[----:B-1----:R-:W2:Y:S04]  /*42d00*/  LDL.LU R29, [R1+0xa8] ;  /* 0x0000a800011d7983 */ /* 0x002ea80000300800 */
[----:B------:R0:W-:Y:S04]  /*42d10*/  @P3 STG.E.U16 [R4.64], R20 ;  /* 0x0000001404003986 */ /* 0x0001e8000c101506 */
[----:B0-----:R-:W4:Y:S01]  /*42d20*/  LDL.LU R5, [R1+0xd8] ;  /* 0x0000d80001057983 */ /* 0x001f220000300800 */
[----:B------:R-:W-:-:S02]  /*42d30*/  ISETP.LT.AND P2, PT, R27, c[0x0][0x178], !P2 ;  /* 0x00005e001b007a0c */ /* 0x000fc40005741270 */
[----:B------:R-:W-:Y:S02]  /*42d40*/  ISETP.LT.AND P6, PT, R10, c[0x0][0x178], !P4 ;  /* 0x00005e000a007a0c */ /* 0x000fe400067c1270 */
[C---:B------:R-:W-:Y:S01]  /*42d50*/  IADD3 R0, R6.reuse, c[0x0][0x198], RZ ;  /* 0x0000660006007a10 */ /* 0x040fe20007ffe0ff */
[----:B------:R-:W-:Y:S01]  /*42d60*/  IMAD.WIDE R6, R6, 0x2, R24 ;  /* 0x0000000206067825 */ /* 0x000fe200078e0218 */
[----:B------:R-:W-:-:S03]  /*42d70*/  ISETP.LT.AND P4, PT, R27, c[0x0][0x178], !P4 ;  /* 0x00005e001b007a0c */ /* 0x000fc60006781270 */
[----:B------:R-:W-:Y:S01]  /*42d80*/  IMAD.WIDE R16, R0, 0x2, R2 ;  /* 0x0000000200107825 */ /* 0x000fe200078e0202 */
[----:B------:R-:W-:-:S03]  /*42d90*/  IADD3 R19, R11, 0x66, RZ ;  /* 0x000000660b137810 */ /* 0x000fc60007ffe0ff */
[----:B------:R0:W-:Y:S01]  /*42da0*/  @P2 STG.E.U16 [R6.64], R21 ;  /* 0x0000001506002986 */ /* 0x0001e2000c101506 */
[----:B------:R-:W-:Y:S01]  /*42db0*/  ISETP.GE.AND P1, PT, R19, c[0x0][0x17c], PT ;  /* 0x00005f0013007a0c */ /* 0x000fe20003f26270 */
[C---:B------:R-:W-:Y:S01]  /*42dc0*/  IMAD.WIDE R18, R0.reuse, 0x2, R24 ;  /* 0x0000000200127825 */ /* 0x040fe200078e0218 */
[----:B------:R-:W-:Y:S02]  /*42dd0*/  IADD3 R22, R11, 0x68, RZ ;  /* 0x000000680b167810 */ /* 0x000fe40007ffe0ff */
[----:B0-----:R-:W-:Y:S02]  /*42de0*/  IADD3 R6, R0, c[0x0][0x198], RZ ;  /* 0x0000660000067a10 */ /* 0x001fe40007ffe0ff */
[----:B------:R-:W-:Y:S02]  /*42df0*/  ISETP.GE.AND P3, PT, R22, c[0x0][0x17c], PT ;  /* 0x00005f0016007a0c */ /* 0x000fe40003f66270 */
[----:B------:R-:W5:Y:S04]  /*42e00*/  LDL.LU R22, [R1+0x118] ;  /* 0x0001180001167983 */ /* 0x000f680000300800 */
[----:B----4-:R-:W-:Y:S01]  /*42e10*/  @P6 STG.E.U16 [R16.64], R5 ;  /* 0x0000000510006986 */ /* 0x010fe2000c101506 */
[----:B------:R-:W-:-:S03]  /*42e20*/  ISETP.LT.AND P6, PT, R10, c[0x0][0x178], !P0 ;  /* 0x00005e000a007a0c */ /* 0x000fc600047c1270 */
[----:B---3--:R0:W-:Y:S02]  /*42e30*/  @P4 STG.E.U16 [R18.64], R23 ;  /* 0x0000001712004986 */ /* 0x0081e4000c101506 */
[----:B0-----:R-:W-:Y:S01]  /*42e40*/  PRMT R18, R5, 0x7632, R18 ;  /* 0x0000763205127816 */ /* 0x001fe20000000012 */
[----:B------:R-:W-:Y:S01]  /*42e50*/  IMAD.WIDE R4, R6, 0x2, R2 ;  /* 0x0000000206047825 */ /* 0x000fe200078e0202 */
[----:B------:R-:W-:Y:S02]  /*42e60*/  PRMT R19, R23, 0x7632, R19 ;  /* 0x0000763217137816 */ /* 0x000fe40000000013 */
[----:B------:R-:W3:Y:S04]  /*42e70*/  LDL.LU R23, [R1+0xf8] ;  /* 0x0000f80001177983 */ /* 0x000ee80000300800 */
        /* <DEDUP_REMOVED lines=13> */
[----:B------:R-:W-:Y:S02]  /*42f50*/  IADD3 R20, R11, 0x6a, RZ ;  /* 0x0000006a0b147810 */ /* 0x000fe40007ffe0ff */
[----:B------:R-:W-:Y:S02]  /*42f60*/  ISETP.LT.AND P5, PT, R27, c[0x0][0x178], !P5 ;  /* 0x00005e001b007a0c */ /* 0x000fe40006fa1270 */
[----:B------:R-:W-:-:S02]  /*42f70*/  IADD3 R0, R0, c[0x0][0x198], RZ ;  /* 0x0000660000007a10 */ /* 0x000fc40007ffe0ff */
[----:B0-----:R-:W-:Y:S02]  /*42f80*/  IADD3 R6, R11, 0x6b, RZ ;  /* 0x0000006b0b067810 */ /* 0x001fe40007ffe0ff */
[----:B------:R-:W-:Y:S01]  /*42f90*/  ISETP.GE.AND P6, PT, R20, c[0x0][0x17c], PT ;  /* 0x00005f0014007a0c */ /* 0x000fe20003fc6270 */
[----:B----4-:R0:W-:Y:S04]  /*42fa0*/  @P2 STG.E.U16 [R16.64], R18 ;  /* 0x0000001210002986 */ /* 0x0101e8000c101506 */
[----:B--2---:R1:W-:Y:S01]  /*42fb0*/  @P1 STG.E.U16 [R4.64], R29 ;  /* 0x0000001d04001986 */ /* 0x0043e2000c101506 */
[----:B------:R-:W-:Y:S02]  /*42fc0*/  ISETP.LT.AND P1, PT, R10, c[0x0][0x178], !P3 ;  /* 0x00005e000a007a0c */ /* 0x000fe40005f21270 */
[----:B0-----:R-:W-:-:S02]  /*42fd0*/  PRMT R17, R29, 0x7632, R17 ;  /* 0x000076321d117816 */ /* 0x001fc40000000011 */
[----:B-1----:R-:W2:Y:S01]  /*42fe0*/  LDL.LU R29, [R1+0x428] ;  /* 0x00042800011d7983 */ /* 0x002ea20000300800 */
[----:B------:R-:W-:Y:S01]  /*42ff0*/  ISETP.GE.AND P2, PT, R6, c[0x0][0x17c], PT ;  /* 0x00005f0006007a0c */ /* 0x000fe20003f46270 */
[----:B------:R-:W-:Y:S01]  /*43000*/  IMAD.WIDE R4, R0, 0x2, R2 ;  /* 0x0000000200047825 */ /* 0x000fe200078e0202 */
[----:B------:R-:W-:Y:S01]  /*43010*/  PRMT R16, R18, 0x7632, R16 ;  /* 0x0000763212107816 */ /* 0x000fe20000000010 */
[----:B------:R-:W4:Y:S01]  /*43020*/  LDL.LU R20, [R1+0xe8] ;  /* 0x0000e80001147983 */ /* 0x000f220000300800 */
[----:B------:R-:W-:Y:S01]  /*43030*/  ISETP.LT.AND P3, PT, R27, c[0x0][0x178], !P3 ;  /* 0x00005e001b007a0c */ /* 0x000fe20005f61270 */
[C---:B------:R-:W-:Y:S01]  /*43040*/  IMAD.WIDE R6, R0.reuse, 0x2, R24 ;  /* 0x0000000200067825 */ /* 0x040fe200078e0218 */
[----:B------:R-:W-:Y:S01]  /*43050*/  IADD3 R0, R0, c[0x0][0x198], RZ ;  /* 0x0000660000007a10 */ /* 0x000fe20007ffe0ff */
[----:B------:R0:W-:Y:S04]  /*43060*/  @P0 STG.E.U16 [R4.64], R16 ;  /* 0x0000001004000986 */ /* 0x0001e8000c101506 */
[----:B------:R1:W-:Y:S01]  /*43070*/  @P5 STG.E.U16 [R6.64], R17 ;  /* 0x0000001106005986 */ /* 0x0003e2000c101506 */
[----:B0-----:R-:W-:Y:S01]  /*43080*/  IMAD.WIDE R4, R0, 0x2, R2 ;  /* 0x0000000200047825 */ /* 0x001fe200078e0202 */
[----:B------:R-:W-:-:S03]  /*43090*/  IADD3 R16, R11, 0x6d, RZ ;  /* 0x0000006d0b107810 */ /* 0x000fc60007ffe0ff */
[----:B-1----:R-:W-:Y:S01]  /*430a0*/  IMAD.WIDE R6, R0, 0x2, R24 ;  /* 0x0000000200067825 */ /* 0x002fe200078e0218 */
[----:B-----5:R0:W-:Y:S01]  /*430b0*/  @P1 STG.E.U16 [R4.64], R22 ;  /* 0x0000001604001986 */ /* 0x0201e2000c101506 */
[----:B------:R-:W-:Y:S02]  /*430c0*/  ISETP.GE.AND P1, PT, R16, c[0x0][0x17c], PT ;  /* 0x00005f0010007a0c */ /* 0x000fe40003f26270 */
[----:B------:R-:W-:Y:S01]  /*430d0*/  PRMT R16, R22, 0x7632, R16 ;  /* 0x0000763216107816 */ /* 0x000fe20000000010 */
[----:B---3--:R1:W-:Y:S01]  /*430e0*/  @P3 STG.E.U16 [R6.64], R23 ;  /* 0x0000001706003986 */ /* 0x0083e2000c101506 */
[----:B------:R-:W-:-:S03]  /*430f0*/  PRMT R17, R23, 0x7632, R17 ;  /* 0x0000763217117816 */ /* 0x000fc60000000011 */
[----:B0-----:R-:W3:Y:S04]  /*43100*/  LDL.LU R22, [R1+0x438] ;  /* 0x0004380001167983 */ /* 0x001ee80000300800 */
[----:B-1----:R-:W5:Y:S01]  /*43110*/  LDL.LU R23, [R1+0x138] ;  /* 0x0001380001177983 */ /* 0x002f620000300800 */
[----:B------:R-:W-:Y:S02]  /*43120*/  ISETP.LT.AND P5, PT, R10, c[0x0][0x178], !P4 ;  /* 0x00005e000a007a0c */ /* 0x000fe400067a1270 */
[----:B------:R-:W-:Y:S02]  /*43130*/  IADD3 R0, R0, c[0x0][0x198], RZ ;  /* 0x0000660000007a10 */ /* 0x000fe40007ffe0ff */
[----:B------:R-:W-:Y:S02]  /*43140*/  ISETP.LT.AND P4, PT, R27, c[0x0][0x178], !P4 ;  /* 0x00005e001b007a0c */ /* 0x000fe40006781270 */
[----:B------:R-:W-:Y:S01]  /*43150*/  ISETP.LT.AND P3, PT, R10, c[0x0][0x178], !P6 ;  /* 0x00005e000a007a0c */ /* 0x000fe20007761270 */
[----:B------:R-:W-:-:S04]  /*43160*/  IMAD.WIDE R4, R0, 0x2, R2 ;  /* 0x0000000200047825 */ /* 0x000fc800078e0202 */
[C---:B------:R-:W-:Y:S01]  /*43170*/  IMAD.WIDE R6, R0.reuse, 0x2, R24 ;  /* 0x0000000200067825 */ /* 0x040fe200078e0218 */
[----:B------:R-:W-:Y:S01]  /*43180*/  IADD3 R0, R0, c[0x0][0x198], RZ ;  /* 0x0000660000007a10 */ /* 0x000fe20007ffe0ff */
[----:B------:R0:W-:Y:S01]  /*43190*/  @P5 STG.E.U16 [R4.64], R16 ;  /* 0x0000001004005986 */ /* 0x0001e2000c101506 */
[----:B------:R-:W-:Y:S02]  /*431a0*/  ISETP.LT.AND P6, PT, R27, c[0x0][0x178], !P6 ;  /* 0x00005e001b007a0c */ /* 0x000fe400077c1270 */
[----:B------:R-:W-:Y:S01]  /*431b0*/  ISETP.LT.AND P5, PT, R10, c[0x0][0x178], !P2 ;  /* 0x00005e000a007a0c */ /* 0x000fe200057a1270 */
[----:B------:R1:W-:Y:S01]  /*431c0*/  @P4 STG.E.U16 [R6.64], R17 ;  /* 0x0000001106004986 */ /* 0x0003e2000c101506 */
        /* <DEDUP_REMOVED lines=37> */
[----:B------:R-:W-:Y:S02]  /*43420*/  ISETP.LT.AND P4, PT, R27, c[0x0][0x178], !P4 ;  /* 0x00005e001b007a0c */ /* 0x000fe40006781270 */
[----:B------:R-:W-:Y:S02]  /*43430*/  ISETP.GE.AND P2, PT, R20, c[0x0][0x17c], PT ;  /* 0x00005f0014007a0c */ /* 0x000fe40003f46270 */
[C---:B------:R-:W-:Y:S02]  /*43440*/  IADD3 R20, R6.reuse, c[0x0][0x198], RZ ;  /* 0x0000660006147a10 */ /* 0x040fe40007ffe0ff */
[----:B------:R-:W-:Y:S01]  /*43450*/  IADD3 R18, R11, 0x70, RZ ;  /* 0x000000700b127810 */ /* 0x000fe20007ffe0ff */
[----:B------:R-:W-:-:S03]  /*43460*/  IMAD.WIDE R6, R6, 0x2, R24 ;  /* 0x0000000206067825 */ /* 0x000fc600078e0218 */
[----:B------:R-:W-:Y:S01]  /*43470*/  ISETP.GE.AND P5, PT, R18, c[0x0][0x17c], PT ;  /* 0x00005f0012007a0c */ /* 0x000fe20003fa6270 */
[C---:B------:R-:W-:Y:S01]  /*43480*/  IMAD.WIDE R16, R20.reuse, 0x2, R2 ;  /* 0x0000000214107825 */ /* 0x040fe200078e0202 */
[----:B------:R0:W-:Y:S03]  /*43490*/  @P1 STG.E.U16 [R6.64], R21 ;  /* 0x0000001506001986 */ /* 0x0001e6000c101506 */
[C---:B------:R-:W-:Y:S01]  /*434a0*/  IMAD.WIDE R18, R20.reuse, 0x2, R24 ;  /* 0x0000000214127825 */ /* 0x040fe200078e0218 */
[----:B0-----:R-:W5:Y:S01]  /*434b0*/  LDL.LU R21, [R1+0x9c] ;  /* 0x00009c0001157983 */ /* 0x001f620000300800 */
[----:B------:R-:W-:Y:S02]  /*434c0*/  IADD3 R6, R20, c[0x0][0x198], RZ ;  /* 0x0000660014067a10 */ /* 0x000fe40007ffe0ff */
[----:B------:R-:W-:Y:S01]  /*434d0*/  IADD3 R20, R11, 0x74, RZ ;  /* 0x000000740b147810 */ /* 0x000fe20007ffe0ff */
[----:B----4-:R0:W-:Y:S04]  /*434e0*/  @P6 STG.E.U16 [R16.64], R5 ;  /* 0x0000000510006986 */ /* 0x0101e8000c101506 */
[----:B--2---:R1:W-:Y:S01]  /*434f0*/  @P4 STG.E.U16 [R18.64], R29 ;  /* 0x0000001d12004986 */ /* 0x0043e2000c101506 */
[----:B------:R-:W-:-:S02]  /*43500*/  ISETP.LT.AND P4, PT, R10, c[0x0][0x178], !P3 ;  /* 0x00005e000a007a0c */ /* 0x000fc40005f81270 */
[----:B------:R-:W-:Y:S01]  /*43510*/  PRMT R0, R5, 0x7632, R0 ;  /* 0x0000763205007816 */ /* 0x000fe20000000000 */
[----:B0-----:R-:W-:Y:S01]  /*43520*/  IMAD.WIDE R4, R6, 0x2, R2 ;  /* 0x0000000206047825 */ /* 0x001fe200078e0202 */
[----:B-1----:R-:W-:-:S09]  /*43530*/  PRMT R18, R29, 0x7632, R18 ;  /* 0x000076321d127816 */ /* 0x002fd20000000012 */
[----:B------:R0:W-:Y:S01]  /*43540*/  @P4 STG.E.U16 [R4.64], R0 ;  /* 0x0000000004004986 */ /* 0x0001e2000c101506 */
[----:B------:R-:W-:-:S03]  /*43550*/  ISETP.GE.AND P4, PT, R20, c[0x0][0x17c], PT ;  /* 0x00005f0014007a0c */ /* 0x000fc60003f86270 */
[----:B------:R-:W2:Y:S04]  /*43560*/  LDL.LU R29, [R1+0x7c] ;  /* 0x00007c00011d7983 */ /* 0x000ea80000300800 */
[----:B------:R-:W4:Y:S01]  /*43570*/  LDL.LU R20, [R1+0xcc] ;  /* 0x0000cc0001147983 */ /* 0x000f220000300800 */
[C---:B------:R-:W-:Y:S02]  /*43580*/  ISETP.LT.AND P3, PT, R27.reuse, c[0x0][0x178], !P3 ;  /* 0x00005e001b007a0c */ /* 0x040fe40005f61270 */
[----:B------:R-:W-:Y:S02]  /*43590*/  ISETP.LT.AND P6, PT, R10, c[0x0][0x178], !P5 ;  /* 0x00005e000a007a0c */ /* 0x000fe40006fc1270 */
[C---:B------:R-:W-:Y:S01]  /*435a0*/  IADD3 R19, R6.reuse, c[0x0][0x198], RZ ;  /* 0x0000660006137a10 */ /* 0x040fe20007ffe0ff */
[----:B------:R-:W-:Y:S01]  /*435b0*/  IMAD.WIDE R6, R6, 0x2, R24 ;  /* 0x0000000206067825 */ /* 0x000fe200078e0218 */
[----:B------:R-:W-:-:S02]  /*435c0*/  ISETP.LT.AND P5, PT, R27, c[0x0][0x178], !P5 ;  /* 0x00005e001b007a0c */ /* 0x000fc40006fa1270 */
[C---:B------:R-:W-:Y:S02]  /*435d0*/  IADD3 R16, R11.reuse, 0x73, RZ ;  /* 0x000000730b107810 */ /* 0x040fe40007ffe0ff */
[----:B------:R-:W-:Y:S02]  /*435e0*/  IADD3 R22, R11, 0x72, RZ ;  /* 0x000000720b167810 */ /* 0x000fe40007ffe0ff */
[----:B------:R-:W-:Y:S01]  /*435f0*/  ISETP.GE.AND P1, PT, R16, c[0x0][0x17c], PT ;  /* 0x00005f0010007a0c */ /* 0x000fe20003f26270 */
[----:B------:R1:W-:Y:S01]  /*43600*/  @P3 STG.E.U16 [R6.64], R18 ;  /* 0x0000001206003986 */ /* 0x0003e2000c101506 */
[----:B------:R-:W-:Y:S01]  /*43610*/  IMAD.WIDE R16, R19, 0x2, R2 ;  /* 0x0000000213107825 */ /* 0x000fe200078e0202 */
[----:B------:R-:W-:Y:S02]  /*43620*/  ISETP.LT.AND P3, PT, R10, c[0x0][0x178], !P2 ;  /* 0x00005e000a007a0c */ /* 0x000fe40005761270 */
[----:B------:R-:W-:Y:S01]  /*43630*/  ISETP.LT.AND P2, PT, R27, c[0x0][0x178], !P2 ;  /* 0x00005e001b007a0c */ /* 0x000fe20005741270 */
[C---:B0-----:R-:W-:Y:S01]  /*43640*/  IMAD.WIDE R4, R19.reuse, 0x2, R24 ;  /* 0x0000000213047825 */ /* 0x041fe200078e0218 */
[----:B------:R-:W-:Y:S01]  /*43650*/  ISETP.GE.AND P0, PT, R22, c[0x0][0x17c], PT ;  /* 0x00005f0016007a0c */ /* 0x000fe20003f06270 */
[----:B-----5:R0:W-:Y:S01]  /*43660*/  @P6 STG.E.U16 [R16.64], R21 ;  /* 0x0000001510006986 */ /* 0x0201e2000c101506 */
[----:B-1----:R-:W-:-:S03]  /*43670*/  IADD3 R6, R19, c[0x0][0x198], RZ ;  /* 0x0000660013067a10 */ /* 0x002fc60007ffe0ff */
[----:B---3--:R1:W-:Y:S01]  /*43680*/  @P5 STG.E.U16 [R4.64], R23 ;  /* 0x0000001704005986 */ /* 0x0083e2000c101506 */
[----:B------:R-:W-:Y:S02]  /*43690*/  ISETP.LT.AND P6, PT, R10, c[0x0][0x178], !P0 ;  /* 0x00005e000a007a0c */ /* 0x000fe400047c1270 */
[----:B------:R-:W-:Y:S02]  /*436a0*/  ISETP.LT.AND P0, PT, R27, c[0x0][0x178], !P0 ;  /* 0x00005e001b007a0c */ /* 0x000fe40004701270 */
[----:B------:R-:W-:Y:S02]  /*436b0*/  PRMT R0, R21, 0x7632, R0 ;  /* 0x0000763215007816 */ /* 0x000fe40000000000 */
[C---:B0-----:R-:W-:Y:S01]  /*436c0*/  IADD3 R17, R6.reuse, c[0x0][0x198], RZ ;  /* 0x0000660006117a10 */ /* 0x041fe20007ffe0ff */
[----:B------:R-:W3:Y:S01]  /*436d0*/  LDL.LU R21, [R1+0xdc] ;  /* 0x0000dc0001157983 */ /* 0x000ee20000300800 */
[----:B------:R-:W-:Y:S01]  /*436e0*/  PRMT R16, R23, 0x7632, R16 ;  /* 0x0000763217107816 */ /* 0x000fe20000000010 */
[----:B-1----:R-:W-:-:S02]  /*436f0*/  IMAD.WIDE R4, R6, 0x2, R2 ;  /* 0x0000000206047825 */ /* 0x002fc400078e0202 */
[----:B------:R-:W5:Y:S02]  /*43700*/  LDL.LU R23, [R1+0xbc] ;  /* 0x0000bc0001177983 */ /* 0x000f640000300800 */
[----:B------:R-:W-:Y:S02]  /*43710*/  IMAD.WIDE R6, R6, 0x2, R24 ;  /* 0x0000000206067825 */ /* 0x000fe400078e0218 */
[----:B------:R0:W-:Y:S04]  /*43720*/  @P3 STG.E.U16 [R4.64], R0 ;  /* 0x0000000004003986 */ /* 0x0001e8000c101506 */
[----:B------:R1:W-:Y:S01]  /*43730*/  @P2 STG.E.U16 [R6.64], R16 ;  /* 0x0000001006002986 */ /* 0x0003e2000c101506 */
[----:B------:R-:W-:Y:S01]  /*43740*/  ISETP.LT.AND P2, PT, R10, c[0x0][0x178], !P1 ;  /* 0x00005e000a007a0c */ /* 0x000fe20004f41270 */
[----:B0-----:R-:W-:-:S04]  /*43750*/  IMAD.WIDE R4, R17, 0x2, R2 ;  /* 0x0000000211047825 */ /* 0x001fc800078e0202 */
[----:B-1----:R-:W-:Y:S01]  /*43760*/  IMAD.WIDE R6, R17, 0x2, R24 ;  /* 0x0000000211067825 */ /* 0x002fe200078e0218 */
[----:B------:R-:W-:-:S04]  /*43770*/  IADD3 R18, R11, 0x76, RZ ;  /* 0x000000760b127810 */ /* 0x000fc80007ffe0ff */
[----:B------:R-:W-:Y:S01]  /*43780*/  ISETP.GE.AND P3, PT, R18, c[0x0][0x17c], PT ;  /* 0x00005f0012007a0c */ /* 0x000fe20003f66270 */
[----:B----4-:R-:W-:Y:S04]  /*43790*/  @P6 STG.E.U16 [R4.64], R20 ;  /* 0x0000001404006986 */ /* 0x010fe8000c101506 */
[----:B--2---:R0:W-:Y:S01]  /*437a0*/  @P0 STG.E.U16 [R6.64], R29 ;  /* 0x0000001d06000986 */ /* 0x0041e2000c101506 */
[----:B------:R-:W-:Y:S02]  /*437b0*/  PRMT R0, R20, 0x7632, R0 ;  /* 0x0000763214007816 */ /* 0x000fe40000000000 */
[----:B0-----:R-:W-:Y:S02]  /*437c0*/  IADD3 R6, R17, c[0x0][0x198], RZ ;  /* 0x0000660011067a10 */ /* 0x001fe40007ffe0ff */
[----:B------:R-:W-:-:S03]  /*437d0*/  IADD3 R20, R11, 0x78, RZ ;  /* 0x000000780b147810 */ /* 0x000fc60007ffe0ff */
[----:B------:R-:W-:Y:S01]  /*437e0*/  IMAD.WIDE R4, R6, 0x2, R2 ;  /* 0x0000000206047825 */ /* 0x000fe200078e0202 */
[----:B------:R-:W-:Y:S02]  /*437f0*/  PRMT R18, R29, 0x7632, R18 ;  /* 0x000076321d127816 */ /* 0x000fe40000000012 */
[----:B------:R-:W2:Y:S04]  /*43800*/  LDL.LU R29, [R1+0xac] ;  /* 0x0000ac00011d7983 */ /* 0x000ea80000300800 */
[----:B------:R0:W-:Y:S01]  /*43810*/  @P2 STG.E.U16 [R4.64], R0 ;  /* 0x0000000004002986 */ /* 0x0001e2000c101506 */
[----:B------:R-:W-:-:S03]  /*43820*/  ISETP.GE.AND P2, PT, R20, c[0x0][0x17c], PT ;  /* 0x00005f0014007a0c */ /* 0x000fc60003f46270 */
[----:B------:R-:W4:Y:S01]  /*43830*/  LDL.LU R20, [R1+0x10c] ;  /* 0x00010c0001147983 */ /* 0x000f220000300800 */
[----:B------:R-:W-:Y:S02]  /*43840*/  ISETP.LT.AND P1, PT, R27, c[0x0][0x178], !P1 ;  /* 0x00005e001b007a0c */ /* 0x000fe40004f21270 */
[----:B------:R-:W-:Y:S02]  /*43850*/  IADD3 R19, R11, 0x75, RZ ;  /* 0x000000750b137810 */ /* 0x000fe40007ffe0ff */
[----:B------:R-:W-:Y:S02]  /*43860*/  ISETP.LT.AND P6, PT, R10, c[0x0][0x178], !P4 ;  /* 0x00005e000a007a0c */ /* 0x000fe400067c1270 */
[----:B------:R-:W-:Y:S02]  /*43870*/  ISETP.GE.AND P5, PT, R19, c[0x0][0x17c], PT ;  /* 0x00005f0013007a0c */ /* 0x000fe40003fa6270 */
[C---:B------:R-:W-:Y:S01]  /*43880*/  IADD3 R19, R6.reuse, c[0x0][0x198], RZ ;  /* 0x0000660006137a10 */ /* 0x040fe20007ffe0ff */
[----:B------:R-:W-:Y:S01]  /*43890*/  IMAD.WIDE R6, R6, 0x2, R24 ;  /* 0x0000000206067825 */ /* 0x000fe200078e0218 */
[----:B------:R-:W-:-:S02]  /*438a0*/  ISETP.LT.AND P4, PT, R27, c[0x0][0x178], !P4 ;  /* 0x00005e001b007a0c */ /* 0x000fc40006781270 */
[----:B------:R-:W-:Y:S02]  /*438b0*/  IADD3 R16, R11, 0x77, RZ ;  /* 0x000000770b107810 */ /* 0x000fe40007ffe0ff */
[----:B------:R1:W-:Y:S01]  /*438c0*/  @P1 STG.E.U16 [R6.64], R18 ;  /* 0x0000001206001986 */ /* 0x0003e2000c101506 */
[----:B------:R-:W-:Y:S02]  /*438d0*/  ISETP.LT.AND P1, PT, R10, c[0x0][0x178], !P5 ;  /* 0x00005e000a007a0c */ /* 0x000fe40006f21270 */
[----:B------:R-:W-:Y:S01]  /*438e0*/  ISETP.GE.AND P0, PT, R16, c[0x0][0x17c], PT ;  /* 0x00005f0010007a0c */ /* 0x000fe20003f06270 */
[----:B------:R-:W-:Y:S01]  /*438f0*/  IMAD.WIDE R16, R19, 0x2, R2 ;  /* 0x0000000213107825 */ /* 0x000fe200078e0202 */
[----:B------:R-:W-:-:S03]  /*43900*/  ISETP.LT.AND P5, PT, R27, c[0x0][0x178], !P5 ;  /* 0x00005e001b007a0c */ /* 0x000fc60006fa1270 */
[C---:B0-----:R-:W-:Y:S01]  /*43910*/  IMAD.WIDE R4, R19.reuse, 0x2, R24 ;  /* 0x0000000213047825 */ /* 0x041fe200078e0218 */
[----:B---3--:R0:W-:Y:S01]  /*43920*/  @P6 STG.E.U16 [R16.64], R21 ;  /* 0x0000001510006986 */ /* 0x0081e2000c101506 */
[----:B-1----:R-:W-:-:S03]  /*43930*/  IADD3 R6, R19, c[0x0][0x198], RZ ;  /* 0x0000660013067a10 */ /* 0x002fc60007ffe0ff */
[----:B-----5:R1:W-:Y:S01]  /*43940*/  @P4 STG.E.U16 [R4.64], R23 ;  /* 0x0000001704004986 */ /* 0x0203e2000c101506 */
        /* <DEDUP_REMOVED lines=89> */
[----:B------:R-:W-:Y:S02]  /*43ee0*/  PRMT R0, R21, 0x7632, R0 ;  /* 0x0000763215007816 */ /* 0x000fe40000000000 */
[----:B------:R-:W-:Y:S02]  /*43ef0*/  ISETP.LT.AND P0, PT, R27, c[0x0][0x178], !P0 ;  /* 0x00005e001b007a0c */ /* 0x000fe40004701270 */
[C---:B0-----:R-:W-:Y:S01]  /*43f00*/  IADD3 R17, R6.reuse, c[0x0][0x198], RZ ;  /* 0x0000660006117a10 */ /* 0x041fe20007ffe0ff */
[----:B------:R-:W3:Y:S01]  /*43f10*/  LDL.LU R21, [R1+0x1a0] ;  /* 0x0001a00001157983 */ /* 0x000ee20000300800 */
[----:B-1----:R-:W-:Y:S01]  /*43f20*/  IMAD.WIDE R4, R6, 0x2, R2 ;  /* 0x0000000206047825 */ /* 0x002fe200078e0202 */
[----:B------:R-:W-:-:S02]  /*43f30*/  PRMT R16, R23, 0x7632, R16 ;  /* 0x0000763217107816 */ /* 0x000fc40000000010 */
[----:B------:R-:W5:Y:S01]  /*43f40*/  LDL.LU R23, [R1+0x180] ;  /* 0x0001800001177983 */ /* 0x000f620000300800 */
[----:B------:R-:W-:-:S03]  /*43f50*/  IMAD.WIDE R6, R6, 0x2, R24 ;  /* 0x0000000206067825 */ /* 0x000fc600078e0218 */
[----:B------:R0:W-:Y:S04]  /*43f60*/  @P3 STG.E.U16 [R4.64], R0 ;  /* 0x0000000004003986 */ /* 0x0001e8000c101506 */
[----:B------:R1:W-:Y:S01]  /*43f70*/  @P2 STG.E.U16 [R6.64], R16 ;  /* 0x0000001006002986 */ /* 0x0003e2000c101506 */
[----:B0-----:R-:W-:-:S04]  /*43f80*/  IMAD.WIDE R4, R17, 0x2, R2 ;  /* 0x0000000211047825 */ /* 0x001fc800078e0202 */
[----:B-1----:R-:W-:Y:S01]  /*43f90*/  IMAD.WIDE R6, R17, 0x2, R24 ;  /* 0x0000000211067825 */ /* 0x002fe200078e0218 */
[C---:B------:R-:W-:Y:S02]  /*43fa0*/  IADD3 R19, R11.reuse, 0x81, RZ ;  /* 0x000000810b137810 */ /* 0x040fe40007ffe0ff */
[----:B------:R-:W-:Y:S02]  /*43fb0*/  IADD3 R18, R11, 0x82, RZ ;  /* 0x000000820b127810 */ /* 0x000fe40007ffe0ff */
[----:B------:R-:W-:Y:S02]  /*43fc0*/  ISETP.GE.AND P5, PT, R19, c[0x0][0x17c], PT ;  /* 0x00005f0013007a0c */ /* 0x000fe40003fa6270 */
[----:B------:R-:W-:Y:S02]  /*43fd0*/  IADD3 R19, R11, 0x84, RZ ;  /* 0x000000840b137810 */ /* 0x000fe40007ffe0ff */
[----:B------:R-:W-:Y:S01]  /*43fe0*/  ISETP.GE.AND P3, PT, R18, c[0x0][0x17c], PT ;  /* 0x00005f0012007a0c */ /* 0x000fe20003f66270 */
[----:B----4-:R-:W-:Y:S01]  /*43ff0*/  @P6 STG.E.U16 [R4.64], R20 ;  /* 0x0000001404006986 */ /* 0x010fe2000c101506 */
[----:B------:R-:W-:-:S03]  /*44000*/  ISETP.LT.AND P6, PT, R10, c[0x0][0x178], !P1 ;  /* 0x00005e000a007a0c */ /* 0x000fc60004fc1270 */
[----:B--2---:R0:W-:Y:S01]  /*44010*/  @P0 STG.E.U16 [R6.64], R29 ;  /* 0x0000001d06000986 */ /* 0x0041e2000c101506 */
[----:B------:R-:W-:Y:S02]  /*44020*/  PRMT R0, R20, 0x7632, R0 ;  /* 0x0000763214007816 */ /* 0x000fe40000000000 */
[----:B0-----:R-:W-:-:S05]  /*44030*/  IADD3 R6, R17, c[0x0][0x198], RZ ;  /* 0x0000660011067a10 */ /* 0x001fca0007ffe0ff */
[----:B------:R-:W-:Y:S01]  /*44040*/  IMAD.WIDE R4, R6, 0x2, R2 ;  /* 0x0000000206047825 */ /* 0x000fe200078e0202 */
[----:B------:R-:W-:Y:S02]  /*44050*/  PRMT R18, R29, 0x7632, R18 ;  /* 0x000076321d127816 */ /* 0x000fe40000000012 */
[----:B------:R-:W2:Y:S04]  /*44060*/  LDL.LU R29, [R1+0x160] ;  /* 0x00016000011d7983 */ /* 0x000ea80000300800 */
[----:B------:R0:W-:Y:S01]  /*44070*/  @P6 STG.E.U16 [R4.64], R0 ;  /* 0x0000000004006986 */ /* 0x0001e2000c101506 */
[----:B------:R-:W-:-:S03]  /*44080*/  ISETP.GE.AND P6, PT, R19, c[0x0][0x17c], PT ;  /* 0x00005f0013007a0c */ /* 0x000fc60003fc6270 */
[----:B------:R-:W4:Y:S01]  /*44090*/  LDL.LU R19, [R1+0x1b0] ;  /* 0x0001b00001137983 */ /* 0x000f220000300800 */
[----:B------:R-:W-:Y:S02]  /*440a0*/  ISETP.LT.AND P1, PT, R27, c[0x0][0x178], !P1 ;  /* 0x00005e001b007a0c */ /* 0x000fe40004f21270 */
[----:B------:R-:W-:Y:S02]  /*440b0*/  ISETP.LT.AND P2, PT, R10, c[0x0][0x178], !P4 ;  /* 0x00005e000a007a0c */ /* 0x000fe40006741270 */
[----:B------:R-:W-:Y:S02]  /*440c0*/  IADD3 R16, R11, 0x83, RZ ;  /* 0x000000830b107810 */ /* 0x000fe40007ffe0ff */
[C---:B------:R-:W-:Y:S02]  /*440d0*/  IADD3 R20, R6.reuse, c[0x0][0x198], RZ ;  /* 0x0000660006147a10 */ /* 0x040fe40007ffe0ff */
[----:B------:R-:W-:Y:S01]  /*440e0*/  ISETP.LT.AND P4, PT, R27, c[0x0][0x178], !P4 ;  /* 0x00005e001b007a0c */ /* 0x000fe20006781270 */
[----:B------:R-:W-:Y:S01]  /*440f0*/  IMAD.WIDE R6, R6, 0x2, R24 ;  /* 0x0000000206067825 */ /* 0x000fe200078e0218 */
[----:B------:R-:W-:-:S03]  /*44100*/  ISETP.GE.AND P0, PT, R16, c[0x0][0x17c], PT ;  /* 0x00005f0010007a0c */ /* 0x000fc60003f06270 */
[C---:B------:R-:W-:Y:S01]  /*44110*/  IMAD.WIDE R16, R20.reuse, 0x2, R2 ;  /* 0x0000000214107825 */ /* 0x040fe200078e0202 */
[----:B------:R-:W-:Y:S01]  /*44120*/  @P1 STG.E.U16 [R6.64], R18 ;  /* 0x0000001206001986 */ /* 0x000fe2000c101506 */
[----:B0-----:R-:W-:Y:S02]  /*44130*/  IADD3 R0, R11, 0x85, RZ ;  /* 0x000000850b007810 */ /* 0x001fe40007ffe0ff */
[----:B------:R-:W-:Y:S01]  /*44140*/  IMAD.WIDE R4, R20, 0x2, R24 ;  /* 0x0000000214047825 */ /* 0x000fe200078e0218 */
[----:B---3--:R0:W-:Y:S01]  /*44150*/  @P2 STG.E.U16 [R16.64], R21 ;  /* 0x0000001510002986 */ /* 0x0081e2000c101506 */
[----:B------:R-:W-:Y:S02]  /*44160*/  ISETP.LT.AND P2, PT, R10, c[0x0][0x178], !P5 ;  /* 0x00005e000a007a0c */ /* 0x000fe40006f41270 */
[----:B------:R-:W-:Y:S01]  /*44170*/  ISETP.LT.AND P5, PT, R27, c[0x0][0x178], !P5 ;  /* 0x00005e001b007a0c */ /* 0x000fe20006fa1270 */
[----:B-----5:R1:W-:Y:S01]  /*44180*/  @P4 STG.E.U16 [R4.64], R23 ;  /* 0x0000001704004986 */ /* 0x0203e2000c101506 */
[----:B------:R-:W-:-:S02]  /*44190*/  ISETP.GE.AND P1, PT, R0, c[0x0][0x17c], PT ;  /* 0x00005f0000007a0c */ /* 0x000fc40003f26270 */
[----:B------:R-:W-:Y:S02]  /*441a0*/  IADD3 R0, R20, c[0x0][0x198], RZ ;  /* 0x0000660014007a10 */ /* 0x000fe40007ffe0ff */
[----:B0-----:R-:W-:Y:S02]  /*441b0*/  PRMT R17, R23, 0x7632, R17 ;  /* 0x0000763217117816 */ /* 0x001fe40000000011 */
[----:B-1----:R-:W3:Y:S01]  /*441c0*/  LDL.LU R23, [R1+0x1d0] ;  /* 0x0001d00001177983 */ /* 0x002ee20000300800 */
[----:B------:R-:W-:Y:S01]  /*441d0*/  ISETP.LT.AND P4, PT, R10, c[0x0][0x178], !P3 ;  /* 0x00005e000a007a0c */ /* 0x000fe20005f81270 */
[C---:B------:R-:W-:Y:S01]  /*441e0*/  IMAD.WIDE R6, R0.reuse, 0x2, R2 ;  /* 0x0000000200067825 */ /* 0x040fe200078e0202 */
[----:B------:R-:W-:Y:S02]  /*441f0*/  PRMT R16, R21, 0x7632, R16 ;  /* 0x0000763215107816 */ /* 0x000fe40000000010 */
[----:B------:R-:W5:Y:S01]  /*44200*/  LDL.LU R21, [R1+0x140] ;  /* 0x0001400001157983 */ /* 0x000f620000300800 */
[----:B------:R-:W-:Y:S01]  /*44210*/  IMAD.WIDE R4, R0, 0x2, R24 ;  /* 0x0000000200047825 */ /* 0x000fe200078e0218 */
[----:B------:R-:W-:-:S02]  /*44220*/  ISETP.LT.AND P3, PT, R27, c[0x0][0x178], !P3 ;  /* 0x00005e001b007a0c */ /* 0x000fc40005f61270 */
[----:B------:R-:W-:Y:S01]  /*44230*/  IADD3 R0, R0, c[0x0][0x198], RZ ;  /* 0x0000660000007a10 */ /* 0x000fe20007ffe0ff */
[----:B------:R0:W-:Y:S04]  /*44240*/  @P2 STG.E.U16 [R6.64], R16 ;  /* 0x0000001006002986 */ /* 0x0001e8000c101506 */
[----:B------:R1:W-:Y:S01]  /*44250*/  @P5 STG.E.U16 [R4.64], R17 ;  /* 0x0000001104005986 */ /* 0x0003e2000c101506 */
[----:B0-----:R-:W-:Y:S01]  /*44260*/  IADD3 R16, R11, 0x87, RZ ;  /* 0x000000870b107810 */ /* 0x001fe20007ffe0ff */
[----:B------:R-:W-:-:S04]  /*44270*/  IMAD.WIDE R6, R0, 0x2, R24 ;  /* 0x0000000200067825 */ /* 0x000fc800078e0218 */
[----:B-1----:R-:W-:-:S05]  /*44280*/  IMAD.WIDE R4, R0, 0x2, R2 ;  /* 0x0000000200047825 */ /* 0x002fca00078e0202 */
[----:B----4-:R-:W-:Y:S01]  /*44290*/  @P4 STG.E.U16 [R4.64], R19 ;  /* 0x0000001304004986 */ /* 0x010fe2000c101506 */
[----:B------:R-:W-:Y:S02]  /*442a0*/  ISETP.GE.AND P4, PT, R16, c[0x0][0x17c], PT ;  /* 0x00005f0010007a0c */ /* 0x000fe40003f86270 */
[----:B--2---:R-:W-:Y:S01]  /*442b0*/  PRMT R16, R29, 0x7632, R16 ;  /* 0x000076321d107816 */ /* 0x004fe20000000010 */
[----:B------:R0:W-:Y:S04]  /*442c0*/  @P3 STG.E.U16 [R6.64], R29 ;  /* 0x0000001d06003986 */ /* 0x0001e8000c101506 */
[----:B0-----:R-:W2:Y:S01]  /*442d0*/  LDL.LU R29, [R1+0x1c0] ;  /* 0x0001c000011d7983 */ /* 0x001ea20000300800 */
[----:B------:R-:W-:Y:S02]  /*442e0*/  ISETP.LT.AND P5, PT, R10, c[0x0][0x178], !P0 ;  /* 0x00005e000a007a0c */ /* 0x000fe400047a1270 */
[----:B------:R-:W-:-:S02]  /*442f0*/  ISETP.LT.AND P0, PT, R27, c[0x0][0x178], !P0 ;  /* 0x00005e001b007a0c */ /* 0x000fc40004701270 */
[----:B------:R-:W-:Y:S02]  /*44300*/  IADD3 R0, R0, c[0x0][0x198], RZ ;  /* 0x0000660000007a10 */ /* 0x000fe40007ffe0ff */
[----:B------:R-:W-:Y:S02]  /*44310*/  ISETP.LT.AND P3, PT, R10, c[0x0][0x178], !P6 ;  /* 0x00005e000a007a0c */ /* 0x000fe40007761270 */
[----:B------:R-:W-:Y:S01]  /*44320*/  PRMT R17, R19, 0x7632, R17 ;  /* 0x0000763213117816 */ /* 0x000fe20000000011 */
        /* <DEDUP_REMOVED lines=8> */
[----:B0-----:R-:W-:Y:S01]  /*443b0*/  IMAD.WIDE R4, R0, 0x2, R2 ;  /* 0x0000000200047825 */ /* 0x001fe200078e0202 */
[----:B-1----:R-:W-:-:S04]  /*443c0*/  IADD3 R6, R11, 0x89, RZ ;  /* 0x000000890b067810 */ /* 0x002fc80007ffe0ff */
[----:B---3--:R0:W-:Y:S01]  /*443d0*/  @P3 STG.E.U16 [R4.64], R23 ;  /* 0x0000001704003986 */ /* 0x0081e2000c101506 */
[----:B------:R-:W-:Y:S02]  /*443e0*/  IADD3 R16, R0, c[0x0][0x198], RZ ;  /* 0x0000660000107a10 */ /* 0x000fe40007ffe0ff */
[----:B------:R-:W-:Y:S02]  /*443f0*/  ISETP.GE.AND P2, PT, R18, c[0x0][0x17c], PT ;  /* 0x00005f0012007a0c */ /* 0x000fe40003f46270 */
[----:B------:R-:W-:Y:S01]  /*44400*/  ISETP.GE.AND P3, PT, R6, c[0x0][0x17c], PT ;  /* 0x00005f0006007a0c */ /* 0x000fe20003f66270 */
[----:B------:R-:W-:Y:S01]  /*44410*/  IMAD.WIDE R6, R16, 0x2, R2 ;  /* 0x0000000210067825 */ /* 0x000fe200078e0202 */
[----:B------:R-:W-:-:S03]  /*44420*/  ISETP.LT.AND P1, PT, R27, c[0x0][0x178], !P1 ;  /* 0x00005e001b007a0c */ /* 0x000fc60004f21270 */
[----:B0-----:R-:W-:Y:S01]  /*44430*/  IMAD.WIDE R4, R0, 0x2, R24 ;  /* 0x0000000200047825 */ /* 0x001fe200078e0218 */
[----:B------:R-:W-:Y:S02]  /*44440*/  PRMT R0, R23, 0x7632, R0 ;  /* 0x0000763217007816 */ /* 0x000fe40000000000 */
[----:B------:R-:W-:Y:S01]  /*44450*/  IADD3 R17, R11, 0x88, RZ ;  /* 0x000000880b117810 */ /* 0x000fe20007ffe0ff */
[----:B------:R-:W3:Y:S04]  /*44460*/  LDL.LU R23, [R1+0x170] ;  /* 0x0001700001177983 */ /* 0x000ee80000300800 */
[----:B-----5:R0:W-:Y:S01]  /*44470*/  @P6 STG.E.U16 [R4.64], R21 ;  /* 0x0000001504006986 */ /* 0x0201e2000c101506 */
[----:B------:R-:W-:Y:S02]  /*44480*/  ISETP.LT.AND P6, PT, R10, c[0x0][0x178], !P2 ;  /* 0x00005e000a007a0c */ /* 0x000fe400057c1270 */
[----:B------:R-:W-:Y:S01]  /*44490*/  ISETP.LT.AND P2, PT, R27, c[0x0][0x178], !P2 ;  /* 0x00005e001b007a0c */ /* 0x000fe20005741270 */
[----:B------:R1:W-:Y:S01]  /*444a0*/  @P0 STG.E.U16 [R6.64], R0 ;  /* 0x0000000006000986 */ /* 0x0003e2000c101506 */
[----:B------:R-:W-:-:S02]  /*444b0*/  PRMT R18, R21, 0x7632, R18 ;  /* 0x0000763215127816 */ /* 0x000fc40000000012 */
[----:B------:R-:W-:Y:S01]  /*444c0*/  ISETP.GE.AND P5, PT, R17, c[0x0][0x17c], PT ;  /* 0x00005f0011007a0c */ /* 0x000fe20003fa6270 */
[C---:B0-----:R-:W-:Y:S01]  /*444d0*/  IMAD.WIDE R4, R16.reuse, 0x2, R24 ;  /* 0x0000000210047825 */ /* 0x041fe200078e0218 */
[----:B-1----:R-:W-:-:S04]  /*444e0*/  IADD3 R0, R16, c[0x0][0x198], RZ ;  /* 0x0000660010007a10 */ /* 0x002fc80007ffe0ff */
[----:B------:R-:W-:Y:S01]  /*444f0*/  @P1 STG.E.U16 [R4.64], R18 ;  /* 0x0000001204001986 */ /* 0x000fe2000c101506 */
[----:B------:R-:W-:-:S04]  /*44500*/  IMAD.WIDE R6, R0, 0x2, R2 ;  /* 0x0000000200067825 */ /* 0x000fc800078e0202 */
[----:B------:R-:W-:Y:S01]  /*44510*/  IMAD.WIDE R16, R0, 0x2, R24 ;  /* 0x0000000200107825 */ /* 0x000fe200078e0218 */
[----:B--2---:R0:W-:Y:S04]  /*44520*/  @P6 STG.E.U16 [R6.64], R29 ;  /* 0x0000001d06006986 */ /* 0x0041e8000c101506 */
[----:B------:R1:W-:Y:S01]  /*44530*/  @P2 STG.E.U16 [R16.64], R12 ;  /* 0x0000000c10002986 */ /* 0x0003e2000c101506 */
[----:B------:R-:W-:Y:S02]  /*44540*/  ISETP.LT.AND P2, PT, R10, c[0x0][0x178], !P4 ;  /* 0x00005e000a007a0c */ /* 0x000fe40006741270 */
[----:B0-----:R-:W-:Y:S02]  /*44550*/  IADD3 R6, R0, c[0x0][0x198], RZ ;  /* 0x0000660000067a10 */ /* 0x001fe40007ffe0ff */
[----:B-1----:R-:W-:-:S03]  /*44560*/  PRMT R12, R29, 0x7632, R12 ;  /* 0x000076321d0c7816 */ /* 0x002fc6000000000c */
[----:B------:R-:W-:Y:S01]  /*44570*/  IMAD.WIDE R4, R6, 0x2, R2 ;  /* 0x0000000206047825 */ /* 0x000fe200078e0202 */
[----:B------:R-:W2:Y:S05]  /*44580*/  LDL.LU R29, [R1+0x150] ;  /* 0x00015000011d7983 */ /* 0x000eaa0000300800 */
[----:B------:R0:W-:Y:S04]  /*44590*/  @P2 STG.E.U16 [R4.64], R12 ;  /* 0x0000000c04002986 */ /* 0x0001e8000c101506 */
[----:B0-----:R-:W4:Y:S01]  /*445a0*/  LDL.LU R5, [R1+0x200] ;  /* 0x0002000001057983 */ /* 0x001f220000300800 */
[----:B------:R-:W-:-:S04]  /*445b0*/  IADD3 R21, R11, 0x8c, RZ ;  /* 0x0000008c0b157810 */ /* 0x000fc80007ffe0ff */
[----:B------:R-:W-:Y:S02]  /*445c0*/  ISETP.GE.AND P2, PT, R21, c[0x0][0x17c], PT ;  /* 0x00005f0015007a0c */ /* 0x000fe40003f46270 */
[----:B------:R-:W5:Y:S01]  /*445d0*/  LDL.LU R21, [R1+0x1f0] ;  /* 0x0001f00001157983 */ /* 0x000f620000300800 */
[C---:B------:R-:W-:Y:S02]  /*445e0*/  ISETP.LT.AND P4, PT, R27.reuse, c[0x0][0x178], !P4 ;  /* 0x00005e001b007a0c */ /* 0x040fe40006781270 */
[----:B------:R-:W-:Y:S02]  /*445f0*/  ISETP.LT.AND P6, PT, R10, c[0x0][0x178], !P5 ;  /* 0x00005e000a007a0c */ /* 0x000fe40006fc1270 */
[----:B------:R-:W-:Y:S02]  /*44600*/  ISETP.LT.AND P5, PT, R27, c[0x0][0x178], !P5 ;  /* 0x00005e001b007a0c */ /* 0x000fe40006fa1270 */
[----:B------:R-:W-:Y:S02]  /*44610*/  IADD3 R20, R11, 0x8b, RZ ;  /* 0x0000008b0b147810 */ /* 0x000fe40007ffe0ff */
[----:B------:R-:W-:-:S02]  /*44620*/  IADD3 R0, R6, c[0x0][0x198], RZ ;  /* 0x0000660006007a10 */ /* 0x000fc40007ffe0ff */
[----:B------:R-:W-:Y:S01]  /*44630*/  IADD3 R19, R11, 0x8a, RZ ;  /* 0x0000008a0b137810 */ /* 0x000fe20007ffe0ff */
[----:B------:R-:W-:Y:S01]  /*44640*/  IMAD.WIDE R6, R6, 0x2, R24 ;  /* 0x0000000206067825 */ /* 0x000fe200078e0218 */
[----:B------:R-:W-:Y:S02]  /*44650*/  ISETP.GE.AND P1, PT, R20, c[0x0][0x17c], PT ;  /* 0x00005f0014007a0c */ /* 0x000fe40003f26270 */
[----:B------:R-:W-:Y:S01]  /*44660*/  PRMT R20, R12, 0x7632, R20 ;  /* 0x000076320c147816 */ /* 0x000fe20000000014 */
[----:B------:R-:W-:Y:S01]  /*44670*/  IMAD.WIDE R16, R0, 0x2, R2 ;  /* 0x0000000200107825 */ /* 0x000fe200078e0202 */
[----:B------:R-:W-:-:S03]  /*44680*/  ISETP.GE.AND P0, PT, R19, c[0x0][0x17c], PT ;  /* 0x00005f0013007a0c */ /* 0x000fc60003f06270 */
[----:B------:R-:W-:Y:S01]  /*44690*/  IMAD.WIDE R18, R0, 0x2, R24 ;  /* 0x0000000200127825 */ /* 0x000fe200078e0218 */
[----:B------:R0:W-:Y:S01]  /*446a0*/  @P4 STG.E.U16 [R6.64], R20 ;  /* 0x0000001406004986 */ /* 0x0001e2000c101506 */
[----:B------:R-:W-:Y:S02]  /*446b0*/  ISETP.LT.AND P4, PT, R10, c[0x0][0x178], !P3 ;  /* 0x00005e000a007a0c */ /* 0x000fe40005f81270 */
[----:B------:R-:W-:Y:S02]  /*446c0*/  ISETP.LT.AND P3, PT, R27, c[0x0][0x178], !P3 ;  /* 0x00005e001b007a0c */ /* 0x000fe40005f61270 */
[----:B0-----:R-:W-:Y:S01]  /*446d0*/  IADD3 R6, R0, c[0x0][0x198], RZ ;  /* 0x0000660000067a10 */ /* 0x001fe20007ffe0ff */
[----:B----4-:R-:W-:Y:S04]  /*446e0*/  @P6 STG.E.U16 [R16.64], R5 ;  /* 0x0000000510006986 */ /* 0x010fe8000c101506 */
[----:B---3--:R0:W-:Y:S02]  /*446f0*/  @P5 STG.E.U16 [R18.64], R23 ;  /* 0x0000001712005986 */ /* 0x0081e4000c101506 */
[----:B0-----:R-:W-:-:S02]  /*44700*/  PRMT R18, R23, 0x7632, R18 ;  /* 0x0000763217127816 */ /* 0x001fc40000000012 */
[----:B------:R-:W3:Y:S01]  /*44710*/  LDL.LU R23, [R1+0x1e0] ;  /* 0x0001e00001177983 */ /* 0x000ee20000300800 */
[----:B------:R-:W-:Y:S02]  /*44720*/  ISETP.LT.AND P5, PT, R10, c[0x0][0x178], !P0 ;  /* 0x00005e000a007a0c */ /* 0x000fe400047a1270 */
[----:B------:R-:W-:Y:S02]  /*44730*/  ISETP.LT.AND P0, PT, R27, c[0x0][0x178], !P0 ;  /* 0x00005e001b007a0c */ /* 0x000fe40004701270 */
[----:B------:R-:W-:Y:S01]  /*44740*/  PRMT R12, R5, 0x7632, R12 ;  /* 0x00007632050c7816 */ /* 0x000fe2000000000c */
[C---:B------:R-:W-:Y:S01]  /*44750*/  IMAD.WIDE R4, R6.reuse, 0x2, R2 ;  /* 0x0000000206047825 */ /* 0x040fe200078e0202 */
[----:B------:R-:W-:Y:S02]  /*44760*/  IADD3 R16, R11, 0x8d, RZ ;  /* 0x0000008d0b107810 */ /* 0x000fe40007ffe0ff */
[C---:B------:R-:W-:Y:S01]  /*44770*/  IADD3 R0, R6.reuse, c[0x0][0x198], RZ ;  /* 0x0000660006007a10 */ /* 0x040fe20007ffe0ff */
[----:B------:R-:W-:Y:S01]  /*44780*/  IMAD.WIDE R6, R6, 0x2, R24 ;  /* 0x0000000206067825 */ /* 0x000fe200078e0218 */
[----:B------:R-:W-:Y:S01]  /*44790*/  ISETP.GE.AND P6, PT, R16, c[0x0][0x17c], PT ;  /* 0x00005f0010007a0c */ /* 0x000fe20003fc6270 */
[----:B------:R0:W-:Y:S02]  /*447a0*/  @P4 STG.E.U16 [R4.64], R12 ;  /* 0x0000000c04004986 */ /* 0x0001e4000c101506 */
[----:B------:R-:W-:-:S02]  /*447b0*/  IMAD.WIDE R16, R0, 0x2, R2 ;  /* 0x0000000200107825 */ /* 0x000fc400078e0202 */
[----:B------:R-:W-:Y:S04]  /*447c0*/  @P3 STG.E.U16 [R6.64], R18 ;  /* 0x0000001206003986 */ /* 0x000fe8000c101506 */
[----:B-----5:R1:W-:Y:S01]  /*447d0*/  @P5 STG.E.U16 [R16.64], R21 ;  /* 0x0000001510005986 */ /* 0x0203e2000c101506 */
[----:B0-----:R-:W-:-:S05]  /*447e0*/  IMAD.WIDE R4, R0, 0x2, R24 ;  /* 0x0000000200047825 */ /* 0x001fca00078e0218 */
[----:B--2---:R0:W-:Y:S01]  /*447f0*/  @P0 STG.E.U16 [R4.64], R29 ;  /* 0x0000001d04000986 */ /* 0x0041e2000c101506 */
[----:B-1----:R-:W-:-:S03]  /*44800*/  PRMT R16, R29, 0x7632, R16 ;  /* 0x000076321d107816 */ /* 0x002fc60000000010 */
[----:B0-----:R-:W2:Y:S04]  /*44810*/  LDL.LU R29, [R1+0x210] ;  /* 0x00021000011d7983 */ /* 0x001ea80000300800 */
[----:B------:R-:W4:Y:S01]  /*44820*/  LDL.LU R20, [R1+0x190] ;  /* 0x0001900001147983 */ /* 0x000f220000300800 */
[----:B------:R-:W-:Y:S02]  /*44830*/  ISETP.LT.AND P5, PT, R10, c[0x0][0x178], !P1 ;  /* 0x00005e000a007a0c */ /* 0x000fe40004fa1270 */
[----:B------:R-:W-:Y:S02]  /*44840*/  ISETP.LT.AND P1, PT, R27, c[0x0][0x178], !P1 ;  /* 0x00005e001b007a0c */ /* 0x000fe40004f21270 */
[----:B------:R-:W-:Y:S02]  /*44850*/  IADD3 R6, R11, 0x8f, RZ ;  /* 0x0000008f0b067810 */ /* 0x000fe40007ffe0ff */
[----:B------:R-:W-:-:S02]  /*44860*/  IADD3 R0, R0, c[0x0][0x198], RZ ;  /* 0x0000660000007a10 */ /* 0x000fc40007ffe0ff */
[----:B------:R-:W-:Y:S02]  /*44870*/  ISETP.GE.AND P3, PT, R6, c[0x0][0x17c], PT ;  /* 0x00005f0006007a0c */ /* 0x000fe40003f66270 */
[----:B------:R-:W-:Y:S01]  /*44880*/  ISETP.LT.AND P0, PT, R10, c[0x0][0x178], !P2 ;  /* 0x00005e000a007a0c */ /* 0x000fe20005701270 */
[C---:B------:R-:W-:Y:S01]  /*44890*/  IMAD.WIDE R6, R0.reuse, 0x2, R2 ;  /* 0x0000000200067825 */ /* 0x040fe200078e0202 */
[----:B------:R-:W-:Y:S02]  /*448a0*/  PRMT R12, R21, 0x7632, R12 ;  /* 0x00007632150c7816 */ /* 0x000fe4000000000c */
[----:B------:R-:W5:Y:S01]  /*448b0*/  LDL.LU R21, [R1+0x1a4] ;  /* 0x0001a40001157983 */ /* 0x000f620000300800 */
[C---:B------:R-:W-:Y:S01]  /*448c0*/  IMAD.WIDE R4, R0.reuse, 0x2, R24 ;  /* 0x0000000200047825 */ /* 0x040fe200078e0218 */
[----:B------:R-:W-:Y:S02]  /*448d0*/  IADD3 R0, R0, c[0x0][0x198], RZ ;  /* 0x0000660000007a10 */ /* 0x000fe40007ffe0ff */
[----:B------:R0:W-:Y:S04]  /*448e0*/  @P5 STG.E.U16 [R6.64], R12 ;  /* 0x0000000c06005986 */ /* 0x0001e8000c101506 */
[----:B------:R1:W-:Y:S01]  /*448f0*/  @P1 STG.E.U16 [R4.64], R16 ;  /* 0x0000001004001986 */ /* 0x0003e2000c101506 */
[----:B0-----:R-:W-:Y:S01]  /*44900*/  IADD3 R12, R11, 0x91, RZ ;  /* 0x000000910b0c7810 */ /* 0x001fe20007ffe0ff */
[----:B-1----:R-:W-:-:S05]  /*44910*/  IMAD.WIDE R4, R0, 0x2, R2 ;  /* 0x0000000200047825 */ /* 0x002fca00078e0202 */
[----:B---3--:R0:W-:Y:S01]  /*44920*/  @P0 STG.E.U16 [R4.64], R23 ;  /* 0x0000001704000986 */ /* 0x0081e2000c101506 */
[----:B------:R-:W-:Y:S02]  /*44930*/  ISETP.GE.AND P0, PT, R12, c[0x0][0x17c], PT ;  /* 0x00005f000c007a0c */ /* 0x000fe40003f06270 */
[----:B------:R-:W-:Y:S02]  /*44940*/  PRMT R12, R23, 0x7632, R12 ;  /* 0x00007632170c7816 */ /* 0x000fe4000000000c */
[----:B0-----:R-:W3:Y:S01]  /*44950*/  LDL.LU R23, [R1+0x184] ;  /* 0x0001840001177983 */ /* 0x001ee20000300800 */
[----:B------:R-:W-:Y:S02]  /*44960*/  ISETP.LT.AND P2, PT, R27, c[0x0][0x178], !P2 ;  /* 0x00005e001b007a0c */ /* 0x000fe40005741270 */
[----:B------:R-:W-:Y:S01]  /*44970*/  IADD3 R19, R11, 0x8e, RZ ;  /* 0x0000008e0b137810 */ /* 0x000fe20007ffe0ff */
[----:B------:R-:W-:Y:S01]  /*44980*/  IMAD.WIDE R6, R0, 0x2, R24 ;  /* 0x0000000200067825 */ /* 0x000fe200078e0218 */
[----:B------:R-:W-:-:S02]  /*44990*/  ISETP.LT.AND P1, PT, R10, c[0x0][0x178], !P6 ;  /* 0x00005e000a007a0c */ /* 0x000fc40007721270 */
[----:B------:R-:W-:Y:S02]  /*449a0*/  ISETP.LT.AND P6, PT, R27, c[0x0][0x178], !P6 ;  /* 0x00005e001b007a0c */ /* 0x000fe400077c1270 */
[----:B------:R-:W-:Y:S02]  /*449b0*/  ISETP.GE.AND P4, PT, R19, c[0x0][0x17c], PT ;  /* 0x00005f0013007a0c */ /* 0x000fe40003f86270 */
[----:B------:R-:W-:-:S03]  /*449c0*/  IADD3 R0, R0, c[0x0][0x198], RZ ;  /* 0x0000660000007a10 */ /* 0x000fc60007ffe0ff */
[----:B------:R0:W-:Y:S01]  /*449d0*/  @P2 STG.E.U16 [R6.64], R8 ;  /* 0x0000000806002986 */ /* 0x0001e2000c101506 */
[----:B------:R-:W-:Y:S01]  /*449e0*/  ISETP.LT.AND P2, PT, R10, c[0x0][0x178], !P4 ;  /* 0x00005e000a007a0c */ /* 0x000fe20006741270 */
[----:B------:R-:W-:Y:S01]  /*449f0*/  IMAD.WIDE R4, R0, 0x2, R2 ;  /* 0x0000000200047825 */ /* 0x000fe200078e0202 */
[----:B------:R-:W-:-:S04]  /*44a00*/  ISETP.LT.AND P4, PT, R27, c[0x0][0x178], !P4 ;  /* 0x00005e001b007a0c */ /* 0x000fc80006781270 */
[----:B------:R1:W-:Y:S01]  /*44a10*/  @P1 STG.E.U16 [R4.64], R12 ;  /* 0x0000000c04001986 */ /* 0x0003e2000c101506 */
[----:B0-----:R-:W-:Y:S01]  /*44a20*/  IMAD.WIDE R6, R0, 0x2, R24 ;  /* 0x0000000200067825 */ /* 0x001fe200078e0218 */
[----:B------:R-:W-:Y:S02]  /*44a30*/  PRMT R8, R8, 0x7632, R8 ;  /* 0x0000763208087816 */ /* 0x000fe40000000008 */
[----:B------:R-:W-:-:S03]  /*44a40*/  IADD3 R0, R0, c[0x0][0x198], RZ ;  /* 0x0000660000007a10 */ /* 0x000fc60007ffe0ff */
[----:B------:R0:W-:Y:S01]  /*44a50*/  @P6 STG.E.U16 [R6.64], R8 ;  /* 0x0000000806006986 */ /* 0x0001e2000c101506 */
[----:B------:R-:W-:Y:S01]  /*44a60*/  ISETP.LT.AND P6, PT, R10, c[0x0][0x178], !P3 ;  /* 0x00005e000a007a0c */ /* 0x000fe20005fc1270 */
[C---:B-1----:R-:W-:Y:S01]  /*44a70*/  IMAD.WIDE R4, R0.reuse, 0x2, R2 ;  /* 0x0000000200047825 */ /* 0x042fe200078e0202 */
[----:B------:R-:W-:Y:S02]  /*44a80*/  IADD3 R17, R11, 0x90, RZ ;  /* 0x000000900b117810 */ /* 0x000fe40007ffe0ff */
[----:B------:R-:W-:Y:S02]  /*44a90*/  IADD3 R16, R0, c[0x0][0x198], RZ ;  /* 0x0000660000107a10 */ /* 0x000fe40007ffe0ff */
[----:B--2---:R1:W-:Y:S01]  /*44aa0*/  @P2 STG.E.U16 [R4.64], R29 ;  /* 0x0000001d04002986 */ /* 0x0043e2000c101506 */
[----:B------:R-:W-:Y:S02]  /*44ab0*/  ISETP.GE.AND P5, PT, R17, c[0x0][0x17c], PT ;  /* 0x00005f0011007a0c */ /* 0x000fe40003fa6270 */
[----:B0-----:R-:W-:-:S04]  /*44ac0*/  IADD3 R6, R11, 0x93, RZ ;  /* 0x000000930b067810 */ /* 0x001fc80007ffe0ff */
[----:B------:R-:W-:Y:S01]  /*44ad0*/  ISETP.GE.AND P2, PT, R6, c[0x0][0x17c], PT ;  /* 0x00005f0006007a0c */ /* 0x000fe20003f46270 */
[----:B-1----:R-:W-:Y:S01]  /*44ae0*/  IMAD.WIDE R4, R0, 0x2, R24 ;  /* 0x0000000200047825 */ /* 0x002fe200078e0218 */
[----:B------:R-:W-:Y:S02]  /*44af0*/  PRMT R0, R29, 0x7632, R0 ;  /* 0x000076321d007816 */ /* 0x000fe40000000000 */
[----:B------:R-:W-:Y:S01]  /*44b00*/  ISETP.LT.AND P3, PT, R27, c[0x0][0x178], !P3 ;  /* 0x00005e001b007a0c */ /* 0x000fe20005f61270 */
[----:B------:R-:W-:Y:S01]  /*44b10*/  IMAD.WIDE R6, R16, 0x2, R2 ;  /* 0x0000000210067825 */ /* 0x000fe200078e0202 */
[----:B----4-:R0:W-:Y:S01]  /*44b20*/  @P4 STG.E.U16 [R4.64], R20 ;  /* 0x0000001404004986 */ /* 0x0101e2000c101506 */
[----:B------:R-:W-:-:S03]  /*44b30*/  ISETP.LT.AND P4, PT, R10, c[0x0][0x178], !P5 ;  /* 0x00005e000a007a0c */ /* 0x000fc60006f81270 */
[----:B------:R1:W-:Y:S01]  /*44b40*/  @P6 STG.E.U16 [R6.64], R0 ;  /* 0x0000000006006986 */ /* 0x0003e2000c101506 */
[----:B------:R-:W-:Y:S02]  /*44b50*/  PRMT R8, R20, 0x7632, R8 ;  /* 0x0000763214087816 */ /* 0x000fe40000000008 */
[----:B------:R-:W-:Y:S01]  /*44b60*/  IADD3 R12, R11, 0x92, RZ ;  /* 0x000000920b0c7810 */ /* 0x000fe20007ffe0ff */
[----:B------:R-:W2:Y:S01]  /*44b70*/  LDL.LU R29, [R1+0x164] ;  /* 0x00016400011d7983 */ /* 0x000ea20000300800 */
[C---:B0-----:R-:W-:Y:S01]  /*44b80*/  IMAD.WIDE R4, R16.reuse, 0x2, R24 ;  /* 0x0000000210047825 */ /* 0x041fe200078e0218 */
[----:B-1----:R-:W-:-:S04]  /*44b90*/  IADD3 R0, R16, c[0x0][0x198], RZ ;  /* 0x0000660010007a10 */ /* 0x002fc80007ffe0ff */
[----:B------:R0:W-:Y:S01]  /*44ba0*/  @P3 STG.E.U16 [R4.64], R8 ;  /* 0x0000000804003986 */ /* 0x0001e2000c101506 */
[----:B------:R-:W-:Y:S01]  /*44bb0*/  IMAD.WIDE R6, R0, 0x2, R2 ;  /* 0x0000000200067825 */ /* 0x000fe200078e0202 */
[----:B------:R-:W-:-:S04]  /*44bc0*/  ISETP.LT.AND P5, PT, R27, c[0x0][0x178], !P5 ;  /* 0x00005e001b007a0c */ /* 0x000fc80006fa1270 */
[----:B-----5:R1:W-:Y:S01]  /*44bd0*/  @P4 STG.E.U16 [R6.64], R21 ;  /* 0x0000001506004986 */ /* 0x0203e2000c101506 */
[----:B------:R-:W-:Y:S01]  /*44be0*/  ISETP.LT.AND P4, PT, R10, c[0x0][0x178], !P0 ;  /* 0x00005e000a007a0c */ /* 0x000fe20004781270 */
[----:B------:R-:W-:Y:S01]  /*44bf0*/  IMAD.WIDE R16, R0, 0x2, R24 ;  /* 0x0000000200107825 */ /* 0x000fe200078e0218 */
[----:B------:R-:W-:Y:S02]  /*44c00*/  ISETP.GE.AND P1, PT, R12, c[0x0][0x17c], PT ;  /* 0x00005f000c007a0c */ /* 0x000fe40003f26270 */
[----:B------:R-:W-:Y:S02]  /*44c10*/  IADD3 R12, R11, 0x94, RZ ;  /* 0x000000940b0c7810 */ /* 0x000fe40007ffe0ff */
[----:B0-----:R-:W-:Y:S02]  /*44c20*/  PRMT R8, R21, 0x7632, R8 ;  /* 0x0000763215087816 */ /* 0x001fe40000000008 */
[----:B-1----:R-:W-:Y:S01]  /*44c30*/  IADD3 R6, R0, c[0x0][0x198], RZ ;  /* 0x0000660000067a10 */ /* 0x002fe20007ffe0ff */
[----:B------:R-:W4:Y:S01]  /*44c40*/  LDL.LU R21, [R1+0x1d4] ;  /* 0x0001d40001157983 */ /* 0x000f220000300800 */
[----:B------:R-:W-:-:S03]  /*44c50*/  ISETP.GE.AND P6, PT, R12, c[0x0][0x17c], PT ;  /* 0x00005f000c007a0c */ /* 0x000fc60003fc6270 */
[----:B------:R-:W-:Y:S01]  /*44c60*/  IMAD.WIDE R4, R6, 0x2, R2 ;  /* 0x0000000206047825 */ /* 0x000fe200078e0202 */
[----:B---3--:R0:W-:Y:S01]  /*44c70*/  @P5 STG.E.U16 [R16.64], R23 ;  /* 0x0000001710005986 */ /* 0x0081e2000c101506 */
[----:B------:R-:W-:-:S03]  /*44c80*/  PRMT R12, R23, 0x7632, R12 ;  /* 0x00007632170c7816 */ /* 0x000fc6000000000c */
[----:B------:R1:W-:Y:S04]  /*44c90*/  @P4 STG.E.U16 [R4.64], R8 ;  /* 0x0000000804004986 */ /* 0x0003e8000c101506 */
[----:B0-----:R-:W3:Y:S04]  /*44ca0*/  LDL.LU R23, [R1+0x144] ;  /* 0x0001440001177983 */ /* 0x001ee80000300800 */
[----:B-1----:R-:W5:Y:S01]  /*44cb0*/  LDL.LU R5, [R1+0x1b4] ;  /* 0x0001b40001057983 */ /* 0x002f620000300800 */
[----:B------:R-:W-:Y:S02]  /*44cc0*/  ISETP.LT.AND P0, PT, R27, c[0x0][0x178], !P0 ;  /* 0x00005e001b007a0c */ /* 0x000fe40004701270 */
[----:B------:R-:W-:-:S02]  /*44cd0*/  ISETP.LT.AND P5, PT, R10, c[0x0][0x178], !P1 ;  /* 0x00005e000a007a0c */ /* 0x000fc40004fa1270 */
[----:B------:R-:W-:Y:S02]  /*44ce0*/  ISETP.LT.AND P1, PT, R27, c[0x0][0x178], !P1 ;  /* 0x00005e001b007a0c */ /* 0x000fe40004f21270 */
[C---:B------:R-:W-:Y:S02]  /*44cf0*/  IADD3 R0, R6.reuse, c[0x0][0x198], RZ ;  /* 0x0000660006007a10 */ /* 0x040fe40007ffe0ff */
[----:B------:R-:W-:Y:S01]  /*44d00*/  IADD3 R18, R11, 0x95, RZ ;  /* 0x000000950b127810 */ /* 0x000fe20007ffe0ff */
[----:B------:R-:W-:-:S03]  /*44d10*/  IMAD.WIDE R6, R6, 0x2, R24 ;  /* 0x0000000206067825 */ /* 0x000fc600078e0218 */
[----:B------:R-:W-:Y:S01]  /*44d20*/  ISETP.GE.AND P3, PT, R18, c[0x0][0x17c], PT ;  /* 0x00005f0012007a0c */ /* 0x000fe20003f66270 */
[C---:B------:R-:W-:Y:S01]  /*44d30*/  IMAD.WIDE R16, R0.reuse, 0x2, R2 ;  /* 0x0000000200107825 */ /* 0x040fe200078e0202 */
[----:B------:R2:W-:Y:S03]  /*44d40*/  @P0 STG.E.U16 [R6.64], R12 ;  /* 0x0000000c06000986 */ /* 0x0005e6000c101506 */
[----:B------:R-:W-:Y:S01]  /*44d50*/  IMAD.WIDE R18, R0, 0x2, R24 ;  /* 0x0000000200127825 */ /* 0x000fe200078e0218 */
[----:B--2---:R-:W-:Y:S01]  /*44d60*/  PRMT R12, R29, 0x7632, R12 ;  /* 0x000076321d0c7816 */ /* 0x004fe2000000000c */
[----:B-----5:R-:W-:Y:S04]  /*44d70*/  @P5 STG.E.U16 [R16.64], R5 ;  /* 0x0000000510005986 */ /* 0x020fe8000c101506 */
[----:B------:R0:W-:Y:S04]  /*44d80*/  @P1 STG.E.U16 [R18.64], R29 ;  /* 0x0000001d12001986 */ /* 0x0001e8000c101506 */
[----:B0-----:R-:W2:Y:S01]  /*44d90*/  LDL.LU R29, [R1+0x1c4] ;  /* 0x0001c400011d7983 */ /* 0x001ea20000300800 */
[----:B------:R-:W-:-:S02]  /*44da0*/  ISETP.LT.AND P1, PT, R10, c[0x0][0x178], !P2 ;  /* 0x00005e000a007a0c */ /* 0x000fc40005721270 */
[----:B------:R-:W-:Y:S02]  /*44db0*/  IADD3 R6, R0, c[0x0][0x198], RZ ;  /* 0x0000660000067a10 */ /* 0x000fe40007ffe0ff */
[C---:B------:R-:W-:Y:S02]  /*44dc0*/  ISETP.LT.AND P2, PT, R27.reuse, c[0x0][0x178], !P2 ;  /* 0x00005e001b007a0c */ /* 0x040fe40005741270 */
[----:B------:R-:W-:Y:S02]  /*44dd0*/  ISETP.LT.AND P5, PT, R10, c[0x0][0x178], !P6 ;  /* 0x00005e000a007a0c */ /* 0x000fe400077a1270 */
[----:B------:R-:W-:Y:S02]  /*44de0*/  ISETP.LT.AND P6, PT, R27, c[0x0][0x178], !P6 ;  /* 0x00005e001b007a0c */ /* 0x000fe400077c1270 */
[----:B------:R-:W-:Y:S01]  /*44df0*/  PRMT R8, R5, 0x7632, R8 ;  /* 0x0000763205087816 */ /* 0x000fe20000000008 */
[----:B------:R-:W-:Y:S01]  /*44e00*/  IMAD.WIDE R4, R6, 0x2, R2 ;  /* 0x0000000206047825 */ /* 0x000fe200078e0202 */
[----:B------:R-:W-:-:S02]  /*44e10*/  IADD3 R16, R11, 0x97, RZ ;  /* 0x000000970b107810 */ /* 0x000fc40007ffe0ff */
[C---:B------:R-:W-:Y:S01]  /*44e20*/  IADD3 R0, R6.reuse, c[0x0][0x198], RZ ;  /* 0x0000660006007a10 */ /* 0x040fe20007ffe0ff */
[----:B------:R-:W-:Y:S01]  /*44e30*/  IMAD.WIDE R6, R6, 0x2, R24 ;  /* 0x0000000206067825 */ /* 0x000fe200078e0218 */
[----:B------:R-:W-:Y:S01]  /*44e40*/  ISETP.GE.AND P0, PT, R16, c[0x0][0x17c], PT ;  /* 0x00005f0010007a0c */ /* 0x000fe20003f06270 */
[----:B------:R0:W-:Y:S02]  /*44e50*/  @P1 STG.E.U16 [R4.64], R8 ;  /* 0x0000000804001986 */ /* 0x0001e4000c101506 */
[C---:B------:R-:W-:Y:S02]  /*44e60*/  IMAD.WIDE R16, R0.reuse, 0x2, R2 ;  /* 0x0000000200107825 */ /* 0x040fe400078e0202 */
[----:B------:R3:W-:Y:S04]  /*44e70*/  @P2 STG.E.U16 [R6.64], R12 ;  /* 0x0000000c06002986 */ /* 0x0007e8000c101506 */
[----:B----4-:R-:W-:Y:S01]  /*44e80*/  @P5 STG.E.U16 [R16.64], R21 ;  /* 0x0000001510005986 */ /* 0x010fe2000c101506 */
[----:B0-----:R-:W-:Y:S01]  /*44e90*/  IMAD.WIDE R4, R0, 0x2, R24 ;  /* 0x0000000200047825 */ /* 0x001fe200078e0218 */
[----:B---3--:R-:W-:-:S04]  /*44ea0*/  PRMT R12, R23, 0x7632, R12 ;  /* 0x00007632170c7816 */ /* 0x008fc8000000000c */
[----:B------:R0:W-:Y:S01]  /*44eb0*/  @P6 STG.E.U16 [R4.64], R23 ;  /* 0x0000001704006986 */ /* 0x0001e2000c101506 */
[----:B------:R-:W-:-:S03]  /*44ec0*/  IADD3 R20, R11, 0x96, RZ ;  /* 0x000000960b147810 */ /* 0x000fc60007ffe0ff */
[----:B0-----:R-:W3:Y:S04]  /*44ed0*/  LDL.LU R23, [R1+0x204] ;  /* 0x0002040001177983 */ /* 0x001ee80000300800 */
[----:B------:R-:W4:Y:S01]  /*44ee0*/  LDL.LU R19, [R1+0x174] ;  /* 0x0001740001137983 */ /* 0x000f220000300800 */
[----:B------:R-:W-:Y:S02]  /*44ef0*/  ISETP.LT.AND P5, PT, R10, c[0x0][0x178], !P3 ;  /* 0x00005e000a007a0c */ /* 0x000fe40005fa1270 */
[----:B------:R-:W-:Y:S02]  /*44f00*/  ISETP.GE.AND P4, PT, R20, c[0x0][0x17c], PT ;  /* 0x00005f0014007a0c */ /* 0x000fe40003f86270 */
[----:B------:R-:W-:Y:S02]  /*44f10*/  IADD3 R6, R11, 0x99, RZ ;  /* 0x000000990b067810 */ /* 0x000fe40007ffe0ff */
[----:B------:R-:W-:-:S02]  /*44f20*/  IADD3 R0, R0, c[0x0][0x198], RZ ;  /* 0x0000660000007a10 */ /* 0x000fc40007ffe0ff */
[----:B------:R-:W-:Y:S02]  /*44f30*/  ISETP.LT.AND P3, PT, R27, c[0x0][0x178], !P3 ;  /* 0x00005e001b007a0c */ /* 0x000fe40005f61270 */
[----:B------:R-:W-:Y:S01]  /*44f40*/  ISETP.LT.AND P6, PT, R10, c[0x0][0x178], !P4 ;  /* 0x00005e000a007a0c */ /* 0x000fe200067c1270 */
[----:B------:R-:W-:Y:S01]  /*44f50*/  IMAD.WIDE R4, R0, 0x2, R2 ;  /* 0x0000000200047825 */ /* 0x000fe200078e0202 */
[----:B------:R-:W-:Y:S02]  /*44f60*/  ISETP.GE.AND P2, PT, R6, c[0x0][0x17c], PT ;  /* 0x00005f0006007a0c */ /* 0x000fe40003f46270 */
[----:B------:R-:W-:Y:S01]  /*44f70*/  PRMT R8, R21, 0x7632, R8 ;  /* 0x0000763215087816 */ /* 0x000fe20000000008 */
[C---:B------:R-:W-:Y:S01]  /*44f80*/  IMAD.WIDE R6, R0.reuse, 0x2, R24 ;  /* 0x0000000200067825 */ /* 0x040fe200078e0218 */
[----:B------:R-:W5:Y:S01]  /*44f90*/  LDL.LU R21, [R1+0x1f4] ;  /* 0x0001f40001157983 */ /* 0x000f620000300800 */
[----:B------:R-:W-:-:S03]  /*44fa0*/  IADD3 R0, R0, c[0x0][0x198], RZ ;  /* 0x0000660000007a10 */ /* 0x000fc60007ffe0ff */
[----:B------:R0:W-:Y:S04]  /*44fb0*/  @P5 STG.E.U16 [R4.64], R8 ;  /* 0x0000000804005986 */ /* 0x0001e8000c101506 */
[----:B------:R1:W-:Y:S01]  /*44fc0*/  @P3 STG.E.U16 [R6.64], R12 ;  /* 0x0000000c06003986 */ /* 0x0003e2000c101506 */
[----:B0-----:R-:W-:-:S05]  /*44fd0*/  IMAD.WIDE R4, R0, 0x2, R2 ;  /* 0x0000000200047825 */ /* 0x001fca00078e0202 */
[----:B--2---:R0:W-:Y:S01]  /*44fe0*/  @P6 STG.E.U16 [R4.64], R29 ;  /* 0x0000001d04006986 */ /* 0x0041e2000c101506 */
[----:B-1----:R-:W-:-:S03]  /*44ff0*/  PRMT R12, R29, 0x7632, R12 ;  /* 0x000076321d0c7816 */ /* 0x002fc6000000000c */
[----:B0-----:R-:W2:Y:S01]  /*45000*/  LDL.LU R29, [R1+0x154] ;  /* 0x00015400011d7983 */ /* 0x001ea20000300800 */
[----:B------:R-:W-:Y:S02]  /*45010*/  ISETP.LT.AND P4, PT, R27, c[0x0][0x178], !P4 ;  /* 0x00005e001b007a0c */ /* 0x000fe40006781270 */
[----:B------:R-:W-:Y:S01]  /*45020*/  IADD3 R18, R11, 0x98, RZ ;  /* 0x000000980b127810 */ /* 0x000fe20007ffe0ff */
[----:B------:R-:W-:Y:S01]  /*45030*/  IMAD.WIDE R6, R0, 0x2, R24 ;  /* 0x0000000200067825 */ /* 0x000fe200078e0218 */
[----:B------:R-:W-:Y:S02]  /*45040*/  ISETP.LT.AND P3, PT, R10, c[0x0][0x178], !P0 ;  /* 0x00005e000a007a0c */ /* 0x000fe40004761270 */
[----:B------:R-:W-:Y:S02]  /*45050*/  ISETP.GE.AND P1, PT, R18, c[0x0][0x17c], PT ;  /* 0x00005f0012007a0c */ /* 0x000fe40003f26270 */
[----:B------:R-:W-:Y:S02]  /*45060*/  IADD3 R0, R0, c[0x0][0x198], RZ ;  /* 0x0000660000007a10 */ /* 0x000fe40007ffe0ff */
[----:B------:R-:W-:-:S02]  /*45070*/  ISETP.LT.AND P0, PT, R27, c[0x0][0x178], !P0 ;  /* 0x00005e001b007a0c */ /* 0x000fc40004701270 */
[----:B------:R-:W-:Y:S01]  /*45080*/  IADD3 R8, R11, 0x9b, RZ ;  /* 0x0000009b0b087810 */ /* 0x000fe20007ffe0ff */
[----:B------:R0:W-:Y:S01]  /*45090*/  @P4 STG.E.U16 [R6.64], R13 ;  /* 0x0000000d06004986 */ /* 0x0001e2000c101506 */
[----:B------:R-:W-:Y:S01]  /*450a0*/  ISETP.LT.AND P4, PT, R10, c[0x0][0x178], !P1 ;  /* 0x00005e000a007a0c */ /* 0x000fe20004f81270 */
[----:B------:R-:W-:Y:S01]  /*450b0*/  IMAD.WIDE R4, R0, 0x2, R2 ;  /* 0x0000000200047825 */ /* 0x000fe200078e0202 */
[----:B------:R-:W-:Y:S02]  /*450c0*/  ISETP.GE.AND P6, PT, R8, c[0x0][0x17c], PT ;  /* 0x00005f0008007a0c */ /* 0x000fe40003fc6270 */
[----:B------:R-:W-:Y:S02]  /*450d0*/  PRMT R8, R13, 0x7632, R8 ;  /* 0x000076320d087816 */ /* 0x000fe40000000008 */
[----:B------:R1:W-:Y:S01]  /*450e0*/  @P3 STG.E.U16 [R4.64], R12 ;  /* 0x0000000c04003986 */ /* 0x0003e2000c101506 */
[----:B------:R-:W-:Y:S01]  /*450f0*/  ISETP.LT.AND P1, PT, R27, c[0x0][0x178], !P1 ;  /* 0x00005e001b007a0c */ /* 0x000fe20004f21270 */
[C---:B0-----:R-:W-:Y:S01]  /*45100*/  IMAD.WIDE R6, R0.reuse, 0x2, R24 ;  /* 0x0000000200067825 */ /* 0x041fe200078e0218 */
[----:B------:R-:W-:-:S02]  /*45110*/  IADD3 R0, R0, c[0x0][0x198], RZ ;  /* 0x0000660000007a10 */ /* 0x000fc40007ffe0ff */
[----:B------:R-:W-:Y:S02]  /*45120*/  ISETP.LT.AND P3, PT, R10, c[0x0][0x178], !P2 ;  /* 0x00005e000a007a0c */ /* 0x000fe40005761270 */
[C---:B-1----:R-:W-:Y:S01]  /*45130*/  IADD3 R12, R11.reuse, 0x9c, RZ ;  /* 0x0000009c0b0c7810 */ /* 0x042fe20007ffe0ff */
[----:B------:R-:W-:Y:S01]  /*45140*/  IMAD.WIDE R4, R0, 0x2, R2 ;  /* 0x0000000200047825 */ /* 0x000fe200078e0202 */
[----:B------:R0:W-:Y:S01]  /*45150*/  @P0 STG.E.U16 [R6.64], R8 ;  /* 0x0000000806000986 */ /* 0x0001e2000c101506 */
[----:B------:R-:W-:Y:S02]  /*45160*/  IADD3 R16, R11, 0x9a, RZ ;  /* 0x0000009a0b107810 */ /* 0x000fe40007ffe0ff */
[----:B------:R-:W-:Y:S01]  /*45170*/  ISETP.GE.AND P0, PT, R12, c[0x0][0x17c], PT ;  /* 0x00005f000c007a0c */ /* 0x000fe20003f06270 */
[----:B---3--:R1:W-:Y:S01]  /*45180*/  @P4 STG.E.U16 [R4.64], R23 ;  /* 0x0000001704004986 */ /* 0x0083e2000c101506 */
[----:B------:R-:W-:Y:S02]  /*45190*/  IADD3 R12, R0, c[0x0][0x198], RZ ;  /* 0x00006600000c7a10 */ /* 0x000fe40007ffe0ff */
[----:B------:R-:W-:-:S02]  /*451a0*/  ISETP.GE.AND P5, PT, R16, c[0x0][0x17c], PT ;  /* 0x00005f0010007a0c */ /* 0x000fc40003fa6270 */
[----:B0-----:R-:W-:Y:S01]  /*451b0*/  IADD3 R6, R11, 0x9d, RZ ;  /* 0x0000009d0b067810 */ /* 0x001fe20007ffe0ff */
[----:B-1----:R-:W-:-:S03]  /*451c0*/  IMAD.WIDE R4, R0, 0x2, R24 ;  /* 0x0000000200047825 */ /* 0x002fc600078e0218 */
[----:B------:R-:W-:Y:S02]  /*451d0*/  ISETP.GE.AND P4, PT, R6, c[0x0][0x17c], PT ;  /* 0x00005f0006007a0c */ /* 0x000fe40003f86270 */
[----:B------:R-:W-:Y:S01]  /*451e0*/  PRMT R0, R23, 0x7632, R0 ;  /* 0x0000763217007816 */ /* 0x000fe20000000000 */
[----:B------:R-:W-:Y:S01]  /*451f0*/  IMAD.WIDE R6, R12, 0x2, R2 ;  /* 0x000000020c067825 */ /* 0x000fe200078e0202 */
[----:B------:R-:W-:Y:S01]  /*45200*/  ISETP.LT.AND P2, PT, R27, c[0x0][0x178], !P2 ;  /* 0x00005e001b007a0c */ /* 0x000fe20005741270 */
[----:B----4-:R0:W-:Y:S01]  /*45210*/  @P1 STG.E.U16 [R4.64], R19 ;  /* 0x0000001304001986 */ /* 0x0101e2000c101506 */
[----:B------:R-:W-:-:S03]  /*45220*/  ISETP.LT.AND P1, PT, R10, c[0x0][0x178], !P5 ;  /* 0x00005e000a007a0c */ /* 0x000fc60006f21270 */
[----:B------:R1:W-:Y:S01]  /*45230*/  @P3 STG.E.U16 [R6.64], R0 ;  /* 0x0000000006003986 */ /* 0x0003e2000c101506 */
[----:B------:R-:W-:Y:S02]  /*45240*/  PRMT R8, R19, 0x7632, R8 ;  /* 0x0000763213087816 */ /* 0x000fe40000000008 */
[----:B------:R-:W-:Y:S01]  /*45250*/  ISETP.LT.AND P5, PT, R27, c[0x0][0x178], !P5 ;  /* 0x00005e001b007a0c */ /* 0x000fe20006fa1270 */
[----:B------:R-:W3:Y:S01]  /*45260*/  LDL.LU R23, [R1+0x1e4] ;  /* 0x0001e40001177983 */ /* 0x000ee20000300800 */
[C---:B0-----:R-:W-:Y:S01]  /*45270*/  IMAD.WIDE R4, R12.reuse, 0x2, R24 ;  /* 0x000000020c047825 */ /* 0x041fe200078e0218 */
[----:B-1----:R-:W-:-:S04]  /*45280*/  IADD3 R0, R12, c[0x0][0x198], RZ ;  /* 0x000066000c007a10 */ /* 0x002fc80007ffe0ff */
[----:B------:R0:W-:Y:S01]  /*45290*/  @P2 STG.E.U16 [R4.64], R8 ;  /* 0x0000000804002986 */ /* 0x0001e2000c101506 */
[----:B------:R-:W-:-:S05]  /*452a0*/  IMAD.WIDE R6, R0, 0x2, R2 ;  /* 0x0000000200067825 */ /* 0x000fca00078e0202 */
[----:B-----5:R1:W-:Y:S01]  /*452b0*/  @P1 STG.E.U16 [R6.64], R21 ;  /* 0x0000001506001986 */ /* 0x0203e2000c101506 */
[----:B------:R-:W-:Y:S01]  /*452c0*/  ISETP.LT.AND P1, PT, R10, c[0x0][0x178], !P6 ;  /* 0x00005e000a007a0c */ /* 0x000fe20007721270 */
[C---:B------:R-:W-:Y:S01]  /*452d0*/  IMAD.WIDE R12, R0.reuse, 0x2, R24 ;  /* 0x00000002000c7825 */ /* 0x040fe200078e0218 */
[----:B0-----:R-:W-:Y:S02]  /*452e0*/  PRMT R8, R21, 0x7632, R8 ;  /* 0x0000763215087816 */ /* 0x001fe40000000008 */
[----:B------:R-:W-:Y:S02]  /*452f0*/  IADD3 R19, R11, 0xa0, RZ ;  /* 0x000000a00b137810 */ /* 0x000fe40007ffe0ff */
[----:B-1----:R-:W-:-:S05]  /*45300*/  IADD3 R6, R0, c[0x0][0x198], RZ ;  /* 0x0000660000067a10 */ /* 0x002fca0007ffe0ff */
[C---:B------:R-:W-:Y:S01]  /*45310*/  IMAD.WIDE R4, R6.reuse, 0x2, R2 ;  /* 0x0000000206047825 */ /* 0x040fe200078e0202 */
[----:B------:R-:W-:Y:S02]  /*45320*/  ISETP.LT.AND P6, PT, R27, c[0x0][0x178], !P6 ;  /* 0x00005e001b007a0c */ /* 0x000fe400077c1270 */
[C---:B------:R-:W-:Y:S01]  /*45330*/  IADD3 R0, R6.reuse, c[0x0][0x198], RZ ;  /* 0x0000660006007a10 */ /* 0x040fe20007ffe0ff */
[----:B------:R-:W-:Y:S01]  /*45340*/  IMAD.WIDE R6, R6, 0x2, R24 ;  /* 0x0000000206067825 */ /* 0x000fe200078e0218 */
[----:B--2---:R0:W-:Y:S01]  /*45350*/  @P5 STG.E.U16 [R12.64], R29 ;  /* 0x0000001d0c005986 */ /* 0x0041e2000c101506 */
[----:B------:R-:W-:Y:S02]  /*45360*/  ISETP.LT.AND P5, PT, R10, c[0x0][0x178], !P0 ;  /* 0x00005e000a007a0c */ /* 0x000fe400047a1270 */
[----:B------:R-:W-:Y:S01]  /*45370*/  PRMT R18, R29, 0x7632, R18 ;  /* 0x000076321d127816 */ /* 0x000fe20000000012 */
[----:B------:R-:W2:Y:S04]  /*45380*/  LDL.LU R10, [R1+0x12d0] ;  /* 0x0012d000010a7983 */ /* 0x000ea80000300800 */
[----:B------:R-:W-:Y:S01]  /*45390*/  @P1 STG.E.U16 [R4.64], R8 ;  /* 0x0000000804001986 */ /* 0x000fe2000c101506 */
[----:B------:R-:W-:-:S03]  /*453a0*/  ISETP.GE.AND P1, PT, R19, c[0x0][0x17c], PT ;  /* 0x00005f0013007a0c */ /* 0x000fc60003f26270 */
[----:B0-----:R-:W4:Y:S04]  /*453b0*/  LDL.LU R29, [R1+0x194] ;  /* 0x00019400011d7983 */ /* 0x001f280000300800 */
[----:B------:R-:W5:Y:S04]  /*453c0*/  LDL R19, [R1+0xc5c] ;  /* 0x000c5c0001137983 */ /* 0x000f680000100800 */
[----:B------:R0:W-:Y:S04]  /*453d0*/  @P6 STG.E.U16 [R6.64], R18 ;  /* 0x0000001206006986 */ /* 0x0001e8000c101506 */
[----:B0-----:R-:W2:Y:S04]  /*453e0*/  LDL.LU R18, [R1+0x214] ;  /* 0x0002140001127983 */ /* 0x001ea80000300800 */
[----:B------:R-:W2:Y:S01]  /*453f0*/  LDL.LU R21, [R1+0x1a8] ;  /* 0x0001a80001157983 */ /* 0x000ea20000300800 */
[----:B------:R-:W-:Y:S01]  /*45400*/  IMAD.WIDE R12, R0, 0x2, R2 ;  /* 0x00000002000c7825 */ /* 0x000fe200078e0202 */
[----:B------:R-:W-:-:S02]  /*45410*/  ISETP.LT.AND P0, PT, R27, c[0x0][0x178], !P0 ;  /* 0x00005e001b007a0c */ /* 0x000fc40004701270 */
[C---:B------:R-:W-:Y:S02]  /*45420*/  IADD3 R16, R11.reuse, 0x9e, RZ ;  /* 0x0000009e0b107810 */ /* 0x040fe40007ffe0ff */
[----:B------:R-:W-:Y:S02]  /*45430*/  IADD3 R17, R11, 0x9f, RZ ;  /* 0x0000009f0b117810 */ /* 0x000fe40007ffe0ff */
[----:B------:R-:W-:Y:S02]  /*45440*/  ISETP.GE.AND P3, PT, R16, c[0x0][0x17c], PT ;  /* 0x00005f0010007a0c */ /* 0x000fe40003f66270 */
[----:B------:R-:W-:Y:S01]  /*45450*/  ISETP.GE.AND P2, PT, R17, c[0x0][0x17c], PT ;  /* 0x00005f0011007a0c */ /* 0x000fe20003f46270 */
[C---:B------:R-:W-:Y:S01]  /*45460*/  IMAD.WIDE R16, R0.reuse, 0x2, R24 ;  /* 0x0000000200107825 */ /* 0x040fe200078e0218 */
[----:B------:R-:W-:Y:S01]  /*45470*/  IADD3 R6, R0, c[0x0][0x198], RZ ;  /* 0x0000660000067a10 */ /* 0x000fe20007ffe0ff */
[----:B---3--:R0:W-:Y:S02]  /*45480*/  @P5 STG.E.U16 [R12.64], R23 ;  /* 0x000000170c005986 */ /* 0x0081e4000c101506 */
[----:B0-----:R-:W-:-:S02]  /*45490*/  PRMT R12, R23, 0x7632, R12 ;  /* 0x00007632170c7816 */ /* 0x001fc4000000000c */
[----:B------:R-:W3:Y:S01]  /*454a0*/  LDL.LU R23, [R1+0x188] ;  /* 0x0001880001177983 */ /* 0x000ee20000300800 */
[----:B------:R-:W-:Y:S01]  /*454b0*/  IADD3 R8, R11, 0xa1, RZ ;  /* 0x000000a10b087810 */ /* 0x000fe20007ffe0ff */
[----:B------:R-:W-:Y:S02]  /*454c0*/  IMAD.WIDE R4, R6, 0x2, R2 ;  /* 0x0000000206047825 */ /* 0x000fe400078e0202 */
[----:B------:R0:W-:Y:S01]  /*454d0*/  @P0 STG.E.U16 [R16.64], R9 ;  /* 0x0000000910000986 */ /* 0x0001e2000c101506 */
[----:B------:R-:W-:Y:S02]  /*454e0*/  PRMT R13, R9, 0x7632, R13 ;  /* 0x00007632090d7816 */ /* 0x000fe4000000000d */
[----:B------:R-:W-:Y:S02]  /*454f0*/  ISETP.GE.AND P0, PT, R8, c[0x0][0x17c], PT ;  /* 0x00005f0008007a0c */ /* 0x000fe40003f06270 */
[C---:B0-----:R-:W-:Y:S01]  /*45500*/  IADD3 R16, R6.reuse, c[0x0][0x198], RZ ;  /* 0x0000660006107a10 */ /* 0x041fe20007ffe0ff */
[----:B------:R-:W-:-:S04]  /*45510*/  IMAD.WIDE R6, R6, 0x2, R24 ;  /* 0x0000000206067825 */ /* 0x000fc800078e0218 */
[----:B------:R-:W-:Y:S01]  /*45520*/  IMAD.WIDE R8, R16, 0x2, R2 ;  /* 0x0000000210087825 */ /* 0x000fe200078e0202 */
[----:B-----5:R-:W-:Y:S02]  /*45530*/  ISETP.LT.AND P5, PT, R19, c[0x0][0x178], !P4 ;  /* 0x00005e0013007a0c */ /* 0x020fe400067a1270 */
[----:B------:R-:W-:Y:S02]  /*45540*/  ISETP.LT.AND P4, PT, R27, c[0x0][0x178], !P4 ;  /* 0x00005e001b007a0c */ /* 0x000fe40006781270 */
[----:B------:R-:W-:Y:S02]  /*45550*/  ISETP.LT.AND P6, PT, R19, c[0x0][0x178], !P3 ;  /* 0x00005e0013007a0c */ /* 0x000fe40005fc1270 */
[----:B------:R-:W-:-:S07]  /*45560*/  ISETP.LT.AND P3, PT, R27, c[0x0][0x178], !P3 ;  /* 0x00005e001b007a0c */ /* 0x000fce0005f61270 */
[----:B------:R0:W-:Y:S04]  /*45570*/  @P5 STG.E.U16 [R4.64], R12 ;  /* 0x0000000c04005986 */ /* 0x0001e8000c101506 */
[----:B------:R-:W-:Y:S04]  /*45580*/  @P4 STG.E.U16 [R6.64], R13 ;  /* 0x0000000d06004986 */ /* 0x000fe8000c101506 */
[----:B--2---:R1:W-:Y:S01]  /*45590*/  @P6 STG.E.U16 [R8.64], R18 ;  /* 0x0000001208006986 */ /* 0x0043e2000c101506 */
[----:B0-----:R-:W-:-:S05]  /*455a0*/  IMAD.WIDE R4, R16, 0x2, R24 ;  /* 0x0000000210047825 */ /* 0x001fca00078e0218 */
[----:B----4-:R0:W-:Y:S01]  /*455b0*/  @P3 STG.E.U16 [R4.64], R29 ;  /* 0x0000001d04003986 */ /* 0x0101e2000c101506 */
[----:B-1----:R-:W-:-:S03]  /*455c0*/  PRMT R9, R29, 0x7632, R9 ;  /* 0x000076321d097816 */ /* 0x002fc60000000009 */
[----:B0-----:R-:W2:Y:S01]  /*455d0*/  LDL.LU R29, [R1+0x1b8] ;  /* 0x0001b800011d7983 */ /* 0x001ea20000300800 */
[----:B------:R-:W-:-:S04]  /*455e0*/  IADD3 R0, R11, 0xa2, RZ ;  /* 0x000000a20b007810 */ /* 0x000fc80007ffe0ff */
[----:B------:R-:W-:Y:S02]  /*455f0*/  ISETP.GE.AND P5, PT, R0, c[0x0][0x17c], PT ;  /* 0x00005f0000007a0c */ /* 0x000fe40003fa6270 */
[----:B------:R-:W-:Y:S02]  /*45600*/  IADD3 R0, R11, 0xa3, RZ ;  /* 0x000000a30b007810 */ /* 0x000fe40007ffe0ff */
[----:B------:R-:W-:Y:S02]  /*45610*/  ISETP.LT.AND P6, PT, R19, c[0x0][0x178], !P2 ;  /* 0x00005e0013007a0c */ /* 0x000fe400057c1270 */
[----:B------:R-:W-:Y:S02]  /*45620*/  ISETP.LT.AND P2, PT, R27, c[0x0][0x178], !P2 ;  /* 0x00005e001b007a0c */ /* 0x000fe40005741270 */
[----:B------:R-:W-:Y:S02]  /*45630*/  ISETP.GE.AND P4, PT, R0, c[0x0][0x17c], PT ;  /* 0x00005f0000007a0c */ /* 0x000fe40003f86270 */
[----:B------:R-:W-:-:S02]  /*45640*/  IADD3 R0, R16, c[0x0][0x198], RZ ;  /* 0x0000660010007a10 */ /* 0x000fc40007ffe0ff */
[----:B------:R-:W-:Y:S02]  /*45650*/  PRMT R8, R18, 0x7632, R8 ;  /* 0x0000763212087816 */ /* 0x000fe40000000008 */
[----:B------:R-:W4:Y:S01]  /*45660*/  LDL.LU R18, [R1+0x168] ;  /* 0x0001680001127983 */ /* 0x000f220000300800 */
[----:B------:R-:W-:Y:S01]  /*45670*/  ISETP.LT.AND P3, PT, R19, c[0x0][0x178], !P1 ;  /* 0x00005e0013007a0c */ /* 0x000fe20004f61270 */
[----:B------:R-:W-:-:S04]  /*45680*/  IMAD.WIDE R6, R0, 0x2, R2 ;  /* 0x0000000200067825 */ /* 0x000fc800078e0202 */
[C---:B------:R-:W-:Y:S01]  /*45690*/  IMAD.WIDE R4, R0.reuse, 0x2, R24 ;  /* 0x0000000200047825 */ /* 0x040fe200078e0218 */
[----:B------:R-:W-:Y:S01]  /*456a0*/  IADD3 R0, R0, c[0x0][0x198], RZ ;  /* 0x0000660000007a10 */ /* 0x000fe20007ffe0ff */
[----:B------:R-:W-:Y:S04]  /*456b0*/  @P6 STG.E.U16 [R6.64], R8 ;  /* 0x0000000806006986 */ /* 0x000fe8000c101506 */
[----:B------:R0:W-:Y:S01]  /*456c0*/  @P2 STG.E.U16 [R4.64], R9 ;  /* 0x0000000904002986 */ /* 0x0001e2000c101506 */
[----:B------:R-:W-:Y:S01]  /*456d0*/  ISETP.LT.AND P1, PT, R27, c[0x0][0x178], !P1 ;  /* 0x00005e001b007a0c */ /* 0x000fe20004f21270 */
[----:B0-----:R-:W-:Y:S01]  /*456e0*/  IMAD.WIDE R4, R0, 0x2, R2 ;  /* 0x0000000200047825 */ /* 0x001fe200078e0202 */
[----:B------:R-:W-:-:S04]  /*456f0*/  PRMT R9, R21, 0x7632, R9 ;  /* 0x0000763215097816 */ /* 0x000fc80000000009 */
[----:B------:R0:W-:Y:S01]  /*45700*/  @P3 STG.E.U16 [R4.64], R21 ;  /* 0x0000001504003986 */ /* 0x0001e2000c101506 */
[----:B------:R-:W-:Y:S01]  /*45710*/  IADD3 R8, R11, 0xa5, RZ ;  /* 0x000000a50b087810 */ /* 0x000fe20007ffe0ff */
[----:B------:R-:W-:Y:S02]  /*45720*/  IMAD.WIDE R6, R0, 0x2, R24 ;  /* 0x0000000200067825 */ /* 0x000fe400078e0218 */
[----:B0-----:R-:W5:Y:S01]  /*45730*/  LDL.LU R21, [R1+0x1d8] ;  /* 0x0001d80001157983 */ /* 0x001f620000300800 */
[----:B------:R-:W-:Y:S02]  /*45740*/  ISETP.GE.AND P3, PT, R8, c[0x0][0x17c], PT ;  /* 0x00005f0008007a0c */ /* 0x000fe40003f66270 */
[----:B---3--:R-:W-:Y:S01]  /*45750*/  PRMT R8, R23, 0x7632, R8 ;  /* 0x0000763217087816 */ /* 0x008fe20000000008 */
[----:B------:R0:W-:Y:S01]  /*45760*/  @P1 STG.E.U16 [R6.64], R23 ;  /* 0x0000001706001986 */ /* 0x0001e2000c101506 */
[----:B------:R-:W-:-:S03]  /*45770*/  ISETP.LT.AND P2, PT, R19, c[0x0][0x178], !P0 ;  /* 0x00005e0013007a0c */ /* 0x000fc60004741270 */
[----:B0-----:R-:W3:Y:S01]  /*45780*/  LDL.LU R23, [R1+0x148] ;  /* 0x0001480001177983 */ /* 0x001ee20000300800 */
[----:B------:R-:W-:Y:S02]  /*45790*/  IADD3 R0, R0, c[0x0][0x198], RZ ;  /* 0x0000660000007a10 */ /* 0x000fe40007ffe0ff */
[----:B------:R-:W-:Y:S02]  /*457a0*/  ISETP.LT.AND P0, PT, R27, c[0x0][0x178], !P0 ;  /* 0x00005e001b007a0c */ /* 0x000fe40004701270 */
[----:B------:R-:W-:Y:S01]  /*457b0*/  ISETP.LT.AND P1, PT, R19, c[0x0][0x178], !P5 ;  /* 0x00005e0013007a0c */ /* 0x000fe20006f21270 */
[----:B------:R-:W-:-:S04]  /*457c0*/  IMAD.WIDE R4, R0, 0x2, R2 ;  /* 0x0000000200047825 */ /* 0x000fc800078e0202 */
[C---:B------:R-:W-:Y:S01]  /*457d0*/  IMAD.WIDE R6, R0.reuse, 0x2, R24 ;  /* 0x0000000200067825 */ /* 0x040fe200078e0218 */
[----:B------:R-:W-:Y:S01]  /*457e0*/  IADD3 R0, R0, c[0x0][0x198], RZ ;  /* 0x0000660000007a10 */ /* 0x000fe20007ffe0ff */
[----:B------:R0:W-:Y:S04]  /*457f0*/  @P2 STG.E.U16 [R4.64], R9 ;  /* 0x0000000904002986 */ /* 0x0001e8000c101506 */
[----:B------:R1:W-:Y:S01]  /*45800*/  @P0 STG.E.U16 [R6.64], R8 ;  /* 0x0000000806000986 */ /* 0x0003e2000c101506 */
[C---:B0-----:R-:W-:Y:S01]  /*45810*/  IMAD.WIDE R4, R0.reuse, 0x2, R2 ;  /* 0x0000000200047825 */ /* 0x041fe200078e0202 */
[----:B-1----:R-:W-:-:S04]  /*45820*/  IADD3 R8, R0, c[0x0][0x198], RZ ;  /* 0x0000660000087a10 */ /* 0x002fc80007ffe0ff */
[----:B--2---:R0:W-:Y:S02]  /*45830*/  @P1 STG.E.U16 [R4.64], R29 ;  /* 0x0000001d04001986 */ /* 0x0041e4000c101506 */
[----:B0-----:R-:W-:Y:S01]  /*45840*/  IMAD.WIDE R4, R0, 0x2, R24 ;  /* 0x0000000200047825 */ /* 0x001fe200078e0218 */
[----:B------:R-:W-:Y:S02]  /*45850*/  PRMT R0, R29, 0x7632, R0 ;  /* 0x000076321d007816 */ /* 0x000fe40000000000 */
[----:B------:R-:W2:Y:S01]  /*45860*/  LDL.LU R29, [R1+0x1c8] ;  /* 0x0001c800011d7983 */ /* 0x000ea20000300800 */
[----:B------:R-:W-:Y:S02]  /*45870*/  ISETP.LT.AND P5, PT, R27, c[0x0][0x178], !P5 ;  /* 0x00005e001b007a0c */ /* 0x000fe40006fa1270 */
[----:B------:R-:W-:Y:S02]  /*45880*/  ISETP.LT.AND P2, PT, R19, c[0x0][0x178], !P4 ;  /* 0x00005e0013007a0c */ /* 0x000fe40006741270 */
[----:B------:R-:W-:-:S02]  /*45890*/  IADD3 R12, R11, 0xa4, RZ ;  /* 0x000000a40b0c7810 */ /* 0x000fc40007ffe0ff */
[----:B------:R-:W-:Y:S02]  /*458a0*/  IADD3 R6, R11, 0xa7, RZ ;  /* 0x000000a70b067810 */ /* 0x000fe40007ffe0ff */
[----:B------:R-:W-:Y:S02]  /*458b0*/  ISETP.GE.AND P6, PT, R12, c[0x0][0x17c], PT ;  /* 0x00005f000c007a0c */ /* 0x000fe40003fc6270 */
[----:B------:R-:W-:Y:S01]  /*458c0*/  ISETP.GE.AND P1, PT, R6, c[0x0][0x17c], PT ;  /* 0x00005f0006007a0c */ /* 0x000fe20003f26270 */
[----:B------:R-:W-:Y:S01]  /*458d0*/  IMAD.WIDE R6, R8, 0x2, R2 ;  /* 0x0000000208067825 */ /* 0x000fe200078e0202 */
[----:B------:R-:W-:Y:S01]  /*458e0*/  ISETP.LT.AND P4, PT, R27, c[0x0][0x178], !P4 ;  /* 0x00005e001b007a0c */ /* 0x000fe20006781270 */
[----:B----4-:R0:W-:Y:S01]  /*458f0*/  @P5 STG.E.U16 [R4.64], R18 ;  /* 0x0000001204005986 */ /* 0x0101e2000c101506 */
[----:B------:R-:W-:-:S03]  /*45900*/  ISETP.LT.AND P5, PT, R19, c[0x0][0x178], !P6 ;  /* 0x00005e0013007a0c */ /* 0x000fc600077a1270 */
[----:B------:R1:W-:Y:S01]  /*45910*/  @P2 STG.E.U16 [R6.64], R0 ;  /* 0x0000000006002986 */ /* 0x0003e2000c101506 */
[----:B------:R-:W-:Y:S01]  /*45920*/  PRMT R12, R18, 0x7632, R12 ;  /* 0x00007632120c7816 */ /* 0x000fe2000000000c */
[C---:B0-----:R-:W-:Y:S01]  /*45930*/  IMAD.WIDE R4, R8.reuse, 0x2, R24 ;  /* 0x0000000208047825 */ /* 0x041fe200078e0218 */
[----:B-1----:R-:W-:-:S05]  /*45940*/  IADD3 R0, R8, c[0x0][0x198], RZ ;  /* 0x0000660008007a10 */ /* 0x002fca0007ffe0ff */
[----:B------:R-:W-:Y:S01]  /*45950*/  @P4 STG.E.U16 [R4.64], R12 ;  /* 0x0000000c04004986 */ /* 0x000fe2000c101506 */
[C---:B------:R-:W-:Y:S01]  /*45960*/  IMAD.WIDE R6, R0.reuse, 0x2, R2 ;  /* 0x0000000200067825 */ /* 0x040fe200078e0202 */
[----:B------:R-:W-:Y:S02]  /*45970*/  ISETP.LT.AND P6, PT, R27, c[0x0][0x178], !P6 ;  /* 0x00005e001b007a0c */ /* 0x000fe400077c1270 */
[C---:B------:R-:W-:Y:S02]  /*45980*/  IADD3 R9, R11.reuse, 0xa6, RZ ;  /* 0x000000a60b097810 */ /* 0x040fe40007ffe0ff */
[----:B------:R-:W-:Y:S01]  /*45990*/  IADD3 R16, R11, 0xa9, RZ ;  /* 0x000000a90b107810 */ /* 0x000fe20007ffe0ff */
[----:B-----5:R0:W-:Y:S01]  /*459a0*/  @P5 STG.E.U16 [R6.64], R21 ;  /* 0x0000001506005986 */ /* 0x0201e2000c101506 */
[----:B------:R-:W-:Y:S02]  /*459b0*/  ISETP.LT.AND P5, PT, R19, c[0x0][0x178], !P3 ;  /* 0x00005e0013007a0c */ /* 0x000fe40005fa1270 */
[----:B------:R-:W-:Y:S01]  /*459c0*/  ISETP.GE.AND P0, PT, R9, c[0x0][0x17c], PT ;  /* 0x00005f0009007a0c */ /* 0x000fe20003f06270 */
[----:B------:R-:W-:Y:S01]  /*459d0*/  IMAD.WIDE R8, R0, 0x2, R24 ;  /* 0x0000000200087825 */ /* 0x000fe200078e0218 */
[----:B------:R-:W-:-:S02]  /*459e0*/  ISETP.GE.AND P4, PT, R16, c[0x0][0x17c], PT ;  /* 0x00005f0010007a0c */ /* 0x000fc40003f86270 */
[----:B------:R-:W-:Y:S02]  /*459f0*/  PRMT R16, R21, 0x7632, R16 ;  /* 0x0000763215107816 */ /* 0x000fe40000000010 */
[----:B0-----:R-:W-:Y:S02]  /*45a00*/  IADD3 R6, R0, c[0x0][0x198], RZ ;  /* 0x0000660000067a10 */ /* 0x001fe40007ffe0ff */
[----:B------:R-:W-:-:S03]  /*45a10*/  IADD3 R13, R11, 0xa8, RZ ;  /* 0x000000a80b0d7810 */ /* 0x000fc60007ffe0ff */
[----:B------:R-:W-:Y:S01]  /*45a20*/  IMAD.WIDE R4, R6, 0x2, R2 ;  /* 0x0000000206047825 */ /* 0x000fe200078e0202 */
[----:B------:R-:W-:Y:S01]  /*45a30*/  IADD3 R18, R11, 0xaa, RZ ;  /* 0x000000aa0b127810 */ /* 0x000fe20007ffe0ff */
[----:B---3--:R0:W-:Y:S01]  /*45a40*/  @P6 STG.E.U16 [R8.64], R23 ;  /* 0x0000001708006986 */ /* 0x0081e2000c101506 */
[----:B------:R-:W-:-:S03]  /*45a50*/  PRMT R17, R23, 0x7632, R17 ;  /* 0x0000763217117816 */ /* 0x000fc60000000011 */
[----:B------:R-:W3:Y:S04]  /*45a60*/  LDL.LU R11, [R1+0x12cc] ;  /* 0x0012cc00010b7983 */ /* 0x000ee80000300800 */
[----:B------:R1:W-:Y:S04]  /*45a70*/  @P5 STG.E.U16 [R4.64], R16 ;  /* 0x0000001004005986 */ /* 0x0003e8000c101506 */
[----:B0-----:R-:W4:Y:S04]  /*45a80*/  LDL.LU R23, [R1+0x178] ;  /* 0x0001780001177983 */ /* 0x001f280000300800 */
[----:B-1----:R-:W5:Y:S01]  /*45a90*/  LDL R16, [R1+0xc58] ;  /* 0x000c580001107983 */ /* 0x002f620000100800 */
[----:B------:R-:W-:-:S03]  /*45aa0*/  ISETP.GE.AND P5, PT, R18, c[0x0][0x17c], PT ;  /* 0x00005f0012007a0c */ /* 0x000fc60003fa6270 */
[----:B------:R-:W3:Y:S01]  /*45ab0*/  LDL.LU R18, [R1+0x208] ;  /* 0x0002080001127983 */ /* 0x000ee20000300800 */
[----:B------:R-:W-:Y:S02]  /*45ac0*/  ISETP.LT.AND P3, PT, R27, c[0x0][0x178], !P3 ;  /* 0x00005e001b007a0c */ /* 0x000fe40005f61270 */
[----:B------:R-:W-:Y:S01]  /*45ad0*/  ISETP.LT.AND P6, PT, R19, c[0x0][0x178], !P0 ;  /* 0x00005e0013007a0c */ /* 0x000fe200047c1270 */
[----:B------:R-:W3:Y:S01]  /*45ae0*/  LDL.LU R21, [R1+0x1f8] ;  /* 0x0001f80001157983 */ /* 0x000ee20000300800 */
[----:B------:R-:W-:Y:S02]  /*45af0*/  ISETP.LT.AND P0, PT, R27, c[0x0][0x178], !P0 ;  /* 0x00005e001b007a0c */ /* 0x000fe40004701270 */
[C---:B------:R-:W-:Y:S01]  /*45b00*/  IADD3 R0, R6.reuse, c[0x0][0x198], RZ ;  /* 0x0000660006007a10 */ /* 0x040fe20007ffe0ff */
[----:B------:R-:W-:Y:S01]  /*45b10*/  IMAD.WIDE R6, R6, 0x2, R24 ;  /* 0x0000000206067825 */ /* 0x000fe200078e0218 */
[----:B------:R-:W-:-:S03]  /*45b20*/  ISETP.GE.AND P2, PT, R13, c[0x0][0x17c], PT ;  /* 0x00005f000d007a0c */ /* 0x000fc60003f46270 */
[----:B------:R-:W-:-:S04]  /*45b30*/  IMAD.WIDE R8, R0, 0x2, R2 ;  /* 0x0000000200087825 */ /* 0x000fc800078e0202 */
[----:B------:R-:W-:Y:S01]  /*45b40*/  IMAD.WIDE R12, R0, 0x2, R24 ;  /* 0x00000002000c7825 */ /* 0x000fe200078e0218 */
[----:B------:R-:W-:Y:S04]  /*45b50*/  @P3 STG.E.U16 [R6.64], R17 ;  /* 0x0000001106003986 */ /* 0x000fe8000c101506 */
[----:B--2---:R-:W-:Y:S04]  /*45b60*/  @P6 STG.E.U16 [R8.64], R29 ;  /* 0x0000001d08006986 */ /* 0x004fe8000c101506 */
[----:B------:R0:W-:Y:S02]  /*45b70*/  @P0 STG.E.U16 [R12.64], R14 ;  /* 0x0000000e0c000986 */ /* 0x0001e4000c101506 */
[----:B0-----:R-:W-:-:S02]  /*45b80*/  PRMT R12, R29, 0x7632, R12 ;  /* 0x000076321d0c7816 */ /* 0x001fc4000000000c */
[----:B------:R-:W2:Y:S01]  /*45b90*/  LDL.LU R29, [R1+0x158] ;  /* 0x00015800011d7983 */ /* 0x000ea20000300800 */
[----:B------:R-:W-:Y:S02]  /*45ba0*/  ISETP.LT.AND P0, PT, R19, c[0x0][0x178], !P1 ;  /* 0x00005e0013007a0c */ /* 0x000fe40004f01270 */
[----:B------:R-:W-:Y:S02]  /*45bb0*/  IADD3 R6, R0, c[0x0][0x198], RZ ;  /* 0x0000660000067a10 */ /* 0x000fe40007ffe0ff */
[----:B------:R-:W-:Y:S02]  /*45bc0*/  ISETP.LT.AND P1, PT, R27, c[0x0][0x178], !P1 ;  /* 0x00005e001b007a0c */ /* 0x000fe40004f21270 */
[----:B------:R-:W-:Y:S02]  /*45bd0*/  ISETP.LT.AND P3, PT, R19, c[0x0][0x178], !P2 ;  /* 0x00005e0013007a0c */ /* 0x000fe40005761270 */
[----:B------:R-:W-:Y:S01]  /*45be0*/  ISETP.LT.AND P2, PT, R27, c[0x0][0x178], !P2 ;  /* 0x00005e001b007a0c */ /* 0x000fe20005741270 */
[C---:B------:R-:W-:Y:S01]  /*45bf0*/  IMAD.WIDE R4, R6.reuse, 0x2, R2 ;  /* 0x0000000206047825 */ /* 0x040fe200078e0202 */
[----:B------:R-:W-:-:S02]  /*45c00*/  IADD3 R0, R6, c[0x0][0x198], RZ ;  /* 0x0000660006007a10 */ /* 0x000fc40007ffe0ff */
[----:B------:R-:W-:Y:S01]  /*45c10*/  PRMT R14, R14, 0x7632, R14 ;  /* 0x000076320e0e7816 */ /* 0x000fe2000000000e */
[--C-:B------:R-:W-:Y:S01]  /*45c20*/  IMAD.WIDE R6, R6, 0x2, R24.reuse ;  /* 0x0000000206067825 */ /* 0x100fe200078e0218 */
[----:B------:R0:W-:Y:S04]  /*45c30*/  @P0 STG.E.U16 [R4.64], R12 ;  /* 0x0000000c04000986 */ /* 0x0001e8000c101506 */
[----:B------:R1:W-:Y:S01]  /*45c40*/  @P1 STG.E.U16 [R6.64], R14 ;  /* 0x0000000e06001986 */ /* 0x0003e2000c101506 */
[----:B0-----:R-:W-:Y:S01]  /*45c50*/  IMAD.WIDE R4, R0, 0x2, R24 ;  /* 0x0000000200047825 */ /* 0x001fe200078e0218 */
[----:B-----5:R-:W-:-:S04]  /*45c60*/  IADD3 R8, R16, 0xab, RZ ;  /* 0x000000ab10087810 */ /* 0x020fc80007ffe0ff */
[----:B------:R-:W-:Y:S01]  /*45c70*/  ISETP.GE.AND P6, PT, R8, c[0x0][0x17c], PT ;  /* 0x00005f0008007a0c */ /* 0x000fe20003fc6270 */
[----:B------:R-:W-:-:S05]  /*45c80*/  IMAD.WIDE R8, R0, 0x2, R2 ;  /* 0x0000000200087825 */ /* 0x000fca00078e0202 */
[----:B---3--:R0:W-:Y:S01]  /*45c90*/  @P3 STG.E.U16 [R8.64], R18 ;  /* 0x0000001208003986 */ /* 0x0081e2000c101506 */
[----:B------:R-:W-:-:S03]  /*45ca0*/  ISETP.LT.AND P3, PT, R19, c[0x0][0x178], !P4 ;  /* 0x00005e0013007a0c */ /* 0x000fc60006761270 */
[----:B----4-:R3:W-:Y:S01]  /*45cb0*/  @P2 STG.E.U16 [R4.64], R23 ;  /* 0x0000001704002986 */ /* 0x0107e2000c101506 */
[----:B------:R-:W-:Y:S02]  /*45cc0*/  ISETP.LT.AND P4, PT, R27, c[0x0][0x178], !P4 ;  /* 0x00005e001b007a0c */ /* 0x000fe40006781270 */
[----:B-1----:R-:W-:Y:S02]  /*45cd0*/  IADD3 R6, R16, 0xad, RZ ;  /* 0x000000ad10067810 */ /* 0x002fe40007ffe0ff */
[----:B0-----:R-:W-:Y:S02]  /*45ce0*/  PRMT R9, R23, 0x7632, R9 ;  /* 0x0000763217097816 */ /* 0x001fe40000000009 */
[----:B---3--:R-:W3:Y:S01]  /*45cf0*/  LDL.LU R23, [R1+0x1e8] ;  /* 0x0001e80001177983 */ /* 0x008ee20000300800 */
[----:B------:R-:W-:Y:S02]  /*45d00*/  IADD3 R0, R0, c[0x0][0x198], RZ ;  /* 0x0000660000007a10 */ /* 0x000fe40007ffe0ff */
[----:B------:R-:W-:-:S02]  /*45d10*/  ISETP.LT.AND P2, PT, R19, c[0x0][0x178], !P5 ;  /* 0x00005e0013007a0c */ /* 0x000fc40006f41270 */
[----:B------:R-:W-:Y:S01]  /*45d20*/  ISETP.GE.AND P1, PT, R6, c[0x0][0x17c], PT ;  /* 0x00005f0006007a0c */ /* 0x000fe20003f26270 */
[----:B------:R-:W-:Y:S01]  /*45d30*/  IMAD.WIDE R4, R0, 0x2, R2 ;  /* 0x0000000200047825 */ /* 0x000fe200078e0202 */
[----:B------:R-:W-:Y:S02]  /*45d40*/  ISETP.LT.AND P5, PT, R27, c[0x0][0x178], !P5 ;  /* 0x00005e001b007a0c */ /* 0x000fe40006fa1270 */
[----:B------:R-:W-:Y:S01]  /*45d50*/  PRMT R8, R18, 0x7632, R8 ;  /* 0x0000763212087816 */ /* 0x000fe20000000008 */
[C---:B------:R-:W-:Y:S01]  /*45d60*/  IMAD.WIDE R6, R0.reuse, 0x2, R24 ;  /* 0x0000000200067825 */ /* 0x040fe200078e0218 */
[----:B------:R-:W-:Y:S01]  /*45d70*/  IADD3 R0, R0, c[0x0][0x198], RZ ;  /* 0x0000660000007a10 */ /* 0x000fe20007ffe0ff */
[----:B------:R-:W4:Y:S04]  /*45d80*/  LDL.LU R18, [R1+0x218] ;  /* 0x0002180001127983 */ /* 0x000f280000300800 */
[----:B------:R0:W-:Y:S04]  /*45d90*/  @P3 STG.E.U16 [R4.64], R8 ;  /* 0x0000000804003986 */ /* 0x0001e8000c101506 */
[----:B------:R1:W-:Y:S01]  /*45da0*/  @P4 STG.E.U16 [R6.64], R9 ;  /* 0x0000000906004986 */ /* 0x0003e2000c101506 */
[----:B0-----:R-:W-:-:S04]  /*45db0*/  IMAD.WIDE R4, R0, 0x2, R2 ;  /* 0x0000000200047825 */ /* 0x001fc800078e0202 */
[----:B-1----:R-:W-:Y:S01]  /*45dc0*/  IMAD.WIDE R6, R0, 0x2, R24 ;  /* 0x0000000200067825 */ /* 0x002fe200078e0218 */
[----:B------:R-:W-:Y:S04]  /*45dd0*/  @P2 STG.E.U16 [R4.64], R21 ;  /* 0x0000001504002986 */ /* 0x000fe8000c101506 */
[----:B--2---:R0:W-:Y:S01]  /*45de0*/  @P5 STG.E.U16 [R6.64], R29 ;  /* 0x0000001d06005986 */ /* 0x0041e2000c101506 */
[----:B------:R-:W-:-:S03]  /*45df0*/  PRMT R9, R29, 0x7632, R9 ;  /* 0x000076321d097816 */ /* 0x000fc60000000009 */
[----:B0-----:R-:W2:Y:S01]  /*45e00*/  LDL.LU R29, [R1+0x198] ;  /* 0x00019800011d7983 */ /* 0x001ea20000300800 */
[C---:B------:R-:W-:Y:S02]  /*45e10*/  IADD3 R13, R16.reuse, 0xac, RZ ;  /* 0x000000ac100d7810 */ /* 0x040fe40007ffe0ff */
[----:B------:R-:W-:Y:S02]  /*45e20*/  ISETP.LT.AND P4, PT, R19, c[0x0][0x178], !P6 ;  /* 0x00005e0013007a0c */ /* 0x000fe40007781270 */
[----:B------:R-:W-:Y:S02]  /*45e30*/  ISETP.LT.AND P6, PT, R27, c[0x0][0x178], !P6 ;  /* 0x00005e001b007a0c */ /* 0x000fe400077c1270 */
[----:B------:R-:W-:Y:S02]  /*45e40*/  ISETP.GE.AND P0, PT, R13, c[0x0][0x17c], PT ;  /* 0x00005f000d007a0c */ /* 0x000fe40003f06270 */
[----:B------:R-:W-:Y:S02]  /*45e50*/  IADD3 R8, R16, 0xaf, RZ ;  /* 0x000000af10087810 */ /* 0x000fe40007ffe0ff */
[----:B------:R-:W-:-:S02]  /*45e60*/  IADD3 R0, R0, c[0x0][0x198], RZ ;  /* 0x0000660000007a10 */ /* 0x000fc40007ffe0ff */
[----:B------:R-:W-:Y:S02]  /*45e70*/  ISETP.GE.AND P2, PT, R8, c[0x0][0x17c], PT ;  /* 0x00005f0008007a0c */ /* 0x000fe40003f46270 */
[----:B------:R-:W-:Y:S01]  /*45e80*/  ISETP.LT.AND P5, PT, R19, c[0x0][0x178], !P0 ;  /* 0x00005e0013007a0c */ /* 0x000fe200047a1270 */
[----:B------:R-:W-:Y:S01]  /*45e90*/  IMAD.WIDE R4, R0, 0x2, R2 ;  /* 0x0000000200047825 */ /* 0x000fe200078e0202 */
[----:B------:R-:W-:-:S03]  /*45ea0*/  PRMT R8, R21, 0x7632, R8 ;  /* 0x0000763215087816 */ /* 0x000fc60000000008 */
[C---:B------:R-:W-:Y:S01]  /*45eb0*/  IMAD.WIDE R6, R0.reuse, 0x2, R24 ;  /* 0x0000000200067825 */ /* 0x040fe200078e0218 */
[----:B------:R-:W-:Y:S01]  /*45ec0*/  IADD3 R0, R0, c[0x0][0x198], RZ ;  /* 0x0000660000007a10 */ /* 0x000fe20007ffe0ff */
[----:B------:R0:W-:Y:S01]  /*45ed0*/  @P4 STG.E.U16 [R4.64], R8 ;  /* 0x0000000804004986 */ /* 0x0001e2000c101506 */
[----:B------:R-:W-:-:S03]  /*45ee0*/  ISETP.LT.AND P0, PT, R27, c[0x0][0x178], !P0 ;  /* 0x00005e001b007a0c */ /* 0x000fc60004701270 */
[----:B------:R1:W-:Y:S01]  /*45ef0*/  @P6 STG.E.U16 [R6.64], R9 ;  /* 0x0000000906006986 */ /* 0x0003e2000c101506 */
[----:B------:R-:W-:Y:S02]  /*45f00*/  ISETP.LT.AND P6, PT, R19, c[0x0][0x178], !P1 ;  /* 0x00005e0013007a0c */ /* 0x000fe40004fc1270 */
[C---:B------:R-:W-:Y:S01]  /*45f10*/  IADD3 R12, R16.reuse, 0xae, RZ ;  /* 0x000000ae100c7810 */ /* 0x040fe20007ffe0ff */
[----:B------:R-:W5:Y:S01]  /*45f20*/  LDL.LU R21, [R1+0x1ac] ;  /* 0x0001ac0001157983 */ /* 0x000f620000300800 */
[----:B0-----:R-:W-:Y:S01]  /*45f30*/  IADD3 R8, R16, 0xb0, RZ ;  /* 0x000000b010087810 */ /* 0x001fe20007ffe0ff */
[----:B------:R-:W-:-:S03]  /*45f40*/  IMAD.WIDE R4, R0, 0x2, R2 ;  /* 0x0000000200047825 */ /* 0x000fc600078e0202 */
[----:B------:R-:W-:Y:S02]  /*45f50*/  ISETP.GE.AND P4, PT, R8, c[0x0][0x17c], PT ;  /* 0x00005f0008007a0c */ /* 0x000fe40003f86270 */
[----:B-1----:R-:W-:Y:S02]  /*45f60*/  IADD3 R6, R16, 0xb1, RZ ;  /* 0x000000b110067810 */ /* 0x002fe40007ffe0ff */
[----:B------:R-:W-:Y:S02]  /*45f70*/  IADD3 R8, R0, c[0x0][0x198], RZ ;  /* 0x0000660000087a10 */ /* 0x000fe40007ffe0ff */
[----:B------:R-:W-:Y:S02]  /*45f80*/  ISETP.GE.AND P3, PT, R12, c[0x0][0x17c], PT ;  /* 0x00005f000c007a0c */ /* 0x000fe40003f66270 */
[----:B------:R-:W-:Y:S02]  /*45f90*/  ISETP.LT.AND P1, PT, R27, c[0x0][0x178], !P1 ;  /* 0x00005e001b007a0c */ /* 0x000fe40004f21270 */
[----:B------:R-:W-:Y:S01]  /*45fa0*/  PRMT R12, R10, 0x7632, R12 ;  /* 0x000076320a0c7816 */ /* 0x000fe2000000000c */
[----:B---3--:R0:W-:Y:S01]  /*45fb0*/  @P5 STG.E.U16 [R4.64], R23 ;  /* 0x0000001704005986 */ /* 0x0081e2000c101506 */
[----:B------:R-:W-:Y:S01]  /*45fc0*/  ISETP.GE.AND P5, PT, R6, c[0x0][0x17c], PT ;  /* 0x00005f0006007a0c */ /* 0x000fe20003fa6270 */
[----:B------:R-:W-:-:S04]  /*45fd0*/  IMAD.WIDE R6, R8, 0x2, R2 ;  /* 0x0000000208067825 */ /* 0x000fc800078e0202 */
[----:B0-----:R-:W-:Y:S01]  /*45fe0*/  IMAD.WIDE R4, R0, 0x2, R24 ;  /* 0x0000000200047825 */ /* 0x001fe200078e0218 */
[----:B------:R-:W-:Y:S02]  /*45ff0*/  PRMT R0, R23, 0x7632, R0 ;  /* 0x0000763217007816 */ /* 0x000fe40000000000 */
[----:B------:R-:W3:Y:S04]  /*46000*/  LDL.LU R23, [R1+0x18c] ;  /* 0x00018c0001177983 */ /* 0x000ee80000300800 */
[----:B------:R0:W-:Y:S01]  /*46010*/  @P0 STG.E.U16 [R4.64], R10 ;  /* 0x0000000a04000986 */ /* 0x0001e2000c101506 */
[----:B------:R-:W-:Y:S02]  /*46020*/  ISETP.LT.AND P0, PT, R19, c[0x0][0x178], !P3 ;  /* 0x00005e0013007a0c */ /* 0x000fe40005f01270 */
[----:B------:R-:W-:Y:S01]  /*46030*/  ISETP.LT.AND P3, PT, R27, c[0x0][0x178], !P3 ;  /* 0x00005e001b007a0c */ /* 0x000fe20005f61270 */
[----:B------:R1:W-:Y:S01]  /*46040*/  @P6 STG.E.U16 [R6.64], R0 ;  /* 0x0000000006006986 */ /* 0x0003e2000c101506 */
[C---:B0-----:R-:W-:Y:S01]  /*46050*/  IMAD.WIDE R4, R8.reuse, 0x2, R24 ;  /* 0x0000000208047825 */ /* 0x041fe200078e0218 */
[----:B-1----:R-:W-:-:S02]  /*46060*/  IADD3 R0, R8, c[0x0][0x198], RZ ;  /* 0x0000660008007a10 */ /* 0x002fc40007ffe0ff */
[----:B------:R-:W-:-:S03]  /*46070*/  IADD3 R10, R16, 0xb2, RZ ;  /* 0x000000b2100a7810 */ /* 0x000fc60007ffe0ff */
[----:B------:R-:W-:Y:S01]  /*46080*/  IMAD.WIDE R6, R0, 0x2, R2 ;  /* 0x0000000200067825 */ /* 0x000fe200078e0202 */
[----:B------:R-:W-:-:S03]  /*46090*/  ISETP.GE.AND P6, PT, R10, c[0x0][0x17c], PT ;  /* 0x00005f000a007a0c */ /* 0x000fc60003fc6270 */
[----:B------:R-:W-:Y:S01]  /*460a0*/  IMAD.WIDE R8, R0, 0x2, R24 ;  /* 0x0000000200087825 */ /* 0x000fe200078e0218 */
[----:B------:R-:W-:Y:S01]  /*460b0*/  @P1 STG.E.U16 [R4.64], R12 ;  /* 0x0000000c04001986 */ /* 0x000fe2000c101506 */
[----:B----4-:R-:W-:-:S03]  /*460c0*/  PRMT R10, R18, 0x7632, R10 ;  /* 0x00007632120a7816 */ /* 0x010fc6000000000a */
[----:B------:R0:W-:Y:S04]  /*460d0*/  @P0 STG.E.U16 [R6.64], R18 ;  /* 0x0000001206000986 */ /* 0x0001e8000c101506 */
[----:B0-----:R-:W4:Y:S04]  /*460e0*/  LDL.LU R18, [R1+0x1bc] ;  /* 0x0001bc0001127983 */ /* 0x001f280000300800 */
[----:B--2---:R0:W-:Y:S01]  /*460f0*/  @P3 STG.E.U16 [R8.64], R29 ;  /* 0x0000001d08003986 */ /* 0x0041e2000c101506 */
[----:B------:R-:W-:-:S03]  /*46100*/  PRMT R12, R29, 0x7632, R12 ;  /* 0x000076321d0c7816 */ /* 0x000fc6000000000c */
[----:B0-----:R-:W2:Y:S01]  /*46110*/  LDL.LU R29, [R1+0x16c] ;  /* 0x00016c00011d7983 */ /* 0x001ea20000300800 */
[----:B------:R-:W-:Y:S02]  /*46120*/  ISETP.LT.AND P0, PT, R19, c[0x0][0x178], !P2 ;  /* 0x00005e0013007a0c */ /* 0x000fe40005701270 */
[----:B------:R-:W-:Y:S02]  /*46130*/  ISETP.LT.AND P2, PT, R27, c[0x0][0x178], !P2 ;  /* 0x00005e001b007a0c */ /* 0x000fe40005741270 */
[----:B------:R-:W-:Y:S02]  /*46140*/  IADD3 R6, R0, c[0x0][0x198], RZ ;  /* 0x0000660000067a10 */ /* 0x000fe40007ffe0ff */
[----:B------:R-:W-:Y:S02]  /*46150*/  ISETP.LT.AND P3, PT, R19, c[0x0][0x178], !P4 ;  /* 0x00005e0013007a0c */ /* 0x000fe40006761270 */
[C---:B------:R-:W-:Y:S01]  /*46160*/  IADD3 R0, R6.reuse, c[0x0][0x198], RZ ;  /* 0x0000660006007a10 */ /* 0x040fe20007ffe0ff */
[----:B------:R-:W-:Y:S01]  /*46170*/  IMAD.WIDE R4, R6, 0x2, R2 ;  /* 0x0000000206047825 */ /* 0x000fe200078e0202 */
[----:B------:R-:W-:-:S03]  /*46180*/  ISETP.LT.AND P4, PT, R27, c[0x0][0x178], !P4 ;  /* 0x00005e001b007a0c */ /* 0x000fc60006781270 */
[----:B------:R-:W-:Y:S01]  /*46190*/  IMAD.WIDE R6, R6, 0x2, R24 ;  /* 0x0000000206067825 */ /* 0x000fe200078e0218 */
[----:B------:R0:W-:Y:S03]  /*461a0*/  @P0 STG.E.U16 [R4.64], R10 ;  /* 0x0000000a04000986 */ /* 0x0001e6000c101506 */
[----:B------:R-:W-:Y:S01]  /*461b0*/  IMAD.WIDE R8, R0, 0x2, R2 ;  /* 0x0000000200087825 */ /* 0x000fe200078e0202 */
[----:B------:R-:W-:Y:S04]  /*461c0*/  @P2 STG.E.U16 [R6.64], R12 ;  /* 0x0000000c06002986 */ /* 0x000fe8000c101506 */
[----:B-----5:R1:W-:Y:S01]  /*461d0*/  @P3 STG.E.U16 [R8.64], R21 ;  /* 0x0000001508003986 */ /* 0x0203e2000c101506 */
[----:B------:R-:W-:-:S02]  /*461e0*/  ISETP.LT.AND P3, PT, R19, c[0x0][0x178], !P5 ;  /* 0x00005e0013007a0c */ /* 0x000fc40006f61270 */
[----:B------:R-:W-:Y:S01]  /*461f0*/  ISETP.LT.AND P5, PT, R27, c[0x0][0x178], !P5 ;  /* 0x00005e001b007a0c */ /* 0x000fe20006fa1270 */
[C---:B0-----:R-:W-:Y:S01]  /*46200*/  IMAD.WIDE R4, R0.reuse, 0x2, R24 ;  /* 0x0000000200047825 */ /* 0x041fe200078e0218 */
[----:B------:R-:W-:Y:S02]  /*46210*/  IADD3 R10, R0, c[0x0][0x198], RZ ;  /* 0x00006600000a7a10 */ /* 0x000fe40007ffe0ff */
[----:B-1----:R-:W-:Y:S02]  /*46220*/  PRMT R9, R21, 0x7632, R9 ;  /* 0x0000763215097816 */ /* 0x002fe40000000009 */
[----:B------:R-:W5:Y:S01]  /*46230*/  LDL.LU R21, [R1+0x1dc] ;  /* 0x0001dc0001157983 */ /* 0x000f620000300800 */
[C---:B------:R-:W-:Y:S01]  /*46240*/  IMAD.WIDE R6, R10.reuse, 0x2, R2 ;  /* 0x000000020a067825 */ /* 0x040fe200078e0202 */
[----:B------:R-:W-:Y:S02]  /*46250*/  IADD3 R8, R10, c[0x0][0x198], RZ ;  /* 0x000066000a087a10 */ /* 0x000fe40007ffe0ff */
[----:B------:R-:W-:-:S02]  /*46260*/  IADD3 R12, R16, 0xb6, RZ ;  /* 0x000000b6100c7810 */ /* 0x000fc40007ffe0ff */
[----:B---3--:R-:W-:Y:S01]  /*46270*/  PRMT R0, R23, 0x7632, R0 ;  /* 0x0000763217007816 */ /* 0x008fe20000000000 */
[----:B------:R0:W-:Y:S01]  /*46280*/  @P4 STG.E.U16 [R4.64], R23 ;  /* 0x0000001704004986 */ /* 0x0001e2000c101506 */
[----:B------:R-:W-:Y:S02]  /*46290*/  ISETP.LT.AND P4, PT, R19, c[0x0][0x178], !P6 ;  /* 0x00005e0013007a0c */ /* 0x000fe40007781270 */
[----:B------:R-:W-:Y:S01]  /*462a0*/  ISETP.LT.AND P6, PT, R27, c[0x0][0x178], !P6 ;  /* 0x00005e001b007a0c */ /* 0x000fe200077c1270 */
[----:B------:R1:W-:Y:S04]  /*462b0*/  @P3 STG.E.U16 [R6.64], R9 ;  /* 0x0000000906003986 */ /* 0x0003e8000c101506 */
[----:B0-----:R-:W3:Y:S01]  /*462c0*/  LDL.LU R23, [R1+0x14c] ;  /* 0x00014c0001177983 */ /* 0x001ee20000300800 */
[----:B------:R-:W-:-:S04]  /*462d0*/  IMAD.WIDE R4, R10, 0x2, R24 ;  /* 0x000000020a047825 */ /* 0x000fc800078e0218 */
[----:B-1----:R-:W-:Y:S01]  /*462e0*/  IMAD.WIDE R6, R8, 0x2, R2 ;  /* 0x0000000208067825 */ /* 0x002fe200078e0202 */
[----:B------:R0:W-:Y:S01]  /*462f0*/  @P5 STG.E.U16 [R4.64], R0 ;  /* 0x0000000004005986 */ /* 0x0001e2000c101506 */
[----:B------:R-:W-:Y:S02]  /*46300*/  ISETP.GE.AND P3, PT, R12, c[0x0][0x17c], PT ;  /* 0x00005f000c007a0c */ /* 0x000fe40003f66270 */
[----:B0-----:R-:W-:Y:S01]  /*46310*/  IMAD.WIDE R4, R8, 0x2, R24 ;  /* 0x0000000208047825 */ /* 0x001fe200078e0218 */
[----:B----4-:R-:W-:Y:S04]  /*46320*/  @P4 STG.E.U16 [R6.64], R18 ;  /* 0x0000001206004986 */ /* 0x010fe8000c101506 */
[----:B--2---:R0:W-:Y:S01]  /*46330*/  @P6 STG.E.U16 [R4.64], R29 ;  /* 0x0000001d04006986 */ /* 0x0041e2000c101506 */
[----:B------:R-:W-:-:S03]  /*46340*/  PRMT R12, R29, 0x7632, R12 ;  /* 0x000076321d0c7816 */ /* 0x000fc6000000000c */
[----:B0-----:R-:W2:Y:S01]  /*46350*/  LDL.LU R29, [R1+0x1cc] ;  /* 0x0001cc00011d7983 */ /* 0x001ea20000300800 */
[----:B------:R-:W-:-:S04]  /*46360*/  IADD3 R13, R16, 0xb3, RZ ;  /* 0x000000b3100d7810 */ /* 0x000fc80007ffe0ff */
[----:B------:R-:W-:Y:S02]  /*46370*/  ISETP.GE.AND P1, PT, R13, c[0x0][0x17c], PT ;  /* 0x00005f000d007a0c */ /* 0x000fe40003f26270 */
[----:B------:R-:W-:Y:S02]  /*46380*/  IADD3 R13, R16, 0xb4, RZ ;  /* 0x000000b4100d7810 */ /* 0x000fe40007ffe0ff */
[----:B------:R-:W-:Y:S02]  /*46390*/  ISETP.LT.AND P4, PT, R19, c[0x0][0x178], !P1 ;  /* 0x00005e0013007a0c */ /* 0x000fe40004f81270 */
[----:B------:R-:W-:Y:S02]  /*463a0*/  ISETP.GE.AND P0, PT, R13, c[0x0][0x17c], PT ;  /* 0x00005f000d007a0c */ /* 0x000fe40003f06270 */
[----:B------:R-:W-:Y:S02]  /*463b0*/  ISETP.LT.AND P1, PT, R27, c[0x0][0x178], !P1 ;  /* 0x00005e001b007a0c */ /* 0x000fe40004f21270 */
[----:B------:R-:W-:-:S02]  /*463c0*/  IADD3 R6, R8, c[0x0][0x198], RZ ;  /* 0x0000660008067a10 */ /* 0x000fc40007ffe0ff */
[----:B------:R-:W-:Y:S02]  /*463d0*/  ISETP.LT.AND P6, PT, R19, c[0x0][0x178], !P0 ;  /* 0x00005e0013007a0c */ /* 0x000fe400047c1270 */
[----:B------:R-:W-:Y:S02]  /*463e0*/  IADD3 R9, R16, 0xb7, RZ ;  /* 0x000000b710097810 */ /* 0x000fe40007ffe0ff */
[C---:B------:R-:W-:Y:S01]  /*463f0*/  IADD3 R10, R6.reuse, c[0x0][0x198], RZ ;  /* 0x00006600060a7a10 */ /* 0x040fe20007ffe0ff */
[----:B------:R-:W-:Y:S01]  /*46400*/  IMAD.WIDE R4, R6, 0x2, R2 ;  /* 0x0000000206047825 */ /* 0x000fe200078e0202 */
[----:B------:R-:W-:Y:S02]  /*46410*/  ISETP.LT.AND P0, PT, R27, c[0x0][0x178], !P0 ;  /* 0x00005e001b007a0c */ /* 0x000fe40004701270 */
[----:B------:R-:W-:Y:S01]  /*46420*/  IADD3 R14, R16, 0xb5, RZ ;  /* 0x000000b5100e7810 */ /* 0x000fe20007ffe0ff */
[----:B------:R-:W-:Y:S01]  /*46430*/  IMAD.WIDE R6, R6, 0x2, R24 ;  /* 0x0000000206067825 */ /* 0x000fe200078e0218 */
[----:B------:R-:W-:-:S02]  /*46440*/  PRMT R0, R18, 0x7632, R0 ;  /* 0x0000763212007816 */ /* 0x000fc40000000000 */
[----:B------:R-:W-:Y:S01]  /*46450*/  ISETP.GE.AND P5, PT, R9, c[0x0][0x17c], PT ;  /* 0x00005f0009007a0c */ /* 0x000fe20003fa6270 */
[----:B------:R-:W-:Y:S01]  /*46460*/  IMAD.WIDE R8, R10, 0x2, R2 ;  /* 0x000000020a087825 */ /* 0x000fe200078e0202 */
[----:B------:R-:W-:Y:S01]  /*46470*/  ISETP.GE.AND P2, PT, R14, c[0x0][0x17c], PT ;  /* 0x00005f000e007a0c */ /* 0x000fe20003f46270 */
[----:B------:R0:W-:Y:S04]  /*46480*/  @P4 STG.E.U16 [R4.64], R0 ;  /* 0x0000000004004986 */ /* 0x0001e8000c101506 */
[----:B------:R1:W-:Y:S04]  /*46490*/  @P1 STG.E.U16 [R6.64], R12 ;  /* 0x0000000c06001986 */ /* 0x0003e8000c101506 */
[----:B-----5:R4:W-:Y:S01]  /*464a0*/  @P6 STG.E.U16 [R8.64], R21 ;  /* 0x0000001508006986 */ /* 0x0209e2000c101506 */
[----:B------:R-:W-:Y:S01]  /*464b0*/  ISETP.LT.AND P6, PT, R19, c[0x0][0x178], !P2 ;  /* 0x00005e0013007a0c */ /* 0x000fe200057c1270 */
[----:B0-----:R-:W-:-:S02]  /*464c0*/  IMAD.WIDE R4, R10, 0x2, R24 ;  /* 0x000000020a047825 */ /* 0x001fc400078e0218 */
[----:B------:R-:W5:Y:S01]  /*464d0*/  LDL.LU R18, [R1+0x20c] ;  /* 0x00020c0001127983 */ /* 0x000f620000300800 */
[----:B------:R-:W-:Y:S02]  /*464e0*/  IADD3 R10, R10, c[0x0][0x198], RZ ;  /* 0x000066000a0a7a10 */ /* 0x000fe40007ffe0ff */
[----:B------:R-:W-:-:S03]  /*464f0*/  ISETP.LT.AND P2, PT, R27, c[0x0][0x178], !P2 ;  /* 0x00005e001b007a0c */ /* 0x000fc60005741270 */
[C---:B-1----:R-:W-:Y:S01]  /*46500*/  IMAD.WIDE R6, R10.reuse, 0x2, R2 ;  /* 0x000000020a067825 */ /* 0x042fe200078e0202 */
[----:B----4-:R-:W-:Y:S02]  /*46510*/  PRMT R9, R21, 0x7632, R9 ;  /* 0x0000763215097816 */ /* 0x010fe40000000009 */
[----:B------:R-:W-:Y:S02]  /*46520*/  IADD3 R8, R10, c[0x0][0x198], RZ ;  /* 0x000066000a087a10 */ /* 0x000fe40007ffe0ff */
[----:B---3--:R-:W-:Y:S01]  /*46530*/  PRMT R0, R23, 0x7632, R0 ;  /* 0x0000763217007816 */ /* 0x008fe20000000000 */
[----:B------:R0:W-:Y:S01]  /*46540*/  @P0 STG.E.U16 [R4.64], R23 ;  /* 0x0000001704000986 */ /* 0x0001e2000c101506 */
[----:B------:R-:W-:-:S03]  /*46550*/  ISETP.LT.AND P0, PT, R19, c[0x0][0x178], !P3 ;  /* 0x00005e0013007a0c */ /* 0x000fc60005f01270 */
[----:B------:R1:W-:Y:S04]  /*46560*/  @P6 STG.E.U16 [R6.64], R9 ;  /* 0x0000000906006986 */ /* 0x0003e8000c101506 */
[----:B0-----:R-:W3:Y:S01]  /*46570*/  LDL.LU R23, [R1+0x17c] ;  /* 0x00017c0001177983 */ /* 0x001ee20000300800 */
[----:B------:R-:W-:-:S03]  /*46580*/  IMAD.WIDE R4, R10, 0x2, R24 ;  /* 0x000000020a047825 */ /* 0x000fc600078e0218 */
[----:B------:R-:W4:Y:S01]  /*46590*/  LDL.LU R21, [R1+0x1fc] ;  /* 0x0001fc0001157983 */ /* 0x000f220000300800 */
[----:B-1----:R-:W-:-:S03]  /*465a0*/  IMAD.WIDE R6, R8, 0x2, R2 ;  /* 0x0000000208067825 */ /* 0x002fc600078e0202 */
[----:B------:R2:W-:Y:S02]  /*465b0*/  @P2 STG.E.U16 [R4.64], R0 ;  /* 0x0000000004002986 */ /* 0x0005e4000c101506 */
[----:B--2---:R-:W-:Y:S02]  /*465c0*/  PRMT R0, R29, 0x7632, R0 ;  /* 0x000076321d007816 */ /* 0x004fe40000000000 */
[----:B------:R0:W-:Y:S04]  /*465d0*/  @P0 STG.E.U16 [R6.64], R29 ;  /* 0x0000001d06000986 */ /* 0x0001e8000c101506 */
[----:B0-----:R-:W2:Y:S01]  /*465e0*/  LDL.LU R29, [R1+0x15c] ;  /* 0x00015c00011d7983 */ /* 0x001ea20000300800 */
[----:B------:R-:W-:Y:S02]  /*465f0*/  ISETP.LT.AND P3, PT, R27, c[0x0][0x178], !P3 ;  /* 0x00005e001b007a0c */ /* 0x000fe40005f61270 */
[----:B------:R-:W-:Y:S01]  /*46600*/  IADD3 R13, R16, 0xb8, RZ ;  /* 0x000000b8100d7810 */ /* 0x000fe20007ffe0ff */
[----:B------:R-:W-:Y:S01]  /*46610*/  IMAD.WIDE R4, R8, 0x2, R24 ;  /* 0x0000000208047825 */ /* 0x000fe200078e0218 */
[----:B------:R-:W-:-:S02]  /*46620*/  ISETP.LT.AND P0, PT, R19, c[0x0][0x178], !P5 ;  /* 0x00005e0013007a0c */ /* 0x000fc40006f01270 */
[----:B------:R-:W-:Y:S02]  /*46630*/  ISETP.GE.AND P4, PT, R13, c[0x0][0x17c], PT ;  /* 0x00005f000d007a0c */ /* 0x000fe40003f86270 */
[----:B------:R-:W-:Y:S02]  /*46640*/  ISETP.LT.AND P5, PT, R27, c[0x0][0x178], !P5 ;  /* 0x00005e001b007a0c */ /* 0x000fe40006fa1270 */
[----:B------:R-:W-:-:S03]  /*46650*/  IADD3 R6, R8, c[0x0][0x198], RZ ;  /* 0x0000660008067a10 */ /* 0x000fc60007ffe0ff */
[----:B------:R0:W-:Y:S01]  /*46660*/  @P3 STG.E.U16 [R4.64], R15 ;  /* 0x0000000f04003986 */ /* 0x0001e2000c101506 */
[----:B------:R-:W-:Y:S02]  /*46670*/  ISETP.LT.AND P3, PT, R19, c[0x0][0x178], !P4 ;  /* 0x00005e0013007a0c */ /* 0x000fe40006761270 */
[----:B------:R-:W-:Y:S02]  /*46680*/  IADD3 R9, R16, 0xbb, RZ ;  /* 0x000000bb10097810 */ /* 0x000fe40007ffe0ff */
[----:B------:R-:W-:Y:S02]  /*46690*/  IADD3 R10, R6, c[0x0][0x198], RZ ;  /* 0x00006600060a7a10 */ /* 0x000fe40007ffe0ff */
[----:B------:R-:W-:Y:S02]  /*466a0*/  IADD3 R14, R16, 0xb9, RZ ;  /* 0x000000b9100e7810 */ /* 0x000fe40007ffe0ff */
[----:B------:R-:W-:Y:S02]  /*466b0*/  ISETP.LT.AND P4, PT, R27, c[0x0][0x178], !P4 ;  /* 0x00005e001b007a0c */ /* 0x000fe40006781270 */
[----:B------:R-:W-:Y:S01]  /*466c0*/  ISETP.GE.AND P2, PT, R9, c[0x0][0x17c], PT ;  /* 0x00005f0009007a0c */ /* 0x000fe20003f46270 */
[----:B0-----:R-:W-:Y:S01]  /*466d0*/  IMAD.WIDE R4, R6, 0x2, R2 ;  /* 0x0000000206047825 */ /* 0x001fe200078e0202 */
[----:B------:R-:W-:-:S03]  /*466e0*/  PRMT R15, R15, 0x7632, R15 ;  /* 0x000076320f0f7816 */ /* 0x000fc6000000000f */
[----:B------:R-:W-:Y:S01]  /*466f0*/  IMAD.WIDE R6, R6, 0x2, R24 ;  /* 0x0000000206067825 */ /* 0x000fe200078e0218 */
[----:B------:R-:W-:-:S03]  /*46700*/  ISETP.GE.AND P1, PT, R14, c[0x0][0x17c], PT ;  /* 0x00005f000e007a0c */ /* 0x000fc60003f26270 */
[----:B------:R-:W-:Y:S01]  /*46710*/  IMAD.WIDE R8, R10, 0x2, R2 ;  /* 0x000000020a087825 */ /* 0x000fe200078e0202 */
[----:B------:R0:W-:Y:S01]  /*46720*/  @P0 STG.E.U16 [R4.64], R0 ;  /* 0x0000000004000986 */ /* 0x0001e2000c101506 */
[----:B------:R-:W-:-:S03]  /*46730*/  IADD3 R12, R16, 0xba, RZ ;  /* 0x000000ba100c7810 */ /* 0x000fc60007ffe0ff */
[----:B------:R1:W-:Y:S01]  /*46740*/  @P5 STG.E.U16 [R6.64], R15 ;  /* 0x0000000f06005986 */ /* 0x0003e2000c101506 */
[----:B------:R-:W-:-:S03]  /*46750*/  ISETP.GE.AND P6, PT, R12, c[0x0][0x17c], PT ;  /* 0x00005f000c007a0c */ /* 0x000fc60003fc6270 */
[----:B-----5:R5:W-:Y:S01]  /*46760*/  @P3 STG.E.U16 [R8.64], R18 ;  /* 0x0000001208003986 */ /* 0x020be2000c101506 */
[----:B------:R-:W-:Y:S02]  /*46770*/  ISETP.LT.AND P3, PT, R19, c[0x0][0x178], !P1 ;  /* 0x00005e0013007a0c */ /* 0x000fe40004f61270 */
[----:B------:R-:W-:Y:S01]  /*46780*/  ISETP.LT.AND P1, PT, R27, c[0x0][0x178], !P1 ;  /* 0x00005e001b007a0c */ /* 0x000fe20004f21270 */
[C---:B0-----:R-:W-:Y:S01]  /*46790*/  IMAD.WIDE R4, R10.reuse, 0x2, R24 ;  /* 0x000000020a047825 */ /* 0x041fe200078e0218 */
[----:B------:R-:W-:Y:S02]  /*467a0*/  IADD3 R10, R10, c[0x0][0x198], RZ ;  /* 0x000066000a0a7a10 */ /* 0x000fe40007ffe0ff */
[----:B------:R-:W-:-:S03]  /*467b0*/  IADD3 R12, R16, 0xbc, RZ ;  /* 0x000000bc100c7810 */ /* 0x000fc60007ffe0ff */
[----:B-1----:R-:W-:Y:S01]  /*467c0*/  IMAD.WIDE R6, R10, 0x2, R2 ;  /* 0x000000020a067825 */ /* 0x002fe200078e0202 */
[----:B-----5:R-:W-:Y:S02]  /*467d0*/  PRMT R9, R18, 0x7632, R9 ;  /* 0x0000763212097816 */ /* 0x020fe40000000009 */
[----:B------:R-:W-:Y:S02]  /*467e0*/  IADD3 R8, R10, c[0x0][0x198], RZ ;  /* 0x000066000a087a10 */ /* 0x000fe40007ffe0ff */
[----:B------:R-:W-:Y:S02]  /*467f0*/  ISETP.GE.AND P0, PT, R12, c[0x0][0x17c], PT ;  /* 0x00005f000c007a0c */ /* 0x000fe40003f06270 */
[----:B------:R-:W-:Y:S01]  /*46800*/  IADD3 R12, R16, 0xbe, RZ ;  /* 0x000000be100c7810 */ /* 0x000fe20007ffe0ff */
[----:B---3--:R0:W-:Y:S01]  /*46810*/  @P4 STG.E.U16 [R4.64], R23 ;  /* 0x0000001704004986 */ /* 0x0081e2000c101506 */
[----:B------:R-:W-:Y:S02]  /*46820*/  ISETP.LT.AND P4, PT, R19, c[0x0][0x178], !P6 ;  /* 0x00005e0013007a0c */ /* 0x000fe40007781270 */
[----:B------:R-:W-:-:S02]  /*46830*/  ISETP.LT.AND P6, PT, R27, c[0x0][0x178], !P6 ;  /* 0x00005e001b007a0c */ /* 0x000fc400077c1270 */
[----:B------:R-:W-:Y:S01]  /*46840*/  PRMT R0, R23, 0x7632, R0 ;  /* 0x0000763217007816 */ /* 0x000fe20000000000 */
[----:B------:R1:W-:Y:S01]  /*46850*/  @P3 STG.E.U16 [R6.64], R9 ;  /* 0x0000000906003986 */ /* 0x0003e2000c101506 */
[----:B0-----:R-:W-:-:S03]  /*46860*/  IMAD.WIDE R4, R10, 0x2, R24 ;  /* 0x000000020a047825 */ /* 0x001fc600078e0218 */
[----:B------:R-:W3:Y:S04]  /*46870*/  LDL.LU R23, [R1+0x1ec] ;  /* 0x0001ec0001177983 */ /* 0x000ee80000300800 */
[----:B------:R0:W-:Y:S01]  /*46880*/  @P1 STG.E.U16 [R4.64], R0 ;  /* 0x0000000004001986 */ /* 0x0001e2000c101506 */
[----:B-1----:R-:W-:Y:S01]  /*46890*/  IMAD.WIDE R6, R8, 0x2, R2 ;  /* 0x0000000208067825 */ /* 0x002fe200078e0202 */
[----:B------:R-:W-:-:S04]  /*468a0*/  ISETP.GE.AND P3, PT, R12, c[0x0][0x17c], PT ;  /* 0x00005f000c007a0c */ /* 0x000fc80003f66270 */
[----:B----4-:R-:W-:Y:S01]  /*468b0*/  @P4 STG.E.U16 [R6.64], R21 ;  /* 0x0000001506004986 */ /* 0x010fe2000c101506 */
[----:B0-----:R-:W-:Y:S01]  /*468c0*/  IMAD.WIDE R4, R8, 0x2, R24 ;  /* 0x0000000208047825 */ /* 0x001fe200078e0218 */
[----:B------:R-:W-:-:S04]  /*468d0*/  PRMT R0, R21, 0x7632, R0 ;  /* 0x0000763215007816 */ /* 0x000fc80000000000 */
[----:B--2---:R0:W-:Y:S01]  /*468e0*/  @P6 STG.E.U16 [R4.64], R29 ;  /* 0x0000001d04006986 */ /* 0x0041e2000c101506 */
[----:B------:R-:W-:-:S03]  /*468f0*/  PRMT R12, R29, 0x7632, R12 ;  /* 0x000076321d0c7816 */ /* 0x000fc6000000000c */
[----:B0-----:R-:W2:Y:S04]  /*46900*/  LDL.LU R29, [R1+0x21c] ;  /* 0x00021c00011d7983 */ /* 0x001ea80000300800 */
[----:B------:R-:W4:Y:S01]  /*46910*/  LDL.LU R21, [R1+0x19c] ;  /* 0x00019c0001157983 */ /* 0x000f220000300800 */
[----:B------:R-:W-:Y:S02]  /*46920*/  ISETP.LT.AND P4, PT, R19, c[0x0][0x178], !P2 ;  /* 0x00005e0013007a0c */ /* 0x000fe40005781270 */
[----:B------:R-:W-:Y:S02]  /*46930*/  ISETP.LT.AND P2, PT, R27, c[0x0][0x178], !P2 ;  /* 0x00005e001b007a0c */ /* 0x000fe40005741270 */
[----:B------:R-:W-:Y:S02]  /*46940*/  IADD3 R6, R8, c[0x0][0x198], RZ ;  /* 0x0000660008067a10 */ /* 0x000fe40007ffe0ff */
[----:B------:R-:W-:-:S02]  /*46950*/  ISETP.LT.AND P6, PT, R19, c[0x0][0x178], !P0 ;  /* 0x00005e0013007a0c */ /* 0x000fc400047c1270 */
[----:B------:R-:W-:Y:S02]  /*46960*/  IADD3 R9, R16, 0xbf, RZ ;  /* 0x000000bf10097810 */ /* 0x000fe40007ffe0ff */
[C---:B------:R-:W-:Y:S01]  /*46970*/  IADD3 R10, R6.reuse, c[0x0][0x198], RZ ;  /* 0x00006600060a7a10 */ /* 0x040fe20007ffe0ff */
[----:B------:R-:W-:Y:S01]  /*46980*/  IMAD.WIDE R4, R6, 0x2, R2 ;  /* 0x0000000206047825 */ /* 0x000fe200078e0202 */
[----:B------:R-:W-:-:S03]  /*46990*/  ISETP.GE.AND P1, PT, R9, c[0x0][0x17c], PT ;  /* 0x00005f0009007a0c */ /* 0x000fc60003f26270 */
[----:B------:R-:W-:Y:S01]  /*469a0*/  IMAD.WIDE R6, R6, 0x2, R24 ;  /* 0x0000000206067825 */ /* 0x000fe200078e0218 */
[----:B------:R0:W-:Y:S03]  /*469b0*/  @P4 STG.E.U16 [R4.64], R0 ;  /* 0x0000000004004986 */ /* 0x0001e6000c101506 */
[----:B------:R-:W-:Y:S01]  /*469c0*/  IMAD.WIDE R8, R10, 0x2, R2 ;  /* 0x000000020a087825 */ /* 0x000fe200078e0202 */
[----:B------:R1:W-:Y:S04]  /*469d0*/  @P2 STG.E.U16 [R6.64], R12 ;  /* 0x0000000c06002986 */ /* 0x0003e8000c101506 */
[----:B------:R-:W-:Y:S01]  /*469e0*/  STL [R1+0x12c8], R22 ;  /* 0x0012c81601007387 */ /* 0x000fe20000100800 */
[----:B------:R-:W-:-:S02]  /*469f0*/  IADD3 R13, R16, 0xbd, RZ ;  /* 0x000000bd100d7810 */ /* 0x000fc40007ffe0ff */
[----:B------:R-:W-:Y:S02]  /*46a00*/  ISETP.LT.AND P0, PT, R27, c[0x0][0x178], !P0 ;  /* 0x00005e001b007a0c */ /* 0x000fe40004701270 */
[----:B------:R-:W-:Y:S01]  /*46a10*/  ISETP.GE.AND P5, PT, R13, c[0x0][0x17c], PT ;  /* 0x00005f000d007a0c */ /* 0x000fe20003fa6270 */
[C---:B0-----:R-:W-:Y:S01]  /*46a20*/  IMAD.WIDE R4, R10.reuse, 0x2, R24 ;  /* 0x000000020a047825 */ /* 0x041fe200078e0218 */
[----:B-1----:R-:W-:-:S04]  /*46a30*/  IADD3 R6, R10, c[0x0][0x198], RZ ;  /* 0x000066000a067a10 */ /* 0x002fc80007ffe0ff */
[----:B------:R-:W-:Y:S02]  /*46a40*/  IADD3 R0, R6, c[0x0][0x198], RZ ;  /* 0x0000660006007a10 */ /* 0x000fe40007ffe0ff */
[----:B------:R-:W-:Y:S01]  /*46a50*/  IADD3 R10, R16, 0xc2, RZ ;  /* 0x000000c2100a7810 */ /* 0x000fe20007ffe0ff */
[----:B---3--:R0:W-:Y:S02]  /*46a60*/  @P6 STG.E.U16 [R8.64], R23 ;  /* 0x0000001708006986 */ /* 0x0081e4000c101506 */
[----:B0-----:R-:W-:Y:S02]  /*46a70*/  PRMT R9, R23, 0x7632, R9 ;  /* 0x0000763217097816 */ /* 0x001fe40000000009 */
[----:B------:R-:W-:Y:S01]  /*46a80*/  ISETP.LT.AND P6, PT, R19, c[0x0][0x178], !P5 ;  /* 0x00005e0013007a0c */ /* 0x000fe20006fc1270 */
[----:B------:R0:W-:Y:S01]  /*46a90*/  @P0 STG.E.U16 [R4.64], R11 ;  /* 0x0000000b04000986 */ /* 0x0001e2000c101506 */
[----:B------:R-:W-:Y:S02]  /*46aa0*/  ISETP.LT.AND P5, PT, R27, c[0x0][0x178], !P5 ;  /* 0x00005e001b007a0c */ /* 0x000fe40006fa1270 */
[----:B------:R-:W-:-:S02]  /*46ab0*/  ISETP.LT.AND P0, PT, R19, c[0x0][0x178], !P3 ;  /* 0x00005e0013007a0c */ /* 0x000fc40005f01270 */
[----:B------:R-:W-:Y:S01]  /*46ac0*/  PRMT R8, R11, 0x7632, R8 ;  /* 0x000076320b087816 */ /* 0x000fe20000000008 */
[----:B0-----:R-:W-:-:S04]  /*46ad0*/  IMAD.WIDE R4, R6, 0x2, R2 ;  /* 0x0000000206047825 */ /* 0x001fc800078e0202 */
[----:B------:R-:W-:Y:S02]  /*46ae0*/  IMAD.WIDE R6, R6, 0x2, R24 ;  /* 0x0000000206067825 */ /* 0x000fe400078e0218 */
[----:B------:R0:W-:Y:S01]  /*46af0*/  @P6 STG.E.U16 [R4.64], R9 ;  /* 0x0000000904006986 */ /* 0x0001e2000c101506 */
[----:B------:R-:W-:Y:S02]  /*46b00*/  ISETP.GE.AND P6, PT, R10, c[0x0][0x17c], PT ;  /* 0x00005f000a007a0c */ /* 0x000fe40003fc6270 */
[C---:B------:R-:W-:Y:S01]  /*46b10*/  IADD3 R13, R16.reuse, 0xc0, RZ ;  /* 0x000000c0100d7810 */ /* 0x040fe20007ffe0ff */
[----:B------:R-:W-:Y:S01]  /*46b20*/  @P5 STG.E.U16 [R6.64], R8 ;  /* 0x0000000806005986 */ /* 0x000fe2000c101506 */
[----:B------:R-:W-:Y:S01]  /*46b30*/  IADD3 R14, R16, 0xc1, RZ ;  /* 0x000000c1100e7810 */ /* 0x000fe20007ffe0ff */
[----:B0-----:R-:W-:Y:S01]  /*46b40*/  IMAD.WIDE R4, R0, 0x2, R2 ;  /* 0x0000000200047825 */ /* 0x001fe200078e0202 */
[----:B------:R-:W-:Y:S02]  /*46b50*/  ISETP.GE.AND P4, PT, R13, c[0x0][0x17c], PT ;  /* 0x00005f000d007a0c */ /* 0x000fe40003f86270 */
[----:B------:R-:W-:Y:S01]  /*46b60*/  ISETP.GE.AND P2, PT, R14, c[0x0][0x17c], PT ;  /* 0x00005f000e007a0c */ /* 0x000fe20003f46270 */
[----:B----4-:R-:W-:Y:S04]  /*46b70*/  STL.64 [R1+0x12c0], R20 ;  /* 0x0012c01401007387 */ /* 0x010fe80000100a00 */
[----:B------:R-:W0:Y:S01]  /*46b80*/  LDS.128 R20, [R28] ;  /* 0x000000001c147984 */ /* 0x000e220000000c00 */
[----:B--2---:R-:W-:-:S03]  /*46b90*/  PRMT R10, R29, 0x7632, R10 ;  /* 0x000076321d0a7816 */ /* 0x004fc6000000000a */
[----:B------:R1:W-:Y:S02]  /*46ba0*/  @P0 STG.E.U16 [R4.64], R29 ;  /* 0x0000001d04000986 */ /* 0x0003e4000c101506 */
[----:B-1----:R-:W-:Y:S01]  /*46bb0*/  LOP3.LUT R29, R28, 0x20, RZ, 0x3c, !PT ;  /* 0x000000201c1d7812 */ /* 0x002fe200078e3cff */
[----:B0-----:R-:W-:Y:S01]  /*46bc0*/  IMAD.MOV.U32 R15, RZ, RZ, R20 ;  /* 0x000000ffff0f7224 */ /* 0x001fe200078e0014 */
[----:B------:R-:W-:Y:S04]  /*46bd0*/  STL [R1+0x24], R21 ;  /* 0x0000241501007387 */ /* 0x000fe80000100800 */
[----:B------:R0:W-:Y:S04]  /*46be0*/  STL.64 [R1+0x28], R22 ;  /* 0x0000281601007387 */ /* 0x0001e80000100a00 */
[----:B0-----:R-:W2:Y:S04]  /*46bf0*/  LDL.LU R22, [R1+0x12c8] ;  /* 0x0012c80001167983 */ /* 0x001ea80000300800 */
[----:B------:R-:W3:Y:S04]  /*46c00*/  LDL.LU.64 R20, [R1+0x12c0] ;  /* 0x0012c00001147983 */ /* 0x000ee80000300a00 */
[----:B------:R-:W-:Y:S04]  /*46c10*/  STL.64 [R1+0x12b8], R14 ;  /* 0x0012b80e01007387 */ /* 0x000fe80000100a00 */
[----:B------:R-:W0:Y:S04]  /*46c20*/  LDS.128 R12, [R29] ;  /* 0x000000001d0c7984 */ /* 0x000e280000000c00 */
[----:B------:R-:W4:Y:S04]  /*46c30*/  LDL.LU R23, [R1+0x220] ;  /* 0x0002200001177983 */ /* 0x000f280000300800 */
[----:B0-----:R-:W-:Y:S04]  /*46c40*/  STL [R1+0x34], R13 ;  /* 0x0000340d01007387 */ /* 0x001fe80000100800 */
[----:B------:R0:W-:Y:S04]  /*46c50*/  STL.64 [R1+0x38], R14 ;  /* 0x0000380e01007387 */ /* 0x0001e80000100a00 */
[----:B0-----:R-:W5:Y:S01]  /*46c60*/  LDL.LU.64 R14, [R1+0x12b8] ;  /* 0x0012b800010e7983 */ /* 0x001f620000300a00 */
[----:B------:R-:W-:Y:S01]  /*46c70*/  ISETP.LT.AND P3, PT, R27, c[0x0][0x178], !P3 ;  /* 0x00005e001b007a0c */ /* 0x000fe20005f61270 */
[----:B------:R-:W-:Y:S01]  /*46c80*/  IMAD.WIDE R6, R0, 0x2, R24 ;  /* 0x0000000200067825 */ /* 0x000fe200078e0218 */
[----:B------:R-:W-:-:S03]  /*46c90*/  ISETP.LT.AND P0, PT, R19, c[0x0][0x178], !P1 ;  /* 0x00005e0013007a0c */ /* 0x000fc60004f01270 */
[----:B------:R-:W-:Y:S01]  /*46ca0*/  IMAD.MOV.U32 R13, RZ, RZ, R12 ;  /* 0x000000ffff0d7224 */ /* 0x000fe200078e000c */
[----:B------:R-:W-:Y:S02]  /*46cb0*/  IADD3 R12, R16, 0xc4, RZ ;  /* 0x000000c4100c7810 */ /* 0x000fe40007ffe0ff */
[----:B------:R-:W-:-:S05]  /*46cc0*/  LOP3.LUT R29, R28, 0x40, RZ, 0x3c, !PT ;  /* 0x000000401c1d7812 */ /* 0x000fca00078e3cff */
[----:B---3--:R0:W-:Y:S01]  /*46cd0*/  @P3 STG.E.U16 [R6.64], R21 ;  /* 0x0000001506003986 */ /* 0x0081e2000c101506 */
[----:B------:R-:W-:Y:S02]  /*46ce0*/  PRMT R11, R21, 0x7632, R11 ;  /* 0x00007632150b7816 */ /* 0x000fe4000000000b */
[----:B0-----:R-:W-:Y:S01]  /*46cf0*/  IADD3 R6, R0, c[0x0][0x198], RZ ;  /* 0x0000660000067a10 */ /* 0x001fe20007ffe0ff */
[----:B------:R-:W3:Y:S04]  /*46d00*/  LDL.LU R21, [R1+0x240] ;  /* 0x0002400001157983 */ /* 0x000ee80000300800 */
[----:B------:R-:W-:-:S05]  /*46d10*/  IMAD.WIDE R4, R6, 0x2, R2 ;  /* 0x0000000206047825 */ /* 0x000fca00078e0202 */
[----:B------:R-:W-:Y:S01]  /*46d20*/  @P0 STG.E.U16 [R4.64], R10 ;  /* 0x0000000a04000986 */ /* 0x000fe2000c101506 */
[----:B------:R-:W-:-:S03]  /*46d30*/  ISETP.GE.AND P0, PT, R12, c[0x0][0x17c], PT ;  /* 0x00005f000c007a0c */ /* 0x000fc60003f06270 */
[----:B-----5:R-:W-:Y:S04]  /*46d40*/  STL.64 [R1+0x12b0], R14 ;  /* 0x0012b00e01007387 */ /* 0x020fe80000100a00 */
[----:B------:R-:W-:Y:S04]  /*46d50*/  STL [R1+0x12ac], R13 ;  /* 0x0012ac0d01007387 */ /* 0x000fe80000100800 */
[----:B------:R-:W0:Y:S04]  /*46d60*/  LDS.128 R12, [R29] ;  /* 0x000000001d0c7984 */ /* 0x000e280000000c00 */
[----:B0-----:R-:W-:Y:S04]  /*46d70*/  STL [R1+0x14], R13 ;  /* 0x0000140d01007387 */ /* 0x001fe80000100800 */
[----:B------:R0:W-:Y:S04]  /*46d80*/  STL.64 [R1+0x18], R14 ;  /* 0x0000180e01007387 */ /* 0x0001e80000100a00 */
[----:B0-----:R-:W5:Y:S01]  /*46d90*/  LDL.LU.64 R14, [R1+0x12b0] ;  /* 0x0012b000010e7983 */ /* 0x001f620000300a00 */
[----:B------:R-:W-:-:S02]  /*46da0*/  ISETP.LT.AND P1, PT, R27, c[0x0][0x178], !P1 ;  /* 0x00005e001b007a0c */ /* 0x000fc40004f21270 */
[----:B------:R-:W-:Y:S01]  /*46db0*/  ISETP.LT.AND P3, PT, R19, c[0x0][0x178], !P4 ;  /* 0x00005e0013007a0c */ /* 0x000fe20006761270 */
[----:B------:R-:W2:Y:S01]  /*46dc0*/  LDL.LU R13, [R1+0x12ac] ;  /* 0x0012ac00010d7983 */ /* 0x000ea20000300800 */
[----:B------:R-:W-:Y:S02]  /*46dd0*/  IADD3 R9, R16, 0xc3, RZ ;  /* 0x000000c310097810 */ /* 0x000fe40007ffe0ff */
[C---:B------:R-:W-:Y:S01]  /*46de0*/  IADD3 R0, R6.reuse, c[0x0][0x198], RZ ;  /* 0x0000660006007a10 */ /* 0x040fe20007ffe0ff */
[----:B------:R-:W-:Y:S01]  /*46df0*/  IMAD.WIDE R6, R6, 0x2, R24 ;  /* 0x0000000206067825 */ /* 0x000fe200078e0218 */
[----:B------:R-:W-:Y:S02]  /*46e00*/  ISETP.GE.AND P5, PT, R9, c[0x0][0x17c], PT ;  /* 0x00005f0009007a0c */ /* 0x000fe40003fa6270 */
[----:B------:R-:W-:Y:S01]  /*46e10*/  ISETP.LT.AND P4, PT, R27, c[0x0][0x178], !P4 ;  /* 0x00005e001b007a0c */ /* 0x000fe20006781270 */
[----:B------:R-:W-:Y:S01]  /*46e20*/  IMAD.WIDE R8, R0, 0x2, R2 ;  /* 0x0000000200087825 */ /* 0x000fe200078e0202 */
[----:B------:R-:W-:Y:S01]  /*46e30*/  IADD3 R4, R16, 0xc5, RZ ;  /* 0x000000c510047810 */ /* 0x000fe20007ffe0ff */
[----:B------:R0:W-:Y:S04]  /*46e40*/  @P1 STG.E.U16 [R6.64], R11 ;  /* 0x0000000b06001986 */ /* 0x0001e8000c101506 */
[----:B----4-:R1:W-:Y:S01]  /*46e50*/  @P3 STG.E.U16 [R8.64], R23 ;  /* 0x0000001708003986 */ /* 0x0103e2000c101506 */
[----:B------:R-:W-:-:S02]  /*46e60*/  ISETP.LT.AND P3, PT, R19, c[0x0][0x178], !P2 ;  /* 0x00005e0013007a0c */ /* 0x000fc40005761270 */
[----:B------:R-:W-:Y:S02]  /*46e70*/  ISETP.LT.AND P2, PT, R27, c[0x0][0x178], !P2 ;  /* 0x00005e001b007a0c */ /* 0x000fe40005741270 */
[----:B------:R-:W-:Y:S01]  /*46e80*/  ISETP.GE.AND P1, PT, R4, c[0x0][0x17c], PT ;  /* 0x00005f0004007a0c */ /* 0x000fe20003f26270 */
[C---:B0-----:R-:W-:Y:S01]  /*46e90*/  IMAD.WIDE R6, R0.reuse, 0x2, R24 ;  /* 0x0000000200067825 */ /* 0x041fe200078e0218 */
[----:B------:R-:W-:Y:S02]  /*46ea0*/  IADD3 R4, R0, c[0x0][0x198], RZ ;  /* 0x0000660000047a10 */ /* 0x000fe40007ffe0ff */
[----:B------:R-:W-:Y:S02]  /*46eb0*/  PRMT R10, R23, 0x7632, R10 ;  /* 0x00007632170a7816 */ /* 0x000fe4000000000a */
[----:B------:R-:W-:Y:S01]  /*46ec0*/  IADD3 R0, R4, c[0x0][0x198], RZ ;  /* 0x0000660004007a10 */ /* 0x000fe20007ffe0ff */
[----:B-1----:R-:W4:Y:S04]  /*46ed0*/  LDL.LU R23, [R1+0x250] ;  /* 0x0002500001177983 */ /* 0x002f280000300800 */
[----:B-----5:R0:W-:Y:S01]  /*46ee0*/  @P4 STG.E.U16 [R6.64], R15 ;  /* 0x0000000f06004986 */ /* 0x0201e2000c101506 */
[----:B------:R-:W-:-:S02]  /*46ef0*/  ISETP.LT.AND P4, PT, R19, c[0x0][0x178], !P6 ;  /* 0x00005e0013007a0c */ /* 0x000fc40007781270 */
[----:B------:R-:W-:Y:S01]  /*46f00*/  PRMT R8, R15, 0x7632, R8 ;  /* 0x000076320f087816 */ /* 0x000fe20000000008 */
[----:B0-----:R-:W-:-:S04]  /*46f10*/  IMAD.WIDE R6, R4, 0x2, R2 ;  /* 0x0000000204067825 */ /* 0x001fc800078e0202 */
[----:B------:R-:W-:Y:S01]  /*46f20*/  IMAD.WIDE R4, R4, 0x2, R24 ;  /* 0x0000000204047825 */ /* 0x000fe200078e0218 */
[----:B------:R0:W-:Y:S04]  /*46f30*/  @P3 STG.E.U16 [R6.64], R10 ;  /* 0x0000000a06003986 */ /* 0x0001e8000c101506 */
[----:B------:R-:W-:Y:S01]  /*46f40*/  @P2 STG.E.U16 [R4.64], R8 ;  /* 0x0000000804002986 */ /* 0x000fe2000c101506 */
[----:B------:R-:W-:Y:S02]  /*46f50*/  ISETP.LT.AND P2, PT, R19, c[0x0][0x178], !P5 ;  /* 0x00005e0013007a0c */ /* 0x000fe40006f41270 */
[----:B------:R-:W-:Y:S01]  /*46f60*/  LOP3.LUT R19, R28, 0x60, RZ, 0x3c, !PT ;  /* 0x000000601c137812 */ /* 0x000fe200078e3cff */
[----:B0-----:R-:W-:-:S05]  /*46f70*/  IMAD.WIDE R6, R0, 0x2, R2 ;  /* 0x0000000200067825 */ /* 0x001fca00078e0202 */
[----:B---3--:R-:W-:Y:S04]  /*46f80*/  @P4 STG.E.U16 [R6.64], R21 ;  /* 0x0000001506004986 */ /* 0x008fe8000c101506 */
[----:B------:R-:W0:Y:S04]  /*46f90*/  LDS.128 R4, [R19] ;  /* 0x0000000013047984 */ /* 0x000e280000000c00 */
[----:B0-----:R0:W-:Y:S04]  /*46fa0*/  STL [R1+0x1294], R5 ;  /* 0x0012940501007387 */ /* 0x0011e80000100800 */
[----:B0-----:R-:W3:Y:S04]  /*46fb0*/  LDL R5, [R1+0xc58] ;  /* 0x000c580001057983 */ /* 0x001ee80000100800 */
[----:B------:R-:W-:Y:S04]  /*46fc0*/  STL [R1+0x1290], R6 ;  /* 0x0012900601007387 */ /* 0x000fe80000100800 */
[----:B------:R0:W-:Y:S04]  /*46fd0*/  STL [R1+0x128c], R7 ;  /* 0x00128c0701007387 */ /* 0x0001e80000100800 */
[----:B0-----:R-:W5:Y:S01]  /*46fe0*/  LDL R7, [R1+0xc5c] ;  /* 0x000c5c0001077983 */ /* 0x001f620000100800 */
[----:B------:R-:W-:-:S02]  /*46ff0*/  ISETP.LT.AND P6, PT, R27, c[0x0][0x178], !P6 ;  /* 0x00005e001b007a0c */ /* 0x000fc400077c1270 */
[C---:B------:R-:W-:Y:S01]  /*47000*/  IADD3 R9, R16.reuse, 0xc6, RZ ;  /* 0x000000c610097810 */ /* 0x040fe20007ffe0ff */
[----:B------:R-:W-:Y:S01]  /*47010*/  IMAD.MOV.U32 R17, RZ, RZ, R12 ;  /* 0x000000ffff117224 */ /* 0x000fe200078e000c */
[----:B------:R-:W-:Y:S02]  /*47020*/  IADD3 R10, R16, 0xc7, RZ ;  /* 0x000000c7100a7810 */ /* 0x000fe40007ffe0ff */
[C---:B------:R-:W-:Y:S02]  /*47030*/  IADD3 R12, R0.reuse, c[0x0][0x198], RZ ;  /* 0x00006600000c7a10 */ /* 0x040fe40007ffe0ff */
[----:B------:R-:W-:Y:S01]  /*47040*/  ISETP.GE.AND P3, PT, R9, c[0x0][0x17c], PT ;  /* 0x00005f0009007a0c */ /* 0x000fe20003f66270 */
[----:B------:R-:W-:Y:S01]  /*47050*/  IMAD.WIDE R8, R0, 0x2, R24 ;  /* 0x0000000200087825 */ /* 0x000fe200078e0218 */
[----:B------:R-:W-:Y:S02]  /*47060*/  ISETP.GE.AND P4, PT, R10, c[0x0][0x17c], PT ;  /* 0x00005f000a007a0c */ /* 0x000fe40003f86270 */
[----:B------:R-:W-:Y:S01]  /*47070*/  PRMT R0, R21, 0x7632, R0 ;  /* 0x0000763215007816 */ /* 0x000fe20000000000 */
[C---:B------:R-:W-:Y:S01]  /*47080*/  IMAD.WIDE R10, R12.reuse, 0x2, R2 ;  /* 0x000000020c0a7825 */ /* 0x040fe200078e0202 */
[----:B------:R-:W-:Y:S01]  /*47090*/  ISETP.LT.AND P5, PT, R27, c[0x0][0x178], !P5 ;  /* 0x00005e001b007a0c */ /* 0x000fe20006fa1270 */
[----:B--2---:R0:W-:Y:S04]  /*470a0*/  @P6 STG.E.U16 [R8.64], R13 ;  /* 0x0000000d08006986 */ /* 0x0041e8000c101506 */
[----:B------:R1:W-:Y:S01]  /*470b0*/  @P2 STG.E.U16 [R10.64], R0 ;  /* 0x000000000a002986 */ /* 0x0003e2000c101506 */
[----:B------:R-:W-:Y:S01]  /*470c0*/  PRMT R14, R13, 0x7632, R14 ;  /* 0x000076320d0e7816 */ /* 0x000fe2000000000e */
[C---:B0-----:R-:W-:Y:S01]  /*470d0*/  IMAD.WIDE R8, R12.reuse, 0x2, R24 ;  /* 0x000000020c087825 */ /* 0x041fe200078e0218 */
[----:B-1----:R-:W-:-:S05]  /*470e0*/  IADD3 R0, R12, c[0x0][0x198], RZ ;  /* 0x000066000c007a10 */ /* 0x002fca0007ffe0ff */
[----:B------:R-:W-:Y:S01]  /*470f0*/  @P5 STG.E.U16 [R8.64], R14 ;  /* 0x0000000e08005986 */ /* 0x000fe2000c101506 */
[----:B------:R-:W-:Y:S01]  /*47100*/  IMAD.WIDE R10, R0, 0x2, R2 ;  /* 0x00000002000a7825 */ /* 0x000fe200078e0202 */
[----:B----4-:R-:W-:Y:S02]  /*47110*/  PRMT R22, R23, 0x7632, R22 ;  /* 0x0000763217167816 */ /* 0x010fe40000000016 */
[----:B------:R-:W0:Y:S01]  /*47120*/  S2R R6, SR_TID.X ;  /* 0x0000000000067919 */ /* 0x000e220000002100 */
[----:B-----5:R-:W-:-:S13]  /*47130*/  ISETP.LT.AND P6, PT, R7, c[0x0][0x178], !P0 ;  /* 0x00005e0007007a0c */ /* 0x020fda00047c1270 */
[----:B------:R-:W-:Y:S04]  /*47140*/  @P6 STG.E.U16 [R10.64], R23 ;  /* 0x000000170a006986 */ /* 0x000fe8000c101506 */
[----:B------:R1:W2:Y:S04]  /*47150*/  LDS.128 R8, [R28+0x1000] ;  /* 0x001000001c087984 */ /* 0x0002a80000000c00 */
[----:B-1----:R-:W4:Y:S04]  /*47160*/  LDL.LU R28, [R1+0x260] ;  /* 0x00026000011c7983 */ /* 0x002f280000300800 */
[----:B--2---:R0:W-:Y:S04]  /*47170*/  STL.64 [R1+0x1298], R10 ;  /* 0x0012980a01007387 */ /* 0x0041e80000100a00 */
[----:B------:R-:W2:Y:S01]  /*47180*/  LDL.LU R23, [R1+0x290] ;  /* 0x0002900001177983 */ /* 0x000ea20000300800 */
[----:B------:R-:W-:Y:S01]  /*47190*/  ISETP.LT.AND P0, PT, R27, c[0x0][0x178], !P0 ;  /* 0x00005e001b007a0c */ /* 0x000fe20004701270 */
[----:B------:R-:W-:Y:S01]  /*471a0*/  IMAD.WIDE R12, R0, 0x2, R24 ;  /* 0x00000002000c7825 */ /* 0x000fe200078e0218 */
[----:B0-----:R-:W-:-:S03]  /*471b0*/  LOP3.LUT R10, R6, 0xff, RZ, 0xc0, !PT ;  /* 0x000000ff060a7812 */ /* 0x001fc600078ec0ff */
[----:B------:R-:W-:Y:S01]  /*471c0*/  IMAD.SHL.U32 R6, R6, 0x1000, RZ ;  /* 0x0000100006067824 */ /* 0x000fe200078e00ff */
[----:B------:R-:W-:-:S07]  /*471d0*/  IADD3 R14, R0, c[0x0][0x198], RZ ;  /* 0x00006600000e7a10 */ /* 0x000fce0007ffe0ff */
[----:B------:R0:W-:Y:S01]  /*471e0*/  @P0 STG.E.U16 [R12.64], R17 ;  /* 0x000000110c000986 */ /* 0x0001e2000c101506 */
[----:B------:R-:W-:Y:S02]  /*471f0*/  ISETP.LT.AND P0, PT, R7, c[0x0][0x178], !P1 ;  /* 0x00005e0007007a0c */ /* 0x000fe40004f01270 */
[----:B------:R-:W-:Y:S02]  /*47200*/  LOP3.LUT R6, R6, 0x6000, RZ, 0xc0, !PT ;  /* 0x0000600006067812 */ /* 0x000fe400078ec0ff */
[----:B------:R-:W-:Y:S02]  /*47210*/  ISETP.LT.AND P1, PT, R27, c[0x0][0x178], !P1 ;  /* 0x00005e001b007a0c */ /* 0x000fe40004f21270 */
[----:B---3--:R-:W-:Y:S01]  /*47220*/  IADD3 R15, R5, 0xc8, RZ ;  /* 0x000000c8050f7810 */ /* 0x008fe20007ffe0ff */
[----:B------:R-:W-:Y:S01]  /*47230*/  IMAD R6, R10, 0x10, R6 ;  /* 0x000000100a067824 */ /* 0x000fe200078e0206 */
[C---:B------:R-:W-:Y:S02]  /*47240*/  IADD3 R0, R14.reuse, c[0x0][0x198], RZ ;  /* 0x000066000e007a10 */ /* 0x040fe40007ffe0ff */
[----:B------:R-:W-:Y:S01]  /*47250*/  ISETP.GE.AND P2, PT, R15, c[0x0][0x17c], PT ;  /* 0x00005f000f007a0c */ /* 0x000fe20003f46270 */
[----:B0-----:R-:W-:Y:S01]  /*47260*/  IMAD.WIDE R12, R14, 0x2, R2 ;  /* 0x000000020e0c7825 */ /* 0x001fe200078e0202 */
[----:B------:R-:W-:-:S02]  /*47270*/  PRMT R20, R17, 0x7632, R20 ;  /* 0x0000763211147816 */ /* 0x000fc40000000014 */
[----:B------:R-:W-:Y:S01]  /*47280*/  LOP3.LUT R6, R6, 0x20, RZ, 0x3c, !PT ;  /* 0x0000002006067812 */ /* 0x000fe200078e3cff */
[----:B------:R-:W-:Y:S01]  /*47290*/  IMAD.WIDE R14, R14, 0x2, R24 ;  /* 0x000000020e0e7825 */ /* 0x000fe200078e0218 */
[----:B------:R-:W-:Y:S04]  /*472a0*/  @P0 STG.E.U16 [R12.64], R22 ;  /* 0x000000160c000986 */ /* 0x000fe8000c101506 */
[----:B------:R0:W-:Y:S04]  /*472b0*/  @P1 STG.E.U16 [R14.64], R20 ;  /* 0x000000140e001986 */ /* 0x0001e8000c101506 */
[----:B------:R-:W1:Y:S01]  /*472c0*/  LDS.128 R12, [R6+0x1000] ;  /* 0x00100000060c7984 */ /* 0x000e620000000c00 */
[----:B------:R-:W-:-:S02]  /*472d0*/  ISETP.LT.AND P6, PT, R7, c[0x0][0x178], !P3 ;  /* 0x00005e0007007a0c */ /* 0x000fc40005fc1270 */
[----:B------:R-:W-:Y:S02]  /*472e0*/  IADD3 R16, R5, 0xc9, RZ ;  /* 0x000000c905107810 */ /* 0x000fe40007ffe0ff */
[----:B------:R-:W-:Y:S02]  /*472f0*/  ISETP.LT.AND P3, PT, R27, c[0x0][0x178], !P3 ;  /* 0x00005e001b007a0c */ /* 0x000fe40005f61270 */
[----:B------:R-:W-:Y:S01]  /*47300*/  ISETP.GE.AND P5, PT, R16, c[0x0][0x17c], PT ;  /* 0x00005f0010007a0c */ /* 0x000fe20003fa6270 */
[----:B------:R-:W-:Y:S01]  /*47310*/  IMAD.WIDE R16, R0, 0x2, R2 ;  /* 0x0000000200107825 */ /* 0x000fe200078e0202 */
[----:B------:R-:W-:-:S03]  /*47320*/  ISETP.LT.AND P1, PT, R7, c[0x0][0x178], !P4 ;  /* 0x00005e0007007a0c */ /* 0x000fc60006721270 */
[----:B------:R-:W-:Y:S01]  /*47330*/  IMAD.WIDE R18, R0, 0x2, R24 ;  /* 0x0000000200127825 */ /* 0x000fe200078e0218 */
[C---:B------:R-:W-:Y:S02]  /*47340*/  IADD3 R21, R5.reuse, 0xca, RZ ;  /* 0x000000ca05157810 */ /* 0x040fe40007ffe0ff */
[----:B0-----:R-:W-:Y:S02]  /*47350*/  IADD3 R20, R5, 0xcb, RZ ;  /* 0x000000cb05147810 */ /* 0x001fe40007ffe0ff */
[----:B------:R-:W-:Y:S02]  /*47360*/  ISETP.GE.AND P0, PT, R21, c[0x0][0x17c], PT ;  /* 0x00005f0015007a0c */ /* 0x000fe40003f06270 */
[----:B------:R-:W-:Y:S01]  /*47370*/  IADD3 R21, R5, 0xcc, RZ ;  /* 0x000000cc05157810 */ /* 0x000fe20007ffe0ff */
[----:B-1----:R-:W-:Y:S01]  /*47380*/  STL.64 [R1+0x12a0], R14 ;  /* 0x0012a00e01007387 */ /* 0x002fe20000100a00 */
[----:B------:R-:W-:-:S03]  /*47390*/  ISETP.LT.AND P4, PT, R27, c[0x0][0x178], !P4 ;  /* 0x00005e001b007a0c */ /* 0x000fc60006781270 */
[----:B----4-:R0:W-:Y:S04]  /*473a0*/  @P6 STG.E.U16 [R16.64], R28 ;  /* 0x0000001c10006986 */ /* 0x0101e8000c101506 */
[----:B------:R1:W-:Y:S01]  /*473b0*/  @P3 STG.E.U16 [R18.64], R4 ;  /* 0x0000000412003986 */ /* 0x0003e2000c101506 */
[----:B0-----:R-:W-:Y:S02]  /*473c0*/  IADD3 R16, R0, c[0x0][0x198], RZ ;  /* 0x0000660000107a10 */ /* 0x001fe40007ffe0ff */
[----:B-1----:R-:W-:-:S03]  /*473d0*/  PRMT R4, R28, 0x7632, R4 ;  /* 0x000076321c047816 */ /* 0x002fc60000000004 */
[----:B------:R-:W-:Y:S01]  /*473e0*/  IMAD.WIDE R18, R16, 0x2, R2 ;  /* 0x0000000210127825 */ /* 0x000fe200078e0202 */
[----:B------:R-:W-:-:S04]  /*473f0*/  PRMT R22, R4, 0x7632, R22 ;  /* 0x0000763204167816 */ /* 0x000fc80000000016 */
[----:B------:R0:W-:Y:S02]  /*47400*/  @P1 STG.E.U16 [R18.64], R4 ;  /* 0x0000000412001986 */ /* 0x0001e4000c101506 */
[----:B0-----:R-:W-:Y:S02]  /*47410*/  IADD3 R4, R5, 0xcd, RZ ;  /* 0x000000cd05047810 */ /* 0x001fe40007ffe0ff */
[----:B------:R-:W3:Y:S01]  /*47420*/  LDL.LU R5, [R1+0x280] ;  /* 0x0002800001057983 */ /* 0x000ee20000300800 */
[----:B------:R-:W-:Y:S02]  /*47430*/  ISETP.LT.AND P3, PT, R7, c[0x0][0x178], !P2 ;  /* 0x00005e0007007a0c */ /* 0x000fe40005761270 */
[----:B------:R-:W-:Y:S01]  /*47440*/  ISETP.LT.AND P2, PT, R27, c[0x0][0x178], !P2 ;  /* 0x00005e001b007a0c */ /* 0x000fe20005741270 */
[----:B------:R-:W4:Y:S01]  /*47450*/  LDL.LU R6, [R1+0x270] ;  /* 0x0002700001067983 */ /* 0x000f220000300800 */
[C---:B------:R-:W-:Y:S01]  /*47460*/  IADD3 R0, R16.reuse, c[0x0][0x198], RZ ;  /* 0x0000660010007a10 */ /* 0x040fe20007ffe0ff */
[----:B------:R-:W-:-:S04]  /*47470*/  IMAD.WIDE R16, R16, 0x2, R24 ;  /* 0x0000000210107825 */ /* 0x000fc800078e0218 */
[C---:B------:R-:W-:Y:S01]  /*47480*/  IMAD.WIDE R18, R0.reuse, 0x2, R2 ;  /* 0x0000000200127825 */ /* 0x040fe200078e0202 */
[----:B------:R0:W-:Y:S04]  /*47490*/  @P4 STG.E.U16 [R16.64], R22 ;  /* 0x0000001610004986 */ /* 0x0001e8000c101506 */
[----:B--2---:R-:W-:Y:S01]  /*474a0*/  @P3 STG.E.U16 [R18.64], R23 ;  /* 0x0000001712003986 */ /* 0x004fe2000c101506 */
[----:B0-----:R-:W-:-:S05]  /*474b0*/  IMAD.WIDE R16, R0, 0x2, R24 ;  /* 0x0000000200107825 */ /* 0x001fca00078e0218 */
[----:B------:R-:W-:Y:S04]  /*474c0*/  @P2 STG.E.U16 [R16.64], R8 ;  /* 0x0000000810002986 */ /* 0x000fe8000c101506 */
[----:B------:R0:W1:Y:S04]  /*474d0*/  LDS.128 R16, [R29+0x1000] ;  /* 0x001000001d107984 */ /* 0x0000680000000c00 */
[----:B0-----:R-:W0:Y:S01]  /*474e0*/  S2R R29, SR_TID.X ;  /* 0x00000000001d7919 */ /* 0x001e220000002100 */
[----:B------:R-:W-:Y:S02]  /*474f0*/  ISETP.LT.AND P4, PT, R7, c[0x0][0x178], !P5 ;  /* 0x00005e0007007a0c */ /* 0x000fe40006f81270 */
[----:B------:R-:W-:-:S02]  /*47500*/  ISETP.LT.AND P5, PT, R27, c[0x0][0x178], !P5 ;  /* 0x00005e001b007a0c */ /* 0x000fc40006fa1270 */
[----:B------:R-:W-:Y:S02]  /*47510*/  IADD3 R0, R0, c[0x0][0x198], RZ ;  /* 0x0000660000007a10 */ /* 0x000fe40007ffe0ff */
[----:B------:R-:W-:Y:S02]  /*47520*/  PRMT R8, R23, 0x7632, R8 ;  /* 0x0000763217087816 */ /* 0x000fe40000000008 */
[----:B------:R-:W-:Y:S01]  /*47530*/  ISETP.GE.AND P6, PT, R20, c[0x0][0x17c], PT ;  /* 0x00005f0014007a0c */ /* 0x000fe20003fc6270 */
[----:B------:R-:W-:Y:S01]  /*47540*/  IMAD.WIDE R22, R0, 0x2, R2 ;  /* 0x0000000200167825 */ /* 0x000fe200078e0202 */
[----:B------:R-:W-:-:S03]  /*47550*/  ISETP.GE.AND P1, PT, R21, c[0x0][0x17c], PT ;  /* 0x00005f0015007a0c */ /* 0x000fc60003f26270 */
[C---:B0-----:R-:W-:Y:S01]  /*47560*/  IMAD.SHL.U32 R11, R29.reuse, 0x1000, RZ ;  /* 0x000010001d0b7824 */ /* 0x041fe200078e00ff */
[----:B------:R-:W-:-:S04]  /*47570*/  LOP3.LUT R10, R29, 0xff, RZ, 0xc0, !PT ;  /* 0x000000ff1d0a7812 */ /* 0x000fc800078ec0ff */
[----:B------:R-:W-:Y:S01]  /*47580*/  LOP3.LUT R11, R11, 0x6000, RZ, 0xc0, !PT ;  /* 0x000060000b0b7812 */ /* 0x000fe200078ec0ff */
[----:B------:R-:W-:-:S04]  /*47590*/  IMAD.WIDE R20, R0, 0x2, R24 ;  /* 0x0000000200147825 */ /* 0x000fc800078e0218 */
[----:B------:R-:W-:Y:S01]  /*475a0*/  IMAD R11, R10, 0x10, R11 ;  /* 0x000000100a0b7824 */ /* 0x000fe200078e020b */
[----:B------:R-:W-:Y:S01]  /*475b0*/  PRMT R26, R8, 0x7632, R26 ;  /* 0x00007632081a7816 */ /* 0x000fe2000000001a */
[----:B------:R-:W-:Y:S03]  /*475c0*/  @P4 STG.E.U16 [R22.64], R8 ;  /* 0x0000000816004986 */ /* 0x000fe6000c101506 */
[----:B------:R-:W-:Y:S01]  /*475d0*/  LOP3.LUT R11, R11, 0x60, RZ, 0x3c, !PT ;  /* 0x000000600b0b7812 */ /* 0x000fe200078e3cff */
[----:B------:R-:W-:Y:S04]  /*475e0*/  @P5 STG.E.U16 [R20.64], R26 ;  /* 0x0000001a14005986 */ /* 0x000fe8000c101506 */
[----:B------:R-:W0:Y:S04]  /*475f0*/  LDS.128 R20, [R11+0x1000] ;  /* 0x001000000b147984 */ /* 0x000e280000000c00 */
[----:B-1----:R1:W-:Y:S04]  /*47600*/  STL [R1+0x1288], R19 ;  /* 0x0012881301007387 */ /* 0x0023e80000100800 */
[----:B-1----:R-:W2:Y:S01]  /*47610*/  LDL.LU R19, [R1+0xc58] ;  /* 0x000c580001137983 */ /* 0x002ea20000300800 */
[----:B------:R-:W-:-:S02]  /*47620*/  ISETP.LT.AND P2, PT, R7, c[0x0][0x178], !P0 ;  /* 0x00005e0007007a0c */ /* 0x000fc40004741270 */
[----:B------:R-:W-:Y:S01]  /*47630*/  IADD3 R0, R0, c[0x0][0x198], RZ ;  /* 0x0000660000007a10 */ /* 0x000fe20007ffe0ff */
[----:B0-----:R0:W-:Y:S04]  /*47640*/  STL [R1+0x1284], R23 ;  /* 0x0012841701007387 */ /* 0x0011e80000100800 */
[----:B0-----:R-:W5:Y:S01]  /*47650*/  LDL.LU R23, [R1+0xc60] ;  /* 0x000c600001177983 */ /* 0x001f620000300800 */
[----:B------:R-:W-:-:S05]  /*47660*/  IMAD.WIDE R28, R0, 0x2, R2 ;  /* 0x00000002001c7825 */ /* 0x000fca00078e0202 */
[----:B---3--:R0:W-:Y:S01]  /*47670*/  @P2 STG.E.U16 [R28.64], R5 ;  /* 0x000000051c002986 */ /* 0x0081e2000c101506 */
[----:B------:R-:W-:-:S03]  /*47680*/  PRMT R8, R5, 0x7632, R8 ;  /* 0x0000763205087816 */ /* 0x000fc60000000008 */
[----:B0-----:R-:W3:Y:S04]  /*47690*/  LDL.LU R5, [R1+0x230] ;  /* 0x0002300001057983 */ /* 0x001ee80000300800 */
[----:B------:R-:W3:Y:S01]  /*476a0*/  LDL.LU R11, [R1+0x224] ;  /* 0x00022400010b7983 */ /* 0x000ee20000300800 */
[----:B------:R-:W-:Y:S02]  /*476b0*/  ISETP.LT.AND P4, PT, R27, c[0x0][0x178], !P0 ;  /* 0x00005e001b007a0c */ /* 0x000fe40004781270 */
[----:B------:R-:W-:Y:S02]  /*476c0*/  ISETP.GE.AND P3, PT, R4, c[0x0][0x17c], PT ;  /* 0x00005f0004007a0c */ /* 0x000fe40003f66270 */
[----:B------:R-:W-:Y:S02]  /*476d0*/  ISETP.LT.AND P5, PT, R7, c[0x0][0x178], !P6 ;  /* 0x00005e0007007a0c */ /* 0x000fe400077a1270 */
[----:B------:R-:W-:Y:S01]  /*476e0*/  ISETP.LT.AND P6, PT, R27, c[0x0][0x178], !P6 ;  /* 0x00005e001b007a0c */ /* 0x000fe200077c1270 */
[C---:B------:R-:W-:Y:S01]  /*476f0*/  IMAD.WIDE R26, R0.reuse, 0x2, R24 ;  /* 0x00000002001a7825 */ /* 0x040fe200078e0218 */
[----:B------:R-:W-:-:S05]  /*47700*/  IADD3 R0, R0, c[0x0][0x198], RZ ;  /* 0x0000660000007a10 */ /* 0x000fca0007ffe0ff */
[----:B------:R0:W-:Y:S01]  /*47710*/  @P4 STG.E.U16 [R26.64], R12 ;  /* 0x0000000c1a004986 */ /* 0x0001e2000c101506 */
[----:B------:R-:W-:Y:S01]  /*47720*/  ISETP.LT.AND P4, PT, R7, c[0x0][0x178], !P1 ;  /* 0x00005e0007007a0c */ /* 0x000fe20004f81270 */
[----:B------:R-:W-:-:S04]  /*47730*/  IMAD.WIDE R28, R0, 0x2, R24 ;  /* 0x00000002001c7825 */ /* 0x000fc800078e0218 */
[----:B0-----:R-:W-:Y:S01]  /*47740*/  IMAD.WIDE R26, R0, 0x2, R2 ;  /* 0x00000002001a7825 */ /* 0x001fe200078e0202 */
[----:B------:R-:W-:-:S04]  /*47750*/  PRMT R12, R12, 0x7632, R12 ;  /* 0x000076320c0c7816 */ /* 0x000fc8000000000c */
[----:B------:R-:W-:Y:S04]  /*47760*/  @P5 STG.E.U16 [R26.64], R8 ;  /* 0x000000081a005986 */ /* 0x000fe8000c101506 */
[----:B------:R0:W-:Y:S01]  /*47770*/  @P6 STG.E.U16 [R28.64], R12 ;  /* 0x0000000c1c006986 */ /* 0x0001e2000c101506 */
[----:B------:R-:W-:Y:S02]  /*47780*/  ISETP.LT.AND P6, PT, R7, c[0x0][0x178], !P3 ;  /* 0x00005e0007007a0c */ /* 0x000fe40005fc1270 */
[----:B0-----:R-:W-:Y:S02]  /*47790*/  PRMT R12, R16, 0x7632, R12 ;  /* 0x00007632100c7816 */ /* 0x001fe4000000000c */
[----:B--2---:R-:W-:-:S04]  /*477a0*/  IADD3 R4, R19, 0xce, RZ ;  /* 0x000000ce13047810 */ /* 0x004fc80007ffe0ff */
[----:B------:R-:W-:Y:S02]  /*477b0*/  ISETP.GE.AND P0, PT, R4, c[0x0][0x17c], PT ;  /* 0x00005f0004007a0c */ /* 0x000fe40003f06270 */
[----:B------:R-:W-:-:S04]  /*477c0*/  IADD3 R4, R19, 0xcf, RZ ;  /* 0x000000cf13047810 */ /* 0x000fc80007ffe0ff */
[----:B------:R-:W-:Y:S02]  /*477d0*/  ISETP.GE.AND P2, PT, R4, c[0x0][0x17c], PT ;  /* 0x00005f0004007a0c */ /* 0x000fe40003f46270 */
[----:B------:R-:W-:Y:S02]  /*477e0*/  IADD3 R4, R0, c[0x0][0x198], RZ ;  /* 0x0000660000047a10 */ /* 0x000fe40007ffe0ff */
[----:B------:R-:W-:-:S03]  /*477f0*/  IADD3 R0, R19, 0xd0, RZ ;  /* 0x000000d013007810 */ /* 0x000fc60007ffe0ff */
[--C-:B------:R-:W-:Y:S01]  /*47800*/  IMAD.WIDE R26, R4, 0x2, R2.reuse ;  /* 0x00000002041a7825 */ /* 0x100fe200078e0202 */
[----:B------:R-:W-:Y:S02]  /*47810*/  ISETP.GE.AND P5, PT, R0, c[0x0][0x17c], PT ;  /* 0x00005f0000007a0c */ /* 0x000fe40003fa6270 */
[----:B------:R-:W-:Y:S02]  /*47820*/  IADD3 R0, R4, c[0x0][0x198], RZ ;  /* 0x0000660004007a10 */ /* 0x000fe40007ffe0ff */
[----:B----4-:R0:W-:Y:S03]  /*47830*/  @P4 STG.E.U16 [R26.64], R6 ;  /* 0x000000061a004986 */ /* 0x0101e6000c101506 */
[----:B------:R-:W-:Y:S01]  /*47840*/  IMAD.WIDE R28, R0, 0x2, R2 ;  /* 0x00000002001c7825 */ /* 0x000fe200078e0202 */
[----:B-----5:R-:W-:-:S03]  /*47850*/  ISETP.LT.AND P1, PT, R23, c[0x0][0x178], !P1 ;  /* 0x00005e0017007a0c */ /* 0x020fc60004f21270 */
[----:B0-----:R-:W-:Y:S01]  /*47860*/  IMAD.WIDE R26, R4, 0x2, R24 ;  /* 0x00000002041a7825 */ /* 0x001fe200078e0218 */
[----:B------:R-:W-:Y:S02]  /*47870*/  PRMT R4, R6, 0x7632, R4 ;  /* 0x0000763206047816 */ /* 0x000fe40000000004 */
[----:B------:R-:W-:Y:S01]  /*47880*/  ISETP.LT.AND P3, PT, R23, c[0x0][0x178], !P3 ;  /* 0x00005e0017007a0c */ /* 0x000fe20005f61270 */
[----:B------:R-:W-:-:S06]  /*47890*/  IMAD.WIDE R14, R0, 0x2, R24 ;  /* 0x00000002000e7825 */ /* 0x000fcc00078e0218 */
[----:B------:R-:W-:Y:S01]  /*478a0*/  @P1 STG.E.U16 [R26.64], R16 ;  /* 0x000000101a001986 */ /* 0x000fe2000c101506 */
[----:B------:R-:W-:Y:S02]  /*478b0*/  ISETP.LT.AND P1, PT, R7, c[0x0][0x178], !P0 ;  /* 0x00005e0007007a0c */ /* 0x000fe40004721270 */
[----:B------:R-:W-:Y:S01]  /*478c0*/  ISETP.LT.AND P0, PT, R23, c[0x0][0x178], !P0 ;  /* 0x00005e0017007a0c */ /* 0x000fe20004701270 */
[----:B------:R0:W-:Y:S02]  /*478d0*/  @P6 STG.E.U16 [R28.64], R4 ;  /* 0x000000041c006986 */ /* 0x0001e4000c101506 */
[----:B0-----:R-:W-:Y:S02]  /*478e0*/  IADD3 R4, R0, c[0x0][0x198], RZ ;  /* 0x0000660000047a10 */ /* 0x001fe40007ffe0ff */
[----:B------:R0:W-:Y:S03]  /*478f0*/  @P3 STG.E.U16 [R14.64], R12 ;  /* 0x0000000c0e003986 */ /* 0x0001e6000c101506 */
[----:B------:R-:W-:-:S04]  /*47900*/  IMAD.WIDE R26, R4, 0x2, R2 ;  /* 0x00000002041a7825 */ /* 0x000fc800078e0202 */
[C---:B------:R-:W-:Y:S01]  /*47910*/  IMAD.WIDE R28, R4.reuse, 0x2, R24 ;  /* 0x00000002041c7825 */ /* 0x040fe200078e0218 */
[----:B------:R-:W-:Y:S01]  /*47920*/  IADD3 R4, R4, c[0x0][0x198], RZ ;  /* 0x0000660004047a10 */ /* 0x000fe20007ffe0ff */
[----:B---3--:R1:W-:Y:S04]  /*47930*/  @P1 STG.E.U16 [R26.64], R5 ;  /* 0x000000051a001986 */ /* 0x0083e8000c101506 */
[----:B------:R-:W-:Y:S01]  /*47940*/  @P0 STG.E.U16 [R28.64], R20 ;  /* 0x000000141c000986 */ /* 0x000fe2000c101506 */
[----:B------:R-:W-:Y:S02]  /*47950*/  ISETP.LT.AND P0, PT, R7, c[0x0][0x178], !P2 ;  /* 0x00005e0007007a0c */ /* 0x000fe40005701270 */
[----:B0-----:R-:W-:Y:S01]  /*47960*/  PRMT R12, R5, 0x7632, R12 ;  /* 0x00007632050c7816 */ /* 0x001fe2000000000c */
[----:B------:R0:W-:Y:S04]  /*47970*/  STL [R1+0x12a8], R11 ;  /* 0x0012a80b01007387 */ /* 0x0001e80000100800 */
[----:B------:R-:W2:Y:S04]  /*47980*/  LDL.LU R6, [R1+0x24] ;  /* 0x0000240001067983 */ /* 0x000ea80000300800 */
[----:B-1----:R-:W3:Y:S01]  /*47990*/  LDL.LU R5, [R1+0x244] ;  /* 0x0002440001057983 */ /* 0x002ee20000300800 */
[----:B0-----:R-:W-:-:S05]  /*479a0*/  IMAD.WIDE R10, R4, 0x2, R2 ;  /* 0x00000002040a7825 */ /* 0x001fca00078e0202 */
[----:B------:R0:W-:Y:S04]  /*479b0*/  @P0 STG.E.U16 [R10.64], R12 ;  /* 0x0000000c0a000986 */ /* 0x0001e8000c101506 */
[----:B0-----:R-:W4:Y:S01]  /*479c0*/  LDL.LU R11, [R1+0x12a8] ;  /* 0x0012a800010b7983 */ /* 0x001f220000300800 */
[----:B------:R-:W-:Y:S02]  /*479d0*/  IADD3 R0, R19, 0xd3, RZ ;  /* 0x000000d313007810 */ /* 0x000fe40007ffe0ff */
[----:B------:R-:W-:Y:S02]  /*479e0*/  ISETP.LT.AND P2, PT, R23, c[0x0][0x178], !P2 ;  /* 0x00005e0017007a0c */ /* 0x000fe40005741270 */
[----:B------:R-:W-:Y:S02]  /*479f0*/  ISETP.LT.AND P1, PT, R7, c[0x0][0x178], !P5 ;  /* 0x00005e0007007a0c */ /* 0x000fe40006f21270 */
[----:B------:R-:W-:-:S02]  /*47a00*/  ISETP.GE.AND P3, PT, R0, c[0x0][0x17c], PT ;  /* 0x00005f0000007a0c */ /* 0x000fc40003f66270 */
[C---:B------:R-:W-:Y:S02]  /*47a10*/  IADD3 R8, R19.reuse, 0xd1, RZ ;  /* 0x000000d113087810 */ /* 0x040fe40007ffe0ff */
[C---:B------:R-:W-:Y:S01]  /*47a20*/  IADD3 R0, R4.reuse, c[0x0][0x198], RZ ;  /* 0x0000660004007a10 */ /* 0x040fe20007ffe0ff */
[----:B------:R-:W-:Y:S01]  /*47a30*/  IMAD.WIDE R14, R4, 0x2, R24 ;  /* 0x00000002040e7825 */ /* 0x000fe200078e0218 */
[----:B------:R-:W-:Y:S02]  /*47a40*/  ISETP.GE.AND P4, PT, R8, c[0x0][0x17c], PT ;  /* 0x00005f0008007a0c */ /* 0x000fe40003f86270 */
[----:B------:R-:W-:Y:S01]  /*47a50*/  PRMT R20, R20, 0x7632, R20 ;  /* 0x0000763214147816 */ /* 0x000fe20000000014 */
[----:B------:R-:W-:Y:S01]  /*47a60*/  IMAD.WIDE R26, R0, 0x2, R2 ;  /* 0x00000002001a7825 */ /* 0x000fe200078e0202 */
[----:B------:R-:W-:Y:S02]  /*47a70*/  IADD3 R8, R19, 0xd2, RZ ;  /* 0x000000d213087810 */ /* 0x000fe40007ffe0ff */
[----:B------:R-:W-:Y:S01]  /*47a80*/  ISETP.LT.AND P5, PT, R23, c[0x0][0x178], !P5 ;  /* 0x00005e0017007a0c */ /* 0x000fe20006fa1270 */
[----:B------:R0:W-:Y:S01]  /*47a90*/  @P2 STG.E.U16 [R14.64], R20 ;  /* 0x000000140e002986 */ /* 0x0001e2000c101506 */
[----:B------:R-:W-:Y:S01]  /*47aa0*/  ISETP.GE.AND P6, PT, R8, c[0x0][0x17c], PT ;  /* 0x00005f0008007a0c */ /* 0x000fe20003fc6270 */
[----:B------:R-:W-:-:S03]  /*47ab0*/  IMAD.WIDE R28, R0, 0x2, R24 ;  /* 0x00000002001c7825 */ /* 0x000fc600078e0218 */
[----:B------:R-:W-:Y:S01]  /*47ac0*/  ISETP.LT.AND P2, PT, R7, c[0x0][0x178], !P6 ;  /* 0x00005e0007007a0c */ /* 0x000fe20007741270 */
[----:B0-----:R-:W5:Y:S01]  /*47ad0*/  LDL.LU.64 R14, [R1+0x12a0] ;  /* 0x0012a000010e7983 */ /* 0x001f620000300a00 */
[----:B--2---:R-:W-:-:S03]  /*47ae0*/  PRMT R12, R6, 0x7632, R12 ;  /* 0x00007632060c7816 */ /* 0x004fc6000000000c */
[----:B----4-:R0:W-:Y:S01]  /*47af0*/  @P1 STG.E.U16 [R26.64], R11 ;  /* 0x0000000b1a001986 */ /* 0x0101e2000c101506 */
[----:B------:R-:W-:Y:S02]  /*47b00*/  ISETP.LT.AND P1, PT, R7, c[0x0][0x178], !P4 ;  /* 0x00005e0007007a0c */ /* 0x000fe40006721270 */
[----:B------:R-:W-:Y:S02]  /*47b10*/  ISETP.LT.AND P4, PT, R23, c[0x0][0x178], !P4 ;  /* 0x00005e0017007a0c */ /* 0x000fe40006781270 */
[----:B------:R-:W-:Y:S02]  /*47b20*/  PRMT R16, R11, 0x7632, R16 ;  /* 0x000076320b107816 */ /* 0x000fe40000000010 */
[----:B0-----:R-:W-:-:S04]  /*47b30*/  IADD3 R26, R0, c[0x0][0x198], RZ ;  /* 0x00006600001a7a10 */ /* 0x001fc80007ffe0ff */
[C---:B------:R-:W-:Y:S01]  /*47b40*/  IADD3 R0, R26.reuse, c[0x0][0x198], RZ ;  /* 0x000066001a007a10 */ /* 0x040fe20007ffe0ff */
[C---:B------:R-:W-:Y:S01]  /*47b50*/  IMAD.WIDE R10, R26.reuse, 0x2, R2 ;  /* 0x000000021a0a7825 */ /* 0x040fe200078e0202 */
[----:B------:R0:W-:Y:S03]  /*47b60*/  @P5 STG.E.U16 [R28.64], R6 ;  /* 0x000000061c005986 */ /* 0x0001e6000c101506 */
[----:B------:R-:W-:Y:S01]  /*47b70*/  IMAD.WIDE R26, R26, 0x2, R24 ;  /* 0x000000021a1a7825 */ /* 0x000fe200078e0218 */
[----:B------:R1:W-:Y:S04]  /*47b80*/  @P1 STG.E.U16 [R10.64], R16 ;  /* 0x000000100a001986 */ /* 0x0003e8000c101506 */
[----:B------:R-:W-:Y:S01]  /*47b90*/  @P4 STG.E.U16 [R26.64], R12 ;  /* 0x0000000c1a004986 */ /* 0x000fe2000c101506 */
[----:B0-----:R-:W-:-:S03]  /*47ba0*/  IMAD.WIDE R28, R0, 0x2, R2 ;  /* 0x00000002001c7825 */ /* 0x001fc600078e0202 */
[----:B------:R-:W2:Y:S04]  /*47bb0*/  LDL.LU R6, [R1+0x254] ;  /* 0x0002540001067983 */ /* 0x000ea80000300800 */
[----:B-1----:R-:W4:Y:S04]  /*47bc0*/  LDL.LU.64 R10, [R1+0x1298] ;  /* 0x00129800010a7983 */ /* 0x002f280000300a00 */
[----:B---3--:R0:W-:Y:S04]  /*47bd0*/  @P2 STG.E.U16 [R28.64], R5 ;  /* 0x000000051c002986 */ /* 0x0081e8000c101506 */
[----:B0-----:R-:W3:Y:S01]  /*47be0*/  LDL.LU R29, [R1+0x34] ;  /* 0x00003400011d7983 */ /* 0x001ee20000300800 */
[----:B------:R-:W-:-:S02]  /*47bf0*/  ISETP.LT.AND P6, PT, R23, c[0x0][0x178], !P6 ;  /* 0x00005e0017007a0c */ /* 0x000fc400077c1270 */
[----:B------:R-:W-:Y:S01]  /*47c00*/  IADD3 R8, R19, 0xd4, RZ ;  /* 0x000000d413087810 */ /* 0x000fe20007ffe0ff */
[----:B------:R-:W-:Y:S01]  /*47c10*/  IMAD.WIDE R26, R0, 0x2, R24 ;  /* 0x00000002001a7825 */ /* 0x000fe200078e0218 */
[----:B------:R-:W-:Y:S02]  /*47c20*/  ISETP.LT.AND P4, PT, R7, c[0x0][0x178], !P3 ;  /* 0x00005e0007007a0c */ /* 0x000fe40005f81270 */
[----:B------:R-:W-:Y:S02]  /*47c30*/  ISETP.GE.AND P0, PT, R8, c[0x0][0x17c], PT ;  /* 0x00005f0008007a0c */ /* 0x000fe40003f06270 */
[----:B------:R-:W-:Y:S02]  /*47c40*/  IADD3 R8, R19, 0xd6, RZ ;  /* 0x000000d613087810 */ /* 0x000fe40007ffe0ff */
[----:B------:R-:W-:Y:S02]  /*47c50*/  IADD3 R0, R0, c[0x0][0x198], RZ ;  /* 0x0000660000007a10 */ /* 0x000fe40007ffe0ff */
[----:B------:R-:W-:-:S02]  /*47c60*/  ISETP.LT.AND P3, PT, R23, c[0x0][0x178], !P3 ;  /* 0x00005e0017007a0c */ /* 0x000fc40005f61270 */
[----:B------:R-:W-:Y:S02]  /*47c70*/  ISETP.GE.AND P1, PT, R8, c[0x0][0x17c], PT ;  /* 0x00005f0008007a0c */ /* 0x000fe40003f26270 */
[----:B------:R-:W-:Y:S02]  /*47c80*/  PRMT R12, R5, 0x7632, R12 ;  /* 0x00007632050c7816 */ /* 0x000fe4000000000c */
[----:B------:R-:W2:Y:S04]  /*47c90*/  LDL.LU R5, [R1+0x1294] ;  /* 0x0012940001057983 */ /* 0x000ea80000300800 */
[----:B---3--:R0:W-:Y:S01]  /*47ca0*/  @P6 STG.E.U16 [R26.64], R29 ;  /* 0x0000001d1a006986 */ /* 0x0081e2000c101506 */
[----:B------:R-:W-:Y:S02]  /*47cb0*/  ISETP.LT.AND P6, PT, R7, c[0x0][0x178], !P0 ;  /* 0x00005e0007007a0c */ /* 0x000fe400047c1270 */
[----:B------:R-:W-:Y:S01]  /*47cc0*/  PRMT R8, R29, 0x7632, R8 ;  /* 0x000076321d087816 */ /* 0x000fe20000000008 */
[----:B0-----:R-:W-:-:S04]  /*47cd0*/  IMAD.WIDE R26, R0, 0x2, R2 ;  /* 0x00000002001a7825 */ /* 0x001fc800078e0202 */
[C---:B------:R-:W-:Y:S01]  /*47ce0*/  IMAD.WIDE R28, R0.reuse, 0x2, R24 ;  /* 0x00000002001c7825 */ /* 0x040fe200078e0218 */
[----:B------:R-:W-:Y:S01]  /*47cf0*/  IADD3 R0, R0, c[0x0][0x198], RZ ;  /* 0x0000660000007a10 */ /* 0x000fe20007ffe0ff */
[----:B------:R0:W-:Y:S04]  /*47d00*/  @P4 STG.E.U16 [R26.64], R12 ;  /* 0x0000000c1a004986 */ /* 0x0001e8000c101506 */
[----:B------:R-:W-:Y:S01]  /*47d10*/  @P3 STG.E.U16 [R28.64], R8 ;  /* 0x000000081c003986 */ /* 0x000fe2000c101506 */
[----:B0-----:R-:W-:-:S03]  /*47d20*/  IMAD.WIDE R26, R0, 0x2, R2 ;  /* 0x00000002001a7825 */ /* 0x001fc600078e0202 */
[----:B------:R-:W3:Y:S04]  /*47d30*/  LDL.LU R12, [R1+0x264] ;  /* 0x00026400010c7983 */ /* 0x000ee80000300800 */
[----:B--2---:R0:W-:Y:S04]  /*47d40*/  @P6 STG.E.U16 [R26.64], R6 ;  /* 0x000000061a006986 */ /* 0x0041e8000c101506 */
[----:B0-----:R-:W2:Y:S01]  /*47d50*/  LDL.LU R27, [R1+0x14] ;  /* 0x00001400011b7983 */ /* 0x001ea20000300800 */
[----:B------:R-:W-:Y:S02]  /*47d60*/  IADD3 R4, R19, 0xd5, RZ ;  /* 0x000000d513047810 */ /* 0x000fe40007ffe0ff */
[----:B------:R-:W-:-:S02]  /*47d70*/  ISETP.LT.AND P0, PT, R23, c[0x0][0x178], !P0 ;  /* 0x00005e0017007a0c */ /* 0x000fc40004701270 */
[----:B------:R-:W-:Y:S02]  /*47d80*/  ISETP.GE.AND P5, PT, R4, c[0x0][0x17c], PT ;  /* 0x00005f0004007a0c */ /* 0x000fe40003fa6270 */
[----:B------:R-:W-:Y:S01]  /*47d90*/  IADD3 R4, R19, 0xd7, RZ ;  /* 0x000000d713047810 */ /* 0x000fe20007ffe0ff */
[----:B------:R-:W-:-:S03]  /*47da0*/  IMAD.WIDE R28, R0, 0x2, R24 ;  /* 0x00000002001c7825 */ /* 0x000fc600078e0218 */
[----:B------:R-:W-:Y:S02]  /*47db0*/  ISETP.GE.AND P2, PT, R4, c[0x0][0x17c], PT ;  /* 0x00005f0004007a0c */ /* 0x000fe40003f46270 */
[----:B------:R-:W-:Y:S02]  /*47dc0*/  IADD3 R4, R19, 0xd8, RZ ;  /* 0x000000d813047810 */ /* 0x000fe40007ffe0ff */
[----:B------:R-:W-:Y:S02]  /*47dd0*/  ISETP.LT.AND P3, PT, R7, c[0x0][0x178], !P5 ;  /* 0x00005e0007007a0c */ /* 0x000fe40006f61270 */
[----:B------:R-:W-:Y:S02]  /*47de0*/  ISETP.GE.AND P4, PT, R4, c[0x0][0x17c], PT ;  /* 0x00005f0004007a0c */ /* 0x000fe40003f86270 */
[----:B------:R-:W-:Y:S02]  /*47df0*/  ISETP.LT.AND P5, PT, R23, c[0x0][0x178], !P5 ;  /* 0x00005e0017007a0c */ /* 0x000fe40006fa1270 */
[----:B------:R-:W-:-:S02]  /*47e00*/  IADD3 R4, R19, 0xd9, RZ ;  /* 0x000000d913047810 */ /* 0x000fc40007ffe0ff */
[----:B------:R-:W-:Y:S02]  /*47e10*/  IADD3 R0, R0, c[0x0][0x198], RZ ;  /* 0x0000660000007a10 */ /* 0x000fe40007ffe0ff */
[----:B------:R-:W-:Y:S02]  /*47e20*/  ISETP.GE.AND P6, PT, R4, c[0x0][0x17c], PT ;  /* 0x00005f0004007a0c */ /* 0x000fe40003fc6270 */
[----:B------:R-:W-:Y:S02]  /*47e30*/  PRMT R4, R6, 0x7632, R4 ;  /* 0x0000763206047816 */ /* 0x000fe40000000004 */
[----:B------:R-:W3:Y:S04]  /*47e40*/  LDL.LU R6, [R1+0x1290] ;  /* 0x0012900001067983 */ /* 0x000ee80000300800 */
[----:B--2---:R0:W-:Y:S01]  /*47e50*/  @P0 STG.E.U16 [R28.64], R27 ;  /* 0x0000001b1c000986 */ /* 0x0041e2000c101506 */
[----:B------:R-:W-:Y:S01]  /*47e60*/  ISETP.LT.AND P0, PT, R7, c[0x0][0x178], !P1 ;  /* 0x00005e0007007a0c */ /* 0x000fe20004f01270 */
[----:B0-----:R-:W-:-:S02]  /*47e70*/  IMAD.MOV.U32 R29, RZ, RZ, R27 ;  /* 0x000000ffff1d7224 */ /* 0x001fc400078e001b */
[----:B------:R-:W-:-:S03]  /*47e80*/  IMAD.WIDE R26, R0, 0x2, R2 ;  /* 0x00000002001a7825 */ /* 0x000fc600078e0202 */
[----:B------:R-:W-:Y:S01]  /*47e90*/  PRMT R8, R29, 0x7632, R8 ;  /* 0x000076321d087816 */ /* 0x000fe20000000008 */
[C---:B------:R-:W-:Y:S01]  /*47ea0*/  IMAD.WIDE R28, R0.reuse, 0x2, R24 ;  /* 0x00000002001c7825 */ /* 0x040fe200078e0218 */
[----:B------:R-:W-:Y:S01]  /*47eb0*/  IADD3 R0, R0, c[0x0][0x198], RZ ;  /* 0x0000660000007a10 */ /* 0x000fe20007ffe0ff */
[----:B------:R0:W-:Y:S01]  /*47ec0*/  @P3 STG.E.U16 [R26.64], R4 ;  /* 0x000000041a003986 */ /* 0x0001e2000c101506 */
[----:B------:R-:W-:-:S03]  /*47ed0*/  ISETP.LT.AND P1, PT, R23, c[0x0][0x178], !P1 ;  /* 0x00005e0017007a0c */ /* 0x000fc60004f21270 */
[----:B------:R1:W-:Y:S01]  /*47ee0*/  @P5 STG.E.U16 [R28.64], R8 ;  /* 0x000000081c005986 */ /* 0x0003e2000c101506 */
[----:B------:R-:W-:Y:S02]  /*47ef0*/  ISETP.LT.AND P5, PT, R7, c[0x0][0x178], !P2 ;  /* 0x00005e0007007a0c */ /* 0x000fe400057a1270 */
[----:B0-----:R-:W-:Y:S01]  /*47f00*/  IADD3 R4, R19, 0xda, RZ ;  /* 0x000000da13047810 */ /* 0x001fe20007ffe0ff */
[----:B------:R-:W-:-:S03]  /*47f10*/  IMAD.WIDE R26, R0, 0x2, R2 ;  /* 0x00000002001a7825 */ /* 0x000fc600078e0202 */
[----:B------:R-:W-:Y:S02]  /*47f20*/  ISETP.GE.AND P3, PT, R4, c[0x0][0x17c], PT ;  /* 0x00005f0004007a0c */ /* 0x000fe40003f66270 */
[----:B------:R-:W-:Y:S01]  /*47f30*/  IADD3 R4, R0, c[0x0][0x198], RZ ;  /* 0x0000660000047a10 */ /* 0x000fe20007ffe0ff */
[----:B---3--:R0:W-:Y:S04]  /*47f40*/  @P0 STG.E.U16 [R26.64], R12 ;  /* 0x0000000c1a000986 */ /* 0x0081e8000c101506 */
[----:B-1----:R-:W-:-:S04]  /*47f50*/  IMAD.WIDE R28, R4, 0x2, R2 ;  /* 0x00000002041c7825 */ /* 0x002fc800078e0202 */
[----:B0-----:R-:W-:Y:S01]  /*47f60*/  IMAD.WIDE R26, R0, 0x2, R24 ;  /* 0x00000002001a7825 */ /* 0x001fe200078e0218 */
[----:B------:R-:W-:Y:S02]  /*47f70*/  PRMT R0, R12, 0x7632, R0 ;  /* 0x000076320c007816 */ /* 0x000fe40000000000 */
[----:B------:R-:W-:Y:S02]  /*47f80*/  IADD3 R12, R19, 0xdc, RZ ;  /* 0x000000dc130c7810 */ /* 0x000fe40007ffe0ff */
[----:B------:R-:W-:Y:S04]  /*47f90*/  @P1 STG.E.U16 [R26.64], R5 ;  /* 0x000000051a001986 */ /* 0x000fe8000c101506 */
[----:B------:R0:W-:Y:S01]  /*47fa0*/  @P5 STG.E.U16 [R28.64], R0 ;  /* 0x000000001c005986 */ /* 0x0001e2000c101506 */
[----:B------:R-:W-:-:S03]  /*47fb0*/  ISETP.GE.AND P5, PT, R12, c[0x0][0x17c], PT ;  /* 0x00005f000c007a0c */ /* 0x000fc60003fa6270 */
[----:B------:R-:W2:Y:S01]  /*47fc0*/  LDL.LU R12, [R1+0x294] ;  /* 0x00029400010c7983 */ /* 0x000ea20000300800 */
[----:B------:R-:W-:Y:S02]  /*47fd0*/  ISETP.LT.AND P2, PT, R23, c[0x0][0x178], !P2 ;  /* 0x00005e0017007a0c */ /* 0x000fe40005741270 */
[----:B------:R-:W-:Y:S02]  /*47fe0*/  ISETP.LT.AND P1, PT, R7, c[0x0][0x178], !P4 ;  /* 0x00005e0007007a0c */ /* 0x000fe40006721270 */
[----:B------:R-:W-:Y:S02]  /*47ff0*/  PRMT R16, R5, 0x7632, R16 ;  /* 0x0000763205107816 */ /* 0x000fe40000000010 */
[C---:B0-----:R-:W-:Y:S01]  /*48000*/  IADD3 R0, R4.reuse, c[0x0][0x198], RZ ;  /* 0x0000660004007a10 */ /* 0x041fe20007ffe0ff */
[----:B------:R-:W-:Y:S01]  /*48010*/  IMAD.WIDE R4, R4, 0x2, R24 ;  /* 0x0000000204047825 */ /* 0x000fe200078e0218 */
[----:B------:R-:W-:-:S03]  /*48020*/  IADD3 R8, R19, 0xdb, RZ ;  /* 0x000000db13087810 */ /* 0x000fc60007ffe0ff */
[----:B------:R-:W-:Y:S01]  /*48030*/  IMAD.WIDE R26, R0, 0x2, R2 ;  /* 0x00000002001a7825 */ /* 0x000fe200078e0202 */
[----:B------:R-:W-:Y:S01]  /*48040*/  ISETP.GE.AND P0, PT, R8, c[0x0][0x17c], PT ;  /* 0x00005f0008007a0c */ /* 0x000fe20003f06270 */
[----:B------:R0:W-:Y:S01]  /*48050*/  @P2 STG.E.U16 [R4.64], R16 ;  /* 0x0000001004002986 */ /* 0x0001e2000c101506 */
[----:B------:R-:W-:Y:S02]  /*48060*/  ISETP.LT.AND P4, PT, R23, c[0x0][0x178], !P4 ;  /* 0x00005e0017007a0c */ /* 0x000fe40006781270 */
[----:B------:R-:W-:-:S04]  /*48070*/  IADD3 R8, R19, 0xdd, RZ ;  /* 0x000000dd13087810 */ /* 0x000fc80007ffe0ff */
[----:B------:R-:W-:Y:S02]  /*48080*/  ISETP.GE.AND P2, PT, R8, c[0x0][0x17c], PT ;  /* 0x00005f0008007a0c */ /* 0x000fe40003f46270 */
[C---:B------:R-:W-:Y:S01]  /*48090*/  IADD3 R8, R0.reuse, c[0x0][0x198], RZ ;  /* 0x0000660000087a10 */ /* 0x040fe20007ffe0ff */
[----:B------:R-:W-:-:S04]  /*480a0*/  IMAD.WIDE R28, R0, 0x2, R24 ;  /* 0x00000002001c7825 */ /* 0x000fc800078e0218 */
[----:B0-----:R-:W-:Y:S01]  /*480b0*/  IMAD.WIDE R4, R8, 0x2, R2 ;  /* 0x0000000208047825 */ /* 0x001fe200078e0202 */
[----:B--2---:R-:W-:Y:S01]  /*480c0*/  @P1 STG.E.U16 [R26.64], R12 ;  /* 0x0000000c1a001986 */ /* 0x004fe2000c101506 */
[C---:B------:R-:W-:Y:S02]  /*480d0*/  ISETP.LT.AND P1, PT, R7.reuse, c[0x0][0x178], !P6 ;  /* 0x00005e0007007a0c */ /* 0x040fe40007721270 */
[----:B------:R-:W-:Y:S01]  /*480e0*/  PRMT R20, R12, 0x7632, R20 ;  /* 0x000076320c147816 */ /* 0x000fe20000000014 */
[----:B------:R-:W-:Y:S01]  /*480f0*/  @P4 STG.E.U16 [R28.64], R9 ;  /* 0x000000091c004986 */ /* 0x000fe2000c101506 */
[----:B------:R-:W-:-:S03]  /*48100*/  ISETP.LT.AND P4, PT, R7, c[0x0][0x178], !P3 ;  /* 0x00005e0007007a0c */ /* 0x000fc60005f81270 */
[----:B------:R-:W2:Y:S06]  /*48110*/  LDL.LU R7, [R1+0x128c] ;  /* 0x00128c0001077983 */ /* 0x000eac0000300800 */
[----:B------:R0:W-:Y:S04]  /*48120*/  @P1 STG.E.U16 [R4.64], R20 ;  /* 0x0000001404001986 */ /* 0x0001e8000c101506 */
[----:B0-----:R-:W3:Y:S01]  /*48130*/  LDL.LU R5, [R1+0x284] ;  /* 0x0002840001057983 */ /* 0x001ee20000300800 */
[----:B------:R-:W-:-:S02]  /*48140*/  ISETP.LT.AND P6, PT, R23, c[0x0][0x178], !P6 ;  /* 0x00005e0017007a0c */ /* 0x000fc400077c1270 */
[----:B------:R-:W-:Y:S02]  /*48150*/  ISETP.LT.AND P3, PT, R23, c[0x0][0x178], !P3 ;  /* 0x00005e0017007a0c */ /* 0x000fe40005f61270 */
[C---:B------:R-:W-:Y:S02]  /*48160*/  IADD3 R0, R8.reuse, c[0x0][0x198], RZ ;  /* 0x0000660008007a10 */ /* 0x040fe40007ffe0ff */
[----:B------:R-:W-:Y:S01]  /*48170*/  PRMT R16, R9, 0x7632, R16 ;  /* 0x0000763209107816 */ /* 0x000fe20000000010 */
[----:B------:R-:W-:-:S04]  /*48180*/  IMAD.WIDE R8, R8, 0x2, R24 ;  /* 0x0000000208087825 */ /* 0x000fc800078e0218 */
[----:B------:R-:W-:-:S04]  /*48190*/  IMAD.WIDE R26, R0, 0x2, R2 ;  /* 0x00000002001a7825 */ /* 0x000fc800078e0202 */
[----:B------:R-:W-:Y:S01]  /*481a0*/  IMAD.WIDE R28, R0, 0x2, R24 ;  /* 0x00000002001c7825 */ /* 0x000fe200078e0218 */
[----:B------:R-:W-:Y:S04]  /*481b0*/  @P6 STG.E.U16 [R8.64], R16 ;  /* 0x0000001008006986 */ /* 0x000fe8000c101506 */
[----:B---3--:R-:W-:Y:S04]  /*481c0*/  @P4 STG.E.U16 [R26.64], R5 ;  /* 0x000000051a004986 */ /* 0x008fe8000c101506 */
[----:B------:R0:W-:Y:S04]  /*481d0*/  @P3 STG.E.U16 [R28.64], R13 ;  /* 0x0000000d1c003986 */ /* 0x0001e8000c101506 */
[----:B0-----:R-:W3:Y:S04]  /*481e0*/  LDL.LU R29, [R1+0x274] ;  /* 0x00027400011d7983 */ /* 0x001ee80000300800 */
[----:B------:R-:W2:Y:S01]  /*481f0*/  LDL.LU R28, [R1+0xc5c] ;  /* 0x000c5c00011c7983 */ /* 0x000ea20000300800 */
[----:B------:R-:W-:-:S02]  /*48200*/  IADD3 R12, R19, 0xde, RZ ;  /* 0x000000de130c7810 */ /* 0x000fc40007ffe0ff */
[----:B------:R-:W-:Y:S01]  /*48210*/  IADD3 R8, R0, c[0x0][0x198], RZ ;  /* 0x0000660000087a10 */ /* 0x000fe20007ffe0ff */
[----:B------:R-:W3:Y:S01]  /*48220*/  LDL.LU R27, [R1+0x234] ;  /* 0x00023400011b7983 */ /* 0x000ee20000300800 */
[----:B------:R-:W-:Y:S02]  /*48230*/  ISETP.GE.AND P1, PT, R12, c[0x0][0x17c], PT ;  /* 0x00005f000c007a0c */ /* 0x000fe40003f26270 */
[----:B------:R-:W-:Y:S02]  /*48240*/  IADD3 R12, R19, 0xdf, RZ ;  /* 0x000000df130c7810 */ /* 0x000fe40007ffe0ff */
[C---:B------:R-:W-:Y:S02]  /*48250*/  IADD3 R0, R8.reuse, c[0x0][0x198], RZ ;  /* 0x0000660008007a10 */ /* 0x040fe40007ffe0ff */
[----:B------:R-:W-:Y:S01]  /*48260*/  PRMT R26, R5, 0x7632, R26 ;  /* 0x00007632051a7816 */ /* 0x000fe2000000001a */
[----:B------:R-:W-:Y:S01]  /*48270*/  IMAD.WIDE R4, R8, 0x2, R2 ;  /* 0x0000000208047825 */ /* 0x000fe200078e0202 */
[----:B------:R-:W-:-:S02]  /*48280*/  PRMT R20, R13, 0x7632, R20 ;  /* 0x000076320d147816 */ /* 0x000fc40000000014 */
[----:B------:R-:W-:Y:S01]  /*48290*/  ISETP.GE.AND P3, PT, R12, c[0x0][0x17c], PT ;  /* 0x00005f000c007a0c */ /* 0x000fe20003f66270 */
[----:B------:R-:W-:-:S04]  /*482a0*/  IMAD.WIDE R8, R8, 0x2, R24 ;  /* 0x0000000208087825 */ /* 0x000fc800078e0218 */
[----:B------:R-:W-:Y:S01]  /*482b0*/  IMAD.WIDE R12, R0, 0x2, R2 ;  /* 0x00000002000c7825 */ /* 0x000fe200078e0202 */
[C---:B--2---:R-:W-:Y:S02]  /*482c0*/  ISETP.LT.AND P4, PT, R28.reuse, c[0x0][0x178], !P0 ;  /* 0x00005e001c007a0c */ /* 0x044fe40004781270 */
[----:B------:R-:W-:Y:S02]  /*482d0*/  ISETP.LT.AND P0, PT, R23, c[0x0][0x178], !P0 ;  /* 0x00005e0017007a0c */ /* 0x000fe40004701270 */
[----:B------:R-:W-:-:S09]  /*482e0*/  ISETP.LT.AND P6, PT, R28, c[0x0][0x178], !P5 ;  /* 0x00005e001c007a0c */ /* 0x000fd20006fc1270 */
[----:B------:R-:W-:Y:S04]  /*482f0*/  @P4 STG.E.U16 [R4.64], R26 ;  /* 0x0000001a04004986 */ /* 0x000fe8000c101506 */
[----:B------:R-:W-:Y:S04]  /*48300*/  @P0 STG.E.U16 [R8.64], R20 ;  /* 0x0000001408000986 */ /* 0x000fe8000c101506 */
[----:B---3--:R0:W-:Y:S02]  /*48310*/  @P6 STG.E.U16 [R12.64], R29 ;  /* 0x0000001d0c006986 */ /* 0x0081e4000c101506 */
[----:B0-----:R-:W-:-:S02]  /*48320*/  PRMT R12, R29, 0x7632, R12 ;  /* 0x000076321d0c7816 */ /* 0x001fc4000000000c */
[----:B------:R-:W2:Y:S04]  /*48330*/  LDL.LU R29, [R1+0x228] ;  /* 0x00022800011d7983 */ /* 0x000ea80000300800 */
[----:B------:R-:W3:Y:S01]  /*48340*/  LDL.LU R20, [R1+0x28] ;  /* 0x0000280001147983 */ /* 0x000ee20000300800 */
[C---:B------:R-:W-:Y:S02]  /*48350*/  ISETP.LT.AND P5, PT, R23.reuse, c[0x0][0x178], !P5 ;  /* 0x00005e0017007a0c */ /* 0x040fe40006fa1270 */
[----:B------:R-:W-:Y:S01]  /*48360*/  ISETP.LT.AND P6, PT, R28, c[0x0][0x178], !P2 ;  /* 0x00005e001c007a0c */ /* 0x000fe200057c1270 */
[----:B------:R-:W-:Y:S01]  /*48370*/  IMAD.WIDE R4, R0, 0x2, R24 ;  /* 0x0000000200047825 */ /* 0x000fe200078e0218 */
[----:B------:R-:W-:Y:S02]  /*48380*/  ISETP.LT.AND P2, PT, R23, c[0x0][0x178], !P2 ;  /* 0x00005e0017007a0c */ /* 0x000fe40005741270 */
[----:B------:R-:W-:-:S02]  /*48390*/  IADD3 R8, R19, 0xe1, RZ ;  /* 0x000000e113087810 */ /* 0x000fc40007ffe0ff */
[----:B------:R-:W-:Y:S02]  /*483a0*/  IADD3 R0, R0, c[0x0][0x198], RZ ;  /* 0x0000660000007a10 */ /* 0x000fe40007ffe0ff */
[----:B------:R-:W-:-:S03]  /*483b0*/  ISETP.GE.AND P0, PT, R8, c[0x0][0x17c], PT ;  /* 0x00005f0008007a0c */ /* 0x000fc60003f06270 */
[----:B------:R0:W-:Y:S01]  /*483c0*/  @P5 STG.E.U16 [R4.64], R17 ;  /* 0x0000001104005986 */ /* 0x0001e2000c101506 */
[----:B------:R-:W-:Y:S01]  /*483d0*/  IMAD.WIDE R8, R0, 0x2, R2 ;  /* 0x0000000200087825 */ /* 0x000fe200078e0202 */
[----:B------:R-:W-:Y:S02]  /*483e0*/  ISETP.LT.AND P5, PT, R28, c[0x0][0x178], !P1 ;  /* 0x00005e001c007a0c */ /* 0x000fe40004fa1270 */
[----:B------:R-:W-:Y:S02]  /*483f0*/  ISETP.LT.AND P1, PT, R23, c[0x0][0x178], !P1 ;  /* 0x00005e0017007a0c */ /* 0x000fe40004f21270 */
[----:B------:R1:W-:Y:S01]  /*48400*/  @P6 STG.E.U16 [R8.64], R12 ;  /* 0x0000000c08006986 */ /* 0x0003e2000c101506 */
[----:B0-----:R-:W-:Y:S01]  /*48410*/  PRMT R17, R17, 0x7632, R17 ;  /* 0x0000763211117816 */ /* 0x001fe20000000011 */
[C---:B------:R-:W-:Y:S01]  /*48420*/  IMAD.WIDE R4, R0.reuse, 0x2, R24 ;  /* 0x0000000200047825 */ /* 0x040fe200078e0218 */
[----:B------:R-:W-:Y:S02]  /*48430*/  IADD3 R0, R0, c[0x0][0x198], RZ ;  /* 0x0000660000007a10 */ /* 0x000fe40007ffe0ff */
[----:B------:R-:W-:-:S02]  /*48440*/  IADD3 R16, R19, 0xe0, RZ ;  /* 0x000000e013107810 */ /* 0x000fc40007ffe0ff */
[----:B------:R0:W-:Y:S01]  /*48450*/  @P2 STG.E.U16 [R4.64], R17 ;  /* 0x0000001104002986 */ /* 0x0001e2000c101506 */
[----:B------:R-:W-:Y:S01]  /*48460*/  ISETP.LT.AND P2, PT, R28, c[0x0][0x178], !P3 ;  /* 0x00005e001c007a0c */ /* 0x000fe20005f41270 */
[----:B-1----:R-:W-:Y:S01]  /*48470*/  IMAD.WIDE R8, R0, 0x2, R24 ;  /* 0x0000000200087825 */ /* 0x002fe200078e0218 */
[----:B------:R-:W-:Y:S02]  /*48480*/  ISETP.LT.AND P3, PT, R23, c[0x0][0x178], !P3 ;  /* 0x00005e0017007a0c */ /* 0x000fe40005f61270 */
[----:B------:R-:W-:Y:S02]  /*48490*/  IADD3 R12, R19, 0xe3, RZ ;  /* 0x000000e3130c7810 */ /* 0x000fe40007ffe0ff */
[----:B------:R-:W-:Y:S01]  /*484a0*/  ISETP.GE.AND P4, PT, R16, c[0x0][0x17c], PT ;  /* 0x00005f0010007a0c */ /* 0x000fe20003f86270 */
[C---:B0-----:R-:W-:Y:S01]  /*484b0*/  IMAD.WIDE R4, R0.reuse, 0x2, R2 ;  /* 0x0000000200047825 */ /* 0x041fe200078e0202 */
[----:B------:R-:W-:-:S04]  /*484c0*/  IADD3 R0, R0, c[0x0][0x198], RZ ;  /* 0x0000660000007a10 */ /* 0x000fc80007ffe0ff */
[----:B------:R0:W-:Y:S01]  /*484d0*/  @P5 STG.E.U16 [R4.64], R27 ;  /* 0x0000001b04005986 */ /* 0x0001e2000c101506 */
[----:B------:R-:W-:Y:S02]  /*484e0*/  ISETP.GE.AND P5, PT, R12, c[0x0][0x17c], PT ;  /* 0x00005f000c007a0c */ /* 0x000fe40003fa6270 */
[----:B------:R-:W-:Y:S01]  /*484f0*/  PRMT R12, R27, 0x7632, R12 ;  /* 0x000076321b0c7816 */ /* 0x000fe2000000000c */
[----:B------:R1:W-:Y:S01]  /*48500*/  @P1 STG.E.U16 [R8.64], R21 ;  /* 0x0000001508001986 */ /* 0x0003e2000c101506 */
[----:B------:R-:W-:Y:S01]  /*48510*/  ISETP.LT.AND P1, PT, R28, c[0x0][0x178], !P4 ;  /* 0x00005e001c007a0c */ /* 0x000fe20006721270 */
[C---:B0-----:R-:W-:Y:S02]  /*48520*/  IMAD.WIDE R4, R0.reuse, 0x2, R2 ;  /* 0x0000000200047825 */ /* 0x041fe400078e0202 */
[----:B------:R-:W4:Y:S01]  /*48530*/  LDL.LU R27, [R1+0x248] ;  /* 0x00024800011b7983 */ /* 0x000f220000300800 */
[----:B-1----:R-:W-:Y:S01]  /*48540*/  PRMT R21, R21, 0x7632, R21 ;  /* 0x0000763215157816 */ /* 0x002fe20000000015 */
        /* <DEDUP_REMOVED lines=9> */
[C---:B-1----:R-:W-:Y:S02]  /*485e0*/  IADD3 R8, R19.reuse, 0xe5, RZ ;  /* 0x000000e513087810 */ /* 0x042fe40007ffe0ff */
[----:B------:R-:W-:Y:S02]  /*485f0*/  IADD3 R12, R0, c[0x0][0x198], RZ ;  /* 0x00006600000c7a10 */ /* 0x000fe40007ffe0ff */
[----:B------:R-:W-:Y:S01]  /*48600*/  IADD3 R17, R19, 0xe6, RZ ;  /* 0x000000e613117810 */ /* 0x000fe20007ffe0ff */
[----:B--2---:R0:W-:Y:S01]  /*48610*/  @P1 STG.E.U16 [R4.64], R29 ;  /* 0x0000001d04001986 */ /* 0x0041e2000c101506 */
[----:B------:R-:W-:Y:S01]  /*48620*/  ISETP.GE.AND P1, PT, R8, c[0x0][0x17c], PT ;  /* 0x00005f0008007a0c */ /* 0x000fe20003f26270 */
[----:B------:R-:W-:-:S04]  /*48630*/  IMAD.WIDE R8, R12, 0x2, R2 ;  /* 0x000000020c087825 */ /* 0x000fc800078e0202 */
[----:B0-----:R-:W-:Y:S01]  /*48640*/  IMAD.WIDE R4, R0, 0x2, R24 ;  /* 0x0000000200047825 */ /* 0x001fe200078e0218 */
[----:B------:R-:W-:Y:S02]  /*48650*/  PRMT R0, R29, 0x7632, R0 ;  /* 0x000076321d007816 */ /* 0x000fe40000000000 */
[----:B------:R-:W2:Y:S04]  /*48660*/  LDL.LU R29, [R1+0x18] ;  /* 0x00001800011d7983 */ /* 0x000ea80000300800 */
[----:B---3--:R-:W-:Y:S04]  /*48670*/  @P4 STG.E.U16 [R4.64], R20 ;  /* 0x0000001404004986 */ /* 0x008fe8000c101506 */
[----:B------:R0:W-:Y:S01]  /*48680*/  @P3 STG.E.U16 [R8.64], R0 ;  /* 0x0000000008003986 */ /* 0x0001e2000c101506 */
[----:B------:R-:W-:-:S03]  /*48690*/  ISETP.GE.AND P3, PT, R17, c[0x0][0x17c], PT ;  /* 0x00005f0011007a0c */ /* 0x000fc60003f66270 */
[----:B------:R-:W3:Y:S01]  /*486a0*/  LDL.LU R17, [R1+0x38] ;  /* 0x0000380001117983 */ /* 0x000ee20000300800 */
[----:B------:R-:W-:-:S04]  /*486b0*/  IADD3 R13, R19, 0xe2, RZ ;  /* 0x000000e2130d7810 */ /* 0x000fc80007ffe0ff */
[----:B------:R-:W-:Y:S02]  /*486c0*/  ISETP.GE.AND P6, PT, R13, c[0x0][0x17c], PT ;  /* 0x00005f000d007a0c */ /* 0x000fe40003fc6270 */
[----:B------:R-:W-:Y:S02]  /*486d0*/  ISETP.LT.AND P0, PT, R23, c[0x0][0x178], !P0 ;  /* 0x00005e0017007a0c */ /* 0x000fe40004701270 */
[----:B------:R-:W-:Y:S02]  /*486e0*/  ISETP.LT.AND P4, PT, R28, c[0x0][0x178], !P6 ;  /* 0x00005e001c007a0c */ /* 0x000fe40007781270 */
[C---:B0-----:R-:W-:Y:S01]  /*486f0*/  IADD3 R0, R12.reuse, c[0x0][0x198], RZ ;  /* 0x000066000c007a10 */ /* 0x041fe20007ffe0ff */
[----:B------:R-:W-:Y:S01]  /*48700*/  IMAD.WIDE R4, R12, 0x2, R24 ;  /* 0x000000020c047825 */ /* 0x000fe200078e0218 */
[----:B------:R-:W-:-:S03]  /*48710*/  PRMT R16, R20, 0x7632, R16 ;  /* 0x0000763214107816 */ /* 0x000fc60000000010 */
[----:B------:R-:W-:Y:S01]  /*48720*/  IMAD.WIDE R8, R0, 0x2, R2 ;  /* 0x0000000200087825 */ /* 0x000fe200078e0202 */
[----:B------:R-:W-:-:S03]  /*48730*/  ISETP.LT.AND P6, PT, R23, c[0x0][0x178], !P6 ;  /* 0x00005e0017007a0c */ /* 0x000fc600077c1270 */
[----:B------:R-:W-:Y:S01]  /*48740*/  @P0 STG.E.U16 [R4.64], R16 ;  /* 0x0000001004000986 */ /* 0x000fe2000c101506 */
[----:B------:R-:W-:-:S03]  /*48750*/  IMAD.WIDE R12, R0, 0x2, R24 ;  /* 0x00000002000c7825 */ /* 0x000fc600078e0218 */
[----:B----4-:R0:W-:Y:S01]  /*48760*/  @P4 STG.E.U16 [R8.64], R27 ;  /* 0x0000001b08004986 */ /* 0x0101e2000c101506 */
[----:B------:R-:W-:Y:S02]  /*48770*/  ISETP.LT.AND P4, PT, R28, c[0x0][0x178], !P5 ;  /* 0x00005e001c007a0c */ /* 0x000fe40006f81270 */
[----:B------:R-:W-:Y:S02]  /*48780*/  PRMT R26, R27, 0x7632, R26 ;  /* 0x000076321b1a7816 */ /* 0x000fe4000000001a */
[----:B0-----:R-:W-:Y:S01]  /*48790*/  IADD3 R8, R0, c[0x0][0x198], RZ ;  /* 0x0000660000087a10 */ /* 0x001fe20007ffe0ff */
[----:B------:R-:W4:Y:S04]  /*487a0*/  LDL.LU R27, [R1+0x268] ;  /* 0x00026800011b7983 */ /* 0x000f280000300800 */
[----:B------:R-:W-:Y:S01]  /*487b0*/  IMAD.WIDE R4, R8, 0x2, R2 ;  /* 0x0000000208047825 */ /* 0x000fe200078e0202 */
[----:B---3--:R-:W-:Y:S04]  /*487c0*/  @P6 STG.E.U16 [R12.64], R17 ;  /* 0x000000110c006986 */ /* 0x008fe8000c101506 */
[----:B------:R0:W-:Y:S04]  /*487d0*/  @P4 STG.E.U16 [R4.64], R26 ;  /* 0x0000001a04004986 */ /* 0x0001e8000c101506 */
[----:B0-----:R-:W3:Y:S01]  /*487e0*/  LDL.LU R5, [R1+0x258] ;  /* 0x0002580001057983 */ /* 0x001ee20000300800 */
[----:B------:R-:W-:-:S02]  /*487f0*/  ISETP.LT.AND P5, PT, R23, c[0x0][0x178], !P5 ;  /* 0x00005e0017007a0c */ /* 0x000fc40006fa1270 */
[----:B------:R-:W-:Y:S02]  /*48800*/  ISETP.LT.AND P6, PT, R28, c[0x0][0x178], !P2 ;  /* 0x00005e001c007a0c */ /* 0x000fe400057c1270 */
[----:B------:R-:W-:Y:S02]  /*48810*/  ISETP.LT.AND P2, PT, R23, c[0x0][0x178], !P2 ;  /* 0x00005e0017007a0c */ /* 0x000fe40005741270 */
[C---:B------:R-:W-:Y:S01]  /*48820*/  IADD3 R0, R8.reuse, c[0x0][0x198], RZ ;  /* 0x0000660008007a10 */ /* 0x040fe20007ffe0ff */
[----:B------:R-:W-:Y:S01]  /*48830*/  IMAD.WIDE R8, R8, 0x2, R24 ;  /* 0x0000000208087825 */ /* 0x000fe200078e0218 */
[----:B------:R-:W-:-:S03]  /*48840*/  PRMT R21, R17, 0x7632, R21 ;  /* 0x0000763211157816 */ /* 0x000fc60000000015 */
[----:B------:R-:W-:-:S04]  /*48850*/  IMAD.WIDE R12, R0, 0x2, R2 ;  /* 0x00000002000c7825 */ /* 0x000fc800078e0202 */
[----:B------:R-:W-:Y:S01]  /*48860*/  IMAD.WIDE R16, R0, 0x2, R24 ;  /* 0x0000000200107825 */ /* 0x000fe200078e0218 */
[----:B------:R0:W-:Y:S01]  /*48870*/  @P5 STG.E.U16 [R8.64], R21 ;  /* 0x0000001508005986 */ /* 0x0001e2000c101506 */
[----:B------:R-:W-:Y:S02]  /*48880*/  ISETP.LT.AND P5, PT, R28, c[0x0][0x178], !P1 ;  /* 0x00005e001c007a0c */ /* 0x000fe40004fa1270 */
[----:B------:R-:W-:Y:S02]  /*48890*/  ISETP.LT.AND P1, PT, R23, c[0x0][0x178], !P1 ;  /* 0x00005e0017007a0c */ /* 0x000fe40004f21270 */
[----:B0-----:R-:W-:Y:S01]  /*488a0*/  IADD3 R8, R0, c[0x0][0x198], RZ ;  /* 0x0000660000087a10 */ /* 0x001fe20007ffe0ff */
[----:B---3--:R-:W-:Y:S04]  /*488b0*/  @P6 STG.E.U16 [R12.64], R5 ;  /* 0x000000050c006986 */ /* 0x008fe8000c101506 */
[----:B--2---:R0:W-:Y:S02]  /*488c0*/  @P2 STG.E.U16 [R16.64], R29 ;  /* 0x0000001d10002986 */ /* 0x0041e4000c101506 */
[----:B0-----:R-:W-:-:S02]  /*488d0*/  PRMT R17, R29, 0x7632, R17 ;  /* 0x000076321d117816 */ /* 0x001fc40000000011 */
[----:B------:R-:W2:Y:S01]  /*488e0*/  LDL.LU R29, [R1+0x298] ;  /* 0x00029800011d7983 */ /* 0x000ea20000300800 */
[----:B------:R-:W-:Y:S02]  /*488f0*/  ISETP.LT.AND P6, PT, R28, c[0x0][0x178], !P3 ;  /* 0x00005e001c007a0c */ /* 0x000fe40005fc1270 */
[----:B------:R-:W-:Y:S02]  /*48900*/  ISETP.LT.AND P3, PT, R23, c[0x0][0x178], !P3 ;  /* 0x00005e0017007a0c */ /* 0x000fe40005f61270 */
[----:B------:R-:W-:Y:S01]  /*48910*/  PRMT R16, R5, 0x7632, R16 ;  /* 0x0000763205107816 */ /* 0x000fe20000000010 */
[C---:B------:R-:W-:Y:S01]  /*48920*/  IMAD.WIDE R4, R8.reuse, 0x2, R2 ;  /* 0x0000000208047825 */ /* 0x040fe200078e0202 */
[C---:B------:R-:W-:Y:S02]  /*48930*/  IADD3 R12, R19.reuse, 0xe9, RZ ;  /* 0x000000e9130c7810 */ /* 0x040fe40007ffe0ff */
[C---:B------:R-:W-:Y:S01]  /*48940*/  IADD3 R0, R8.reuse, c[0x0][0x198], RZ ;  /* 0x0000660008007a10 */ /* 0x040fe20007ffe0ff */
[----:B------:R-:W-:Y:S01]  /*48950*/  IMAD.WIDE R8, R8, 0x2, R24 ;  /* 0x0000000208087825 */ /* 0x000fe200078e0218 */
[----:B------:R-:W-:Y:S01]  /*48960*/  ISETP.GE.AND P2, PT, R12, c[0x0][0x17c], PT ;  /* 0x00005f000c007a0c */ /* 0x000fe20003f46270 */
[----:B------:R0:W-:Y:S02]  /*48970*/  @P5 STG.E.U16 [R4.64], R16 ;  /* 0x0000001004005986 */ /* 0x0001e4000c101506 */
[----:B------:R-:W-:Y:S01]  /*48980*/  IMAD.WIDE R12, R0, 0x2, R2 ;  /* 0x00000002000c7825 */ /* 0x000fe200078e0202 */
[C---:B------:R-:W-:Y:S01]  /*48990*/  IADD3 R20, R19.reuse, 0xe7, RZ ;  /* 0x000000e713147810 */ /* 0x040fe20007ffe0ff */
[----:B------:R1:W-:Y:S03]  /*489a0*/  @P1 STG.E.U16 [R8.64], R17 ;  /* 0x0000001108001986 */ /* 0x0003e6000c101506 */
[----:B------:R-:W-:Y:S01]  /*489b0*/  ISETP.GE.AND P0, PT, R20, c[0x0][0x17c], PT ;  /* 0x00005f0014007a0c */ /* 0x000fe20003f06270 */
[----:B----4-:R-:W-:Y:S01]  /*489c0*/  @P6 STG.E.U16 [R12.64], R27 ;  /* 0x0000001b0c006986 */ /* 0x010fe2000c101506 */
[----:B0-----:R-:W-:Y:S01]  /*489d0*/  IMAD.WIDE R4, R0, 0x2, R24 ;  /* 0x0000000200047825 */ /* 0x001fe200078e0218 */
[----:B------:R-:W-:-:S04]  /*489e0*/  IADD3 R20, R19, 0xe8, RZ ;  /* 0x000000e813147810 */ /* 0x000fc80007ffe0ff */
[----:B------:R0:W-:Y:S01]  /*489f0*/  @P3 STG.E.U16 [R4.64], R6 ;  /* 0x0000000604003986 */ /* 0x0001e2000c101506 */
[----:B------:R-:W-:Y:S02]  /*48a00*/  ISETP.LT.AND P6, PT, R28, c[0x0][0x178], !P0 ;  /* 0x00005e001c007a0c */ /* 0x000fe400047c1270 */
[----:B------:R-:W-:Y:S02]  /*48a10*/  ISETP.GE.AND P4, PT, R20, c[0x0][0x17c], PT ;  /* 0x00005f0014007a0c */ /* 0x000fe40003f86270 */
[----:B-1----:R-:W-:Y:S02]  /*48a20*/  IADD3 R8, R19, 0xeb, RZ ;  /* 0x000000eb13087810 */ /* 0x002fe40007ffe0ff */
[----:B0-----:R-:W-:Y:S02]  /*48a30*/  PRMT R6, R27, 0x7632, R6 ;  /* 0x000076321b067816 */ /* 0x001fe40000000006 */
[----:B------:R-:W3:Y:S01]  /*48a40*/  LDL.LU R27, [R1+0x288] ;  /* 0x00028800011b7983 */ /* 0x000ee20000300800 */
[----:B------:R-:W-:-:S02]  /*48a50*/  IADD3 R0, R0, c[0x0][0x198], RZ ;  /* 0x0000660000007a10 */ /* 0x000fc40007ffe0ff */
[----:B------:R-:W-:Y:S02]  /*48a60*/  ISETP.LT.AND P0, PT, R23, c[0x0][0x178], !P0 ;  /* 0x00005e0017007a0c */ /* 0x000fe40004701270 */
[----:B------:R-:W-:Y:S01]  /*48a70*/  ISETP.LT.AND P3, PT, R28, c[0x0][0x178], !P4 ;  /* 0x00005e001c007a0c */ /* 0x000fe20006761270 */
[----:B------:R-:W-:Y:S01]  /*48a80*/  IMAD.WIDE R4, R0, 0x2, R2 ;  /* 0x0000000200047825 */ /* 0x000fe200078e0202 */
[----:B------:R-:W-:-:S03]  /*48a90*/  ISETP.GE.AND P1, PT, R8, c[0x0][0x17c], PT ;  /* 0x00005f0008007a0c */ /* 0x000fc60003f26270 */
[C---:B------:R-:W-:Y:S01]  /*48aa0*/  IMAD.WIDE R8, R0.reuse, 0x2, R24 ;  /* 0x0000000200087825 */ /* 0x040fe200078e0218 */
[----:B------:R-:W-:Y:S01]  /*48ab0*/  IADD3 R0, R0, c[0x0][0x198], RZ ;  /* 0x0000660000007a10 */ /* 0x000fe20007ffe0ff */
[----:B------:R0:W-:Y:S01]  /*48ac0*/  @P6 STG.E.U16 [R4.64], R6 ;  /* 0x0000000604006986 */ /* 0x0001e2000c101506 */
[----:B------:R-:W-:-:S05]  /*48ad0*/  PRMT R12, R6, 0x7632, R12 ;  /* 0x00007632060c7816 */ /* 0x000fca000000000c */
[----:B------:R-:W-:Y:S01]  /*48ae0*/  @P0 STG.E.U16 [R8.64], R12 ;  /* 0x0000000c08000986 */ /* 0x000fe2000c101506 */
[----:B0-----:R-:W-:Y:S01]  /*48af0*/  IMAD.WIDE R4, R0, 0x2, R2 ;  /* 0x0000000200047825 */ /* 0x001fe200078e0202 */
[----:B------:R-:W-:-:S04]  /*48b00*/  IADD3 R6, R19, 0xed, RZ ;  /* 0x000000ed13067810 */ /* 0x000fc80007ffe0ff */
[----:B--2---:R0:W-:Y:S01]  /*48b10*/  @P3 STG.E.U16 [R4.64], R29 ;  /* 0x0000001d04003986 */ /* 0x0041e2000c101506 */
[----:B------:R-:W-:Y:S02]  /*48b20*/  ISETP.GE.AND P3, PT, R6, c[0x0][0x17c], PT ;  /* 0x00005f0006007a0c */ /* 0x000fe40003f66270 */
[----:B------:R-:W-:Y:S02]  /*48b30*/  PRMT R6, R29, 0x7632, R6 ;  /* 0x000076321d067816 */ /* 0x000fe40000000006 */
[----:B0-----:R-:W2:Y:S01]  /*48b40*/  LDL.LU R29, [R1+0x278] ;  /* 0x00027800011d7983 */ /* 0x001ea20000300800 */
[----:B------:R-:W-:Y:S02]  /*48b50*/  ISETP.LT.AND P4, PT, R23, c[0x0][0x178], !P4 ;  /* 0x00005e0017007a0c */ /* 0x000fe40006781270 */
[----:B------:R-:W-:Y:S01]  /*48b60*/  IADD3 R20, R19, 0xea, RZ ;  /* 0x000000ea13147810 */ /* 0x000fe20007ffe0ff */
[----:B------:R-:W-:Y:S01]  /*48b70*/  IMAD.WIDE R8, R0, 0x2, R24 ;  /* 0x0000000200087825 */ /* 0x000fe200078e0218 */
[----:B------:R-:W-:-:S02]  /*48b80*/  ISETP.LT.AND P0, PT, R28, c[0x0][0x178], !P2 ;  /* 0x00005e001c007a0c */ /* 0x000fc40005701270 */
[----:B------:R-:W-:Y:S02]  /*48b90*/  ISETP.GE.AND P5, PT, R20, c[0x0][0x17c], PT ;  /* 0x00005f0014007a0c */ /* 0x000fe40003fa6270 */
[----:B------:R-:W-:Y:S02]  /*48ba0*/  IADD3 R0, R0, c[0x0][0x198], RZ ;  /* 0x0000660000007a10 */ /* 0x000fe40007ffe0ff */
[----:B------:R-:W-:-:S03]  /*48bb0*/  ISETP.LT.AND P2, PT, R23, c[0x0][0x178], !P2 ;  /* 0x00005e0017007a0c */ /* 0x000fc60005741270 */
[----:B------:R0:W-:Y:S01]  /*48bc0*/  @P4 STG.E.U16 [R8.64], R10 ;  /* 0x0000000a08004986 */ /* 0x0001e2000c101506 */
[----:B------:R-:W-:Y:S01]  /*48bd0*/  ISETP.LT.AND P4, PT, R28, c[0x0][0x178], !P5 ;  /* 0x00005e001c007a0c */ /* 0x000fe20006f81270 */
[----:B------:R-:W-:Y:S01]  /*48be0*/  IMAD.WIDE R4, R0, 0x2, R2 ;  /* 0x0000000200047825 */ /* 0x000fe200078e0202 */
[----:B------:R-:W-:-:S04]  /*48bf0*/  ISETP.LT.AND P5, PT, R23, c[0x0][0x178], !P5 ;  /* 0x00005e0017007a0c */ /* 0x000fc80006fa1270 */
[----:B------:R1:W-:Y:S01]  /*48c00*/  @P0 STG.E.U16 [R4.64], R6 ;  /* 0x0000000604000986 */ /* 0x0003e2000c101506 */
[C---:B0-----:R-:W-:Y:S01]  /*48c10*/  IMAD.WIDE R8, R0.reuse, 0x2, R24 ;  /* 0x0000000200087825 */ /* 0x041fe200078e0218 */
[----:B------:R-:W-:Y:S02]  /*48c20*/  IADD3 R0, R0, c[0x0][0x198], RZ ;  /* 0x0000660000007a10 */ /* 0x000fe40007ffe0ff */
[----:B------:R-:W-:-:S03]  /*48c30*/  PRMT R10, R10, 0x7632, R10 ;  /* 0x000076320a0a7816 */ /* 0x000fc6000000000a */
[----:B-1----:R-:W-:Y:S01]  /*48c40*/  IMAD.WIDE R4, R0, 0x2, R2 ;  /* 0x0000000200047825 */ /* 0x002fe200078e0202 */
[C---:B------:R-:W-:Y:S01]  /*48c50*/  IADD3 R6, R19.reuse, 0xee, RZ ;  /* 0x000000ee13067810 */ /* 0x040fe20007ffe0ff */
[----:B------:R0:W-:Y:S01]  /*48c60*/  @P2 STG.E.U16 [R8.64], R10 ;  /* 0x0000000a08002986 */ /* 0x0001e2000c101506 */
[----:B------:R-:W-:Y:S02]  /*48c70*/  ISETP.LT.AND P2, PT, R28, c[0x0][0x178], !P1 ;  /* 0x00005e001c007a0c */ /* 0x000fe40004f41270 */
[----:B------:R-:W-:Y:S01]  /*48c80*/  ISETP.GE.AND P0, PT, R6, c[0x0][0x17c], PT ;  /* 0x00005f0006007a0c */ /* 0x000fe20003f06270 */
[----:B---3--:R1:W-:Y:S01]  /*48c90*/  @P4 STG.E.U16 [R4.64], R27 ;  /* 0x0000001b04004986 */ /* 0x0083e2000c101506 */
[C---:B------:R-:W-:Y:S02]  /*48ca0*/  IADD3 R6, R0.reuse, c[0x0][0x198], RZ ;  /* 0x0000660000067a10 */ /* 0x040fe40007ffe0ff */
[C---:B------:R-:W-:Y:S02]  /*48cb0*/  IADD3 R13, R19.reuse, 0xec, RZ ;  /* 0x000000ec130d7810 */ /* 0x040fe40007ffe0ff */
[----:B0-----:R-:W-:Y:S01]  /*48cc0*/  IADD3 R8, R19, 0xef, RZ ;  /* 0x000000ef13087810 */ /* 0x001fe20007ffe0ff */
[----:B-1----:R-:W-:Y:S01]  /*48cd0*/  IMAD.WIDE R4, R0, 0x2, R24 ;  /* 0x0000000200047825 */ /* 0x002fe200078e0218 */
[----:B------:R-:W-:-:S02]  /*48ce0*/  PRMT R0, R27, 0x7632, R0 ;  /* 0x000076321b007816 */ /* 0x000fc40000000000 */
[----:B------:R-:W3:Y:S01]  /*48cf0*/  LDL.LU R27, [R1+0x238] ;  /* 0x00023800011b7983 */ /* 0x000ee20000300800 */
[----:B------:R-:W-:Y:S02]  /*48d00*/  ISETP.GE.AND P6, PT, R13, c[0x0][0x17c], PT ;  /* 0x00005f000d007a0c */ /* 0x000fe40003fc6270 */
[----:B------:R-:W-:Y:S01]  /*48d10*/  ISETP.GE.AND P4, PT, R8, c[0x0][0x17c], PT ;  /* 0x00005f0008007a0c */ /* 0x000fe20003f86270 */
[----:B------:R-:W-:Y:S01]  /*48d20*/  IMAD.WIDE R8, R6, 0x2, R2 ;  /* 0x0000000206087825 */ /* 0x000fe200078e0202 */
[----:B------:R-:W-:Y:S01]  /*48d30*/  ISETP.LT.AND P1, PT, R23, c[0x0][0x178], !P1 ;  /* 0x00005e0017007a0c */ /* 0x000fe20004f21270 */
[----:B-----5:R0:W-:Y:S01]  /*48d40*/  @P5 STG.E.U16 [R4.64], R14 ;  /* 0x0000000e04005986 */ /* 0x0201e2000c101506 */
[----:B------:R-:W-:-:S03]  /*48d50*/  ISETP.LT.AND P5, PT, R28, c[0x0][0x178], !P6 ;  /* 0x00005e001c007a0c */ /* 0x000fc600077a1270 */
[----:B------:R1:W-:Y:S04]  /*48d60*/  @P2 STG.E.U16 [R8.64], R0 ;  /* 0x0000000008002986 */ /* 0x0003e8000c101506 */
[----:B------:R-:W4:Y:S01]  /*48d70*/  LDL.LU R26, [R1+0x22c] ;  /* 0x00022c00011a7983 */ /* 0x000f220000300800 */
[----:B0-----:R-:W-:Y:S01]  /*48d80*/  PRMT R14, R14, 0x7632, R14 ;  /* 0x000076320e0e7816 */ /* 0x001fe2000000000e */
[C---:B------:R-:W-:Y:S01]  /*48d90*/  IMAD.WIDE R4, R6.reuse, 0x2, R24 ;  /* 0x0000000206047825 */ /* 0x040fe200078e0218 */
[----:B-1----:R-:W-:Y:S02]  /*48da0*/  IADD3 R0, R6, c[0x0][0x198], RZ ;  /* 0x0000660006007a10 */ /* 0x002fe40007ffe0ff */
[----:B------:R-:W-:-:S03]  /*48db0*/  IADD3 R6, R19, 0xf1, RZ ;  /* 0x000000f113067810 */ /* 0x000fc60007ffe0ff */
[----:B------:R-:W-:Y:S01]  /*48dc0*/  IMAD.WIDE R8, R0, 0x2, R2 ;  /* 0x0000000200087825 */ /* 0x000fe200078e0202 */
[----:B------:R-:W-:Y:S01]  /*48dd0*/  @P1 STG.E.U16 [R4.64], R14 ;  /* 0x0000000e04001986 */ /* 0x000fe2000c101506 */
[----:B------:R-:W-:-:S03]  /*48de0*/  ISETP.GE.AND P1, PT, R6, c[0x0][0x17c], PT ;  /* 0x00005f0006007a0c */ /* 0x000fc60003f26270 */
[----:B--2---:R0:W-:Y:S01]  /*48df0*/  @P5 STG.E.U16 [R8.64], R29 ;  /* 0x0000001d08005986 */ /* 0x0041e2000c101506 */
[----:B------:R-:W-:-:S03]  /*48e00*/  PRMT R6, R29, 0x7632, R6 ;  /* 0x000076321d067816 */ /* 0x000fc60000000006 */
[----:B0-----:R-:W2:Y:S01]  /*48e10*/  LDL.LU R29, [R1+0x2c] ;  /* 0x00002c00011d7983 */ /* 0x001ea20000300800 */
[C---:B------:R-:W-:Y:S01]  /*48e20*/  ISETP.LT.AND P6, PT, R23.reuse, c[0x0][0x178], !P6 ;  /* 0x00005e0017007a0c */ /* 0x040fe200077c1270 */
[----:B------:R-:W-:Y:S01]  /*48e30*/  IMAD.WIDE R12, R0, 0x2, R24 ;  /* 0x00000002000c7825 */ /* 0x000fe200078e0218 */
[----:B------:R-:W-:Y:S01]  /*48e40*/  ISETP.LT.AND P5, PT, R28, c[0x0][0x178], !P3 ;  /* 0x00005e001c007a0c */ /* 0x000fe20005fa1270 */
[----:B------:R-:W5:Y:S01]  /*48e50*/  LDL.LU R21, [R1+0x24c] ;  /* 0x00024c0001157983 */ /* 0x000f620000300800 */
[----:B------:R-:W-:Y:S02]  /*48e60*/  ISETP.LT.AND P3, PT, R23, c[0x0][0x178], !P3 ;  /* 0x00005e0017007a0c */ /* 0x000fe40005f61270 */
[----:B------:R-:W-:-:S07]  /*48e70*/  IADD3 R8, R0, c[0x0][0x198], RZ ;  /* 0x0000660000087a10 */ /* 0x000fce0007ffe0ff */
[----:B------:R0:W-:Y:S01]  /*48e80*/  @P6 STG.E.U16 [R12.64], R18 ;  /* 0x000000120c006986 */ /* 0x0001e2000c101506 */
[----:B------:R-:W-:Y:S02]  /*48e90*/  ISETP.LT.AND P6, PT, R28, c[0x0][0x178], !P0 ;  /* 0x00005e001c007a0c */ /* 0x000fe400047c1270 */
[----:B------:R-:W-:Y:S02]  /*48ea0*/  ISETP.LT.AND P0, PT, R23, c[0x0][0x178], !P0 ;  /* 0x00005e0017007a0c */ /* 0x000fe40004701270 */
[C---:B------:R-:W-:Y:S01]  /*48eb0*/  IADD3 R0, R8.reuse, c[0x0][0x198], RZ ;  /* 0x0000660008007a10 */ /* 0x040fe20007ffe0ff */
[----:B------:R-:W-:Y:S01]  /*48ec0*/  IMAD.WIDE R4, R8, 0x2, R2 ;  /* 0x0000000208047825 */ /* 0x000fe200078e0202 */
[----:B------:R-:W-:-:S03]  /*48ed0*/  IADD3 R10, R19, 0xf0, RZ ;  /* 0x000000f0130a7810 */ /* 0x000fc60007ffe0ff */
[----:B------:R-:W-:Y:S01]  /*48ee0*/  IMAD.WIDE R8, R8, 0x2, R24 ;  /* 0x0000000208087825 */ /* 0x000fe200078e0218 */
[----:B0-----:R-:W-:-:S03]  /*48ef0*/  PRMT R18, R18, 0x7632, R18 ;  /* 0x0000763212127816 */ /* 0x001fc60000000012 */
[C---:B------:R-:W-:Y:S01]  /*48f00*/  IMAD.WIDE R12, R0.reuse, 0x2, R2 ;  /* 0x00000002000c7825 */ /* 0x040fe200078e0202 */
[----:B------:R0:W-:Y:S03]  /*48f10*/  @P5 STG.E.U16 [R4.64], R6 ;  /* 0x0000000604005986 */ /* 0x0001e6000c101506 */
[----:B------:R-:W-:Y:S01]  /*48f20*/  IMAD.WIDE R16, R0, 0x2, R24 ;  /* 0x0000000200107825 */ /* 0x000fe200078e0218 */
[----:B------:R-:W-:Y:S01]  /*48f30*/  @P3 STG.E.U16 [R8.64], R18 ;  /* 0x0000001208003986 */ /* 0x000fe2000c101506 */
[----:B------:R-:W-:Y:S02]  /*48f40*/  ISETP.GE.AND P2, PT, R10, c[0x0][0x17c], PT ;  /* 0x00005f000a007a0c */ /* 0x000fe40003f46270 */
[----:B------:R-:W-:Y:S01]  /*48f50*/  IADD3 R10, R19, 0xf2, RZ ;  /* 0x000000f2130a7810 */ /* 0x000fe20007ffe0ff */
[----:B---3--:R1:W-:Y:S04]  /*48f60*/  @P6 STG.E.U16 [R12.64], R27 ;  /* 0x0000001b0c006986 */ /* 0x0083e8000c101506 */
[----:B------:R3:W-:Y:S01]  /*48f70*/  @P0 STG.E.U16 [R16.64], R22 ;  /* 0x0000001610000986 */ /* 0x0007e2000c101506 */
[----:B------:R-:W-:-:S02]  /*48f80*/  ISETP.LT.AND P0, PT, R28, c[0x0][0x178], !P4 ;  /* 0x00005e001c007a0c */ /* 0x000fc40006701270 */
[----:B------:R-:W-:Y:S02]  /*48f90*/  ISETP.LT.AND P4, PT, R23, c[0x0][0x178], !P4 ;  /* 0x00005e0017007a0c */ /* 0x000fe40006781270 */
[----:B0-----:R-:W-:Y:S02]  /*48fa0*/  IADD3 R4, R0, c[0x0][0x198], RZ ;  /* 0x0000660000047a10 */ /* 0x001fe40007ffe0ff */
[----:B------:R-:W-:Y:S02]  /*48fb0*/  ISETP.GE.AND P5, PT, R10, c[0x0][0x17c], PT ;  /* 0x00005f000a007a0c */ /* 0x000fe40003fa6270 */
[----:B------:R-:W-:Y:S02]  /*48fc0*/  PRMT R10, R27, 0x7632, R10 ;  /* 0x000076321b0a7816 */ /* 0x000fe4000000000a */
[----:B-1----:R-:W5:Y:S01]  /*48fd0*/  LDL.LU R27, [R1+0x3c] ;  /* 0x00003c00011b7983 */ /* 0x002f620000300800 */
[----:B------:R-:W-:Y:S01]  /*48fe0*/  ISETP.LT.AND P3, PT, R28, c[0x0][0x178], !P2 ;  /* 0x00005e001c007a0c */ /* 0x000fe20005761270 */
[----:B------:R-:W-:Y:S01]  /*48ff0*/  IMAD.WIDE R8, R4, 0x2, R2 ;  /* 0x0000000204087825 */ /* 0x000fe200078e0202 */
[----:B------:R-:W-:-:S02]  /*49000*/  ISETP.LT.AND P2, PT, R23, c[0x0][0x178], !P2 ;  /* 0x00005e0017007a0c */ /* 0x000fc40005741270 */
[C---:B------:R-:W-:Y:S01]  /*49010*/  IADD3 R6, R4.reuse, c[0x0][0x198], RZ ;  /* 0x0000660004067a10 */ /* 0x040fe20007ffe0ff */
[----:B------:R-:W-:Y:S01]  /*49020*/  IMAD.WIDE R4, R4, 0x2, R24 ;  /* 0x0000000204047825 */ /* 0x000fe200078e0218 */
[----:B---3--:R-:W-:Y:S01]  /*49030*/  PRMT R22, R22, 0x7632, R22 ;  /* 0x0000763216167816 */ /* 0x008fe20000000016 */
[----:B------:R0:W-:Y:S04]  /*49040*/  @P0 STG.E.U16 [R8.64], R10 ;  /* 0x0000000a08000986 */ /* 0x0001e8000c101506 */
[----:B------:R1:W-:Y:S01]  /*49050*/  @P4 STG.E.U16 [R4.64], R22 ;  /* 0x0000001604004986 */ /* 0x0003e2000c101506 */
[----:B0-----:R-:W-:-:S04]  /*49060*/  IMAD.WIDE R8, R6, 0x2, R2 ;  /* 0x0000000206087825 */ /* 0x001fc800078e0202 */
[----:B-1----:R-:W-:Y:S01]  /*49070*/  IMAD.WIDE R4, R6, 0x2, R24 ;  /* 0x0000000206047825 */ /* 0x002fe200078e0218 */
[----:B----4-:R-:W-:Y:S01]  /*49080*/  @P3 STG.E.U16 [R8.64], R26 ;  /* 0x0000001a08003986 */ /* 0x010fe2000c101506 */
[----:B--2---:R-:W-:-:S03]  /*49090*/  PRMT R10, R29, 0x7632, R10 ;  /* 0x000076321d0a7816 */ /* 0x004fc6000000000a */
[----:B------:R0:W-:Y:S04]  /*490a0*/  @P2 STG.E.U16 [R4.64], R29 ;  /* 0x0000001d04002986 */ /* 0x0001e8000c101506 */
[----:B0-----:R-:W2:Y:S01]  /*490b0*/  LDL.LU R29, [R1+0x25c] ;  /* 0x00025c00011d7983 */ /* 0x001ea20000300800 */
[----:B------:R-:W-:Y:S02]  /*490c0*/  IADD3 R0, R19, 0xf4, RZ ;  /* 0x000000f413007810 */ /* 0x000fe40007ffe0ff */
[----:B------:R-:W-:Y:S02]  /*490d0*/  ISETP.LT.AND P3, PT, R28, c[0x0][0x178], !P1 ;  /* 0x00005e001c007a0c */ /* 0x000fe40004f61270 */
[----:B------:R-:W-:Y:S02]  /*490e0*/  ISETP.LT.AND P1, PT, R23, c[0x0][0x178], !P1 ;  /* 0x00005e0017007a0c */ /* 0x000fe40004f21270 */
[----:B------:R-:W-:-:S02]  /*490f0*/  IADD3 R12, R19, 0xf3, RZ ;  /* 0x000000f3130c7810 */ /* 0x000fc40007ffe0ff */
[----:B------:R-:W-:Y:S02]  /*49100*/  IADD3 R13, R6, c[0x0][0x198], RZ ;  /* 0x00006600060d7a10 */ /* 0x000fe40007ffe0ff */
[----:B------:R-:W-:Y:S02]  /*49110*/  ISETP.GE.AND P0, PT, R0, c[0x0][0x17c], PT ;  /* 0x00005f0000007a0c */ /* 0x000fe40003f06270 */
[----:B------:R-:W-:Y:S02]  /*49120*/  PRMT R0, R26, 0x7632, R0 ;  /* 0x000076321a007816 */ /* 0x000fe40000000000 */
[----:B------:R-:W-:Y:S01]  /*49130*/  ISETP.LT.AND P4, PT, R28, c[0x0][0x178], !P5 ;  /* 0x00005e001c007a0c */ /* 0x000fe20006f81270 */
[----:B------:R-:W3:Y:S01]  /*49140*/  LDL.LU R26, [R1+0x1c] ;  /* 0x00001c00011a7983 */ /* 0x000ee20000300800 */
[----:B------:R-:W-:Y:S01]  /*49150*/  ISETP.LT.AND P5, PT, R23, c[0x0][0x178], !P5 ;  /* 0x00005e0017007a0c */ /* 0x000fe20006fa1270 */
[----:B------:R-:W-:Y:S01]  /*49160*/  IMAD.WIDE R4, R13, 0x2, R2 ;  /* 0x000000020d047825 */ /* 0x000fe200078e0202 */
[----:B------:R-:W-:-:S02]  /*49170*/  ISETP.GE.AND P6, PT, R12, c[0x0][0x17c], PT ;  /* 0x00005f000c007a0c */ /* 0x000fc40003fc6270 */
[----:B------:R-:W-:Y:S01]  /*49180*/  IADD3 R12, R19, 0xf5, RZ ;  /* 0x000000f5130c7810 */ /* 0x000fe20007ffe0ff */
[C---:B------:R-:W-:Y:S01]  /*49190*/  IMAD.WIDE R8, R13.reuse, 0x2, R24 ;  /* 0x000000020d087825 */ /* 0x040fe200078e0218 */
[----:B------:R-:W-:Y:S01]  /*491a0*/  IADD3 R6, R13, c[0x0][0x198], RZ ;  /* 0x000066000d067a10 */ /* 0x000fe20007ffe0ff */
[----:B------:R0:W-:Y:S01]  /*491b0*/  @P3 STG.E.U16 [R4.64], R0 ;  /* 0x0000000004003986 */ /* 0x0001e2000c101506 */
[----:B------:R-:W-:-:S03]  /*491c0*/  ISETP.GE.AND P2, PT, R12, c[0x0][0x17c], PT ;  /* 0x00005f000c007a0c */ /* 0x000fc60003f46270 */
[----:B------:R-:W-:Y:S01]  /*491d0*/  IMAD.WIDE R12, R6, 0x2, R2 ;  /* 0x00000002060c7825 */ /* 0x000fe200078e0202 */
[----:B------:R1:W-:Y:S01]  /*491e0*/  @P1 STG.E.U16 [R8.64], R10 ;  /* 0x0000000a08001986 */ /* 0x0003e2000c101506 */
[----:B------:R-:W-:Y:S02]  /*491f0*/  ISETP.LT.AND P1, PT, R28, c[0x0][0x178], !P6 ;  /* 0x00005e001c007a0c */ /* 0x000fe40007721270 */
[C---:B------:R-:W-:Y:S01]  /*49200*/  IADD3 R17, R6.reuse, c[0x0][0x198], RZ ;  /* 0x0000660006117a10 */ /* 0x040fe20007ffe0ff */
[----:B0-----:R-:W-:Y:S01]  /*49210*/  IMAD.WIDE R4, R6, 0x2, R24 ;  /* 0x0000000206047825 */ /* 0x001fe200078e0218 */
[----:B-----5:R-:W-:Y:S01]  /*49220*/  @P4 STG.E.U16 [R12.64], R21 ;  /* 0x000000150c004986 */ /* 0x020fe2000c101506 */
[----:B------:R-:W-:Y:S02]  /*49230*/  ISETP.LT.AND P6, PT, R23, c[0x0][0x178], !P6 ;  /* 0x00005e0017007a0c */ /* 0x000fe400077c1270 */
[----:B------:R-:W-:Y:S02]  /*49240*/  ISETP.LT.AND P4, PT, R28, c[0x0][0x178], !P0 ;  /* 0x00005e001c007a0c */ /* 0x000fe40004781270 */
[----:B-1----:R-:W-:Y:S01]  /*49250*/  PRMT R10, R27, 0x7632, R10 ;  /* 0x000076321b0a7816 */ /* 0x002fe2000000000a */
[----:B------:R0:W-:Y:S01]  /*49260*/  @P5 STG.E.U16 [R4.64], R27 ;  /* 0x0000001b04005986 */ /* 0x0001e2000c101506 */
[----:B------:R-:W-:Y:S01]  /*49270*/  PRMT R0, R21, 0x7632, R0 ;  /* 0x0000763215007816 */ /* 0x000fe20000000000 */
[C---:B------:R-:W-:Y:S01]  /*49280*/  IMAD.WIDE R8, R17.reuse, 0x2, R2 ;  /* 0x0000000211087825 */ /* 0x040fe200078e0202 */
[C---:B------:R-:W-:Y:S01]  /*49290*/  IADD3 R6, R17.reuse, c[0x0][0x198], RZ ;  /* 0x0000660011067a10 */ /* 0x040fe20007ffe0ff */
[----:B0-----:R-:W4:Y:S02]  /*492a0*/  LDL.LU R27, [R1+0x26c] ;  /* 0x00026c00011b7983 */ /* 0x001f240000300800 */
[----:B------:R-:W-:-:S02]  /*492b0*/  IMAD.WIDE R4, R17, 0x2, R24 ;  /* 0x0000000211047825 */ /* 0x000fc400078e0218 */
[----:B------:R0:W-:Y:S04]  /*492c0*/  @P1 STG.E.U16 [R8.64], R0 ;  /* 0x0000000008001986 */ /* 0x0001e8000c101506 */
[----:B------:R-:W-:Y:S01]  /*492d0*/  @P6 STG.E.U16 [R4.64], R10 ;  /* 0x0000000a04006986 */ /* 0x000fe2000c101506 */
[----:B0-----:R-:W-:-:S05]  /*492e0*/  IMAD.WIDE R8, R6, 0x2, R2 ;  /* 0x0000000206087825 */ /* 0x001fca00078e0202 */
[----:B--2---:R0:W-:Y:S02]  /*492f0*/  @P4 STG.E.U16 [R8.64], R29 ;  /* 0x0000001d08004986 */ /* 0x0041e4000c101506 */
[----:B0-----:R-:W-:Y:S02]  /*49300*/  PRMT R9, R29, 0x7632, R9 ;  /* 0x000076321d097816 */ /* 0x001fe40000000009 */
[----:B------:R-:W2:Y:S01]  /*49310*/  LDL.LU R29, [R1+0x29c] ;  /* 0x00029c00011d7983 */ /* 0x000ea20000300800 */
[----:B------:R-:W-:Y:S02]  /*49320*/  ISETP.LT.AND P0, PT, R23, c[0x0][0x178], !P0 ;  /* 0x00005e0017007a0c */ /* 0x000fe40004701270 */
[----:B------:R-:W-:Y:S01]  /*49330*/  IADD3 R14, R19, 0xf6, RZ ;  /* 0x000000f6130e7810 */ /* 0x000fe20007ffe0ff */
[----:B------:R-:W-:Y:S01]  /*49340*/  IMAD.WIDE R4, R6, 0x2, R24 ;  /* 0x0000000206047825 */ /* 0x000fe200078e0218 */
[----:B------:R-:W-:Y:S02]  /*49350*/  ISETP.LT.AND P6, PT, R28, c[0x0][0x178], !P2 ;  /* 0x00005e001c007a0c */ /* 0x000fe400057c1270 */
[----:B------:R-:W-:-:S02]  /*49360*/  ISETP.GE.AND P3, PT, R14, c[0x0][0x17c], PT ;  /* 0x00005f000e007a0c */ /* 0x000fc40003f66270 */
[----:B------:R-:W-:Y:S02]  /*49370*/  IADD3 R13, R6, c[0x0][0x198], RZ ;  /* 0x00006600060d7a10 */ /* 0x000fe40007ffe0ff */
[----:B------:R-:W-:-:S03]  /*49380*/  ISETP.LT.AND P2, PT, R23, c[0x0][0x178], !P2 ;  /* 0x00005e0017007a0c */ /* 0x000fc60005741270 */
[----:B---3--:R0:W-:Y:S01]  /*49390*/  @P0 STG.E.U16 [R4.64], R26 ;  /* 0x0000001a04000986 */ /* 0x0081e2000c101506 */
[----:B------:R-:W-:Y:S02]  /*493a0*/  ISETP.LT.AND P0, PT, R28, c[0x0][0x178], !P3 ;  /* 0x00005e001c007a0c */ /* 0x000fe40005f01270 */
[----:B------:R-:W-:Y:S02]  /*493b0*/  ISETP.LT.AND P3, PT, R23, c[0x0][0x178], !P3 ;  /* 0x00005e0017007a0c */ /* 0x000fe40005f61270 */
[----:B------:R-:W-:Y:S02]  /*493c0*/  IADD3 R17, R13, c[0x0][0x198], RZ ;  /* 0x000066000d117a10 */ /* 0x000fe40007ffe0ff */
[----:B------:R-:W-:Y:S01]  /*493d0*/  IADD3 R12, R19, 0xf9, RZ ;  /* 0x000000f9130c7810 */ /* 0x000fe20007ffe0ff */
[----:B0-----:R-:W-:Y:S01]  /*493e0*/  IMAD.WIDE R4, R13, 0x2, R2 ;  /* 0x000000020d047825 */ /* 0x001fe200078e0202 */
[----:B------:R-:W-:Y:S02]  /*493f0*/  IADD3 R16, R19, 0xf7, RZ ;  /* 0x000000f713107810 */ /* 0x000fe40007ffe0ff */
[----:B------:R-:W-:-:S02]  /*49400*/  PRMT R0, R26, 0x7632, R0 ;  /* 0x000076321a007816 */ /* 0x000fc40000000000 */
[----:B------:R0:W-:Y:S01]  /*49410*/  @P6 STG.E.U16 [R4.64], R9 ;  /* 0x0000000904006986 */ /* 0x0001e2000c101506 */
[C---:B------:R-:W-:Y:S02]  /*49420*/  IADD3 R14, R19.reuse, 0xf8, RZ ;  /* 0x000000f8130e7810 */ /* 0x040fe40007ffe0ff */
[----:B------:R-:W-:Y:S02]  /*49430*/  ISETP.GE.AND P4, PT, R12, c[0x0][0x17c], PT ;  /* 0x00005f000c007a0c */ /* 0x000fe40003f86270 */
[----:B------:R-:W-:Y:S02]  /*49440*/  ISETP.GE.AND P5, PT, R16, c[0x0][0x17c], PT ;  /* 0x00005f0010007a0c */ /* 0x000fe40003fa6270 */
[----:B------:R-:W-:Y:S01]  /*49450*/  IADD3 R10, R19, 0xfa, RZ ;  /* 0x000000fa130a7810 */ /* 0x000fe20007ffe0ff */
[----:B0-----:R-:W-:-:S04]  /*49460*/  IMAD.WIDE R4, R13, 0x2, R24 ;  /* 0x000000020d047825 */ /* 0x001fc800078e0218 */
[C---:B------:R-:W-:Y:S01]  /*49470*/  IMAD.WIDE R8, R17.reuse, 0x2, R2 ;  /* 0x0000000211087825 */ /* 0x040fe200078e0202 */
[----:B------:R-:W-:Y:S01]  /*49480*/  ISETP.GE.AND P1, PT, R14, c[0x0][0x17c], PT ;  /* 0x00005f000e007a0c */ /* 0x000fe20003f26270 */
[----:B------:R-:W-:Y:S02]  /*49490*/  @P2 STG.E.U16 [R4.64], R0 ;  /* 0x0000000004002986 */ /* 0x000fe4000c101506 */
[----:B------:R-:W-:Y:S01]  /*494a0*/  IMAD.WIDE R12, R17, 0x2, R24 ;  /* 0x00000002110c7825 */ /* 0x000fe200078e0218 */
[----:B------:R-:W-:Y:S01]  /*494b0*/  ISETP.GE.AND P6, PT, R10, c[0x0][0x17c], PT ;  /* 0x00005f000a007a0c */ /* 0x000fe20003fc6270 */
[----:B----4-:R0:W-:Y:S01]  /*494c0*/  @P0 STG.E.U16 [R8.64], R27 ;  /* 0x0000001b08000986 */ /* 0x0101e2000c101506 */
[----:B------:R-:W-:Y:S02]  /*494d0*/  ISETP.LT.AND P0, PT, R28, c[0x0][0x178], !P5 ;  /* 0x00005e001c007a0c */ /* 0x000fe40006f01270 */
[----:B------:R-:W-:Y:S01]  /*494e0*/  ISETP.LT.AND P5, PT, R23, c[0x0][0x178], !P5 ;  /* 0x00005e0017007a0c */ /* 0x000fe20006fa1270 */
[----:B------:R1:W-:Y:S01]  /*494f0*/  @P3 STG.E.U16 [R12.64], R7 ;  /* 0x000000070c003986 */ /* 0x0003e2000c101506 */
[----:B------:R-:W-:-:S02]  /*49500*/  IADD3 R17, R17, c[0x0][0x198], RZ ;  /* 0x0000660011117a10 */ /* 0x000fc40007ffe0ff */
[----:B------:R-:W-:Y:S02]  /*49510*/  PRMT R10, R27, 0x7632, R10 ;  /* 0x000076321b0a7816 */ /* 0x000fe4000000000a */
[----:B------:R-:W-:Y:S01]  /*49520*/  ISETP.LT.AND P3, PT, R28, c[0x0][0x178], !P1 ;  /* 0x00005e001c007a0c */ /* 0x000fe20004f61270 */
[----:B0-----:R-:W3:Y:S01]  /*49530*/  LDL.LU R27, [R1+0x28c] ;  /* 0x00028c00011b7983 */ /* 0x001ee20000300800 */
[----:B------:R-:W-:Y:S02]  /*49540*/  IADD3 R6, R19, 0xfb, RZ ;  /* 0x000000fb13067810 */ /* 0x000fe40007ffe0ff */
[C---:B------:R-:W-:Y:S01]  /*49550*/  IADD3 R21, R17.reuse, c[0x0][0x198], RZ ;  /* 0x0000660011157a10 */ /* 0x040fe20007ffe0ff */
[----:B------:R-:W-:Y:S01]  /*49560*/  IMAD.WIDE R4, R17, 0x2, R2 ;  /* 0x0000000211047825 */ /* 0x000fe200078e0202 */
[----:B------:R-:W-:Y:S02]  /*49570*/  ISETP.GE.AND P2, PT, R6, c[0x0][0x17c], PT ;  /* 0x00005f0006007a0c */ /* 0x000fe40003f46270 */
[----:B-1----:R-:W-:Y:S01]  /*49580*/  PRMT R13, R7, 0x7632, R13 ;  /* 0x00007632070d7816 */ /* 0x002fe2000000000d */
[----:B------:R-:W-:Y:S01]  /*49590*/  IMAD.WIDE R6, R17, 0x2, R24 ;  /* 0x0000000211067825 */ /* 0x000fe200078e0218 */
[----:B------:R-:W-:-:S03]  /*495a0*/  IADD3 R0, R19, 0xfc, RZ ;  /* 0x000000fc13007810 */ /* 0x000fc60007ffe0ff */
[----:B------:R-:W-:Y:S01]  /*495b0*/  IMAD.WIDE R8, R21, 0x2, R2 ;  /* 0x0000000215087825 */ /* 0x000fe200078e0202 */
[----:B------:R-:W-:Y:S01]  /*495c0*/  @P0 STG.E.U16 [R4.64], R10 ;  /* 0x0000000a04000986 */ /* 0x000fe2000c101506 */
[----:B------:R-:W-:-:S03]  /*495d0*/  ISETP.GE.AND P0, PT, R0, c[0x0][0x17c], PT ;  /* 0x00005f0000007a0c */ /* 0x000fc60003f06270 */
[----:B------:R-:W-:Y:S01]  /*495e0*/  @P5 STG.E.U16 [R6.64], R13 ;  /* 0x0000000d06005986 */ /* 0x000fe2000c101506 */
[----:B--2---:R-:W-:-:S03]  /*495f0*/  PRMT R0, R29, 0x7632, R0 ;  /* 0x000076321d007816 */ /* 0x004fc60000000000 */
[----:B------:R0:W-:Y:S04]  /*49600*/  @P3 STG.E.U16 [R8.64], R29 ;  /* 0x0000001d08003986 */ /* 0x0001e8000c101506 */
[----:B0-----:R-:W2:Y:S01]  /*49610*/  LDL.LU R29, [R1+0x27c] ;  /* 0x00027c00011d7983 */ /* 0x001ea20000300800 */
[----:B------:R-:W-:Y:S01]  /*49620*/  ISETP.LT.AND P1, PT, R23, c[0x0][0x178], !P1 ;  /* 0x00005e0017007a0c */ /* 0x000fe20004f21270 */
[----:B------:R-:W-:Y:S01]  /*49630*/  IMAD.WIDE R12, R21, 0x2, R24 ;  /* 0x00000002150c7825 */ /* 0x000fe200078e0218 */
[----:B------:R-:W-:Y:S02]  /*49640*/  ISETP.LT.AND P3, PT, R28, c[0x0][0x178], !P4 ;  /* 0x00005e001c007a0c */ /* 0x000fe40006761270 */
[----:B------:R-:W-:Y:S02]  /*49650*/  ISETP.LT.AND P4, PT, R23, c[0x0][0x178], !P4 ;  /* 0x00005e0017007a0c */ /* 0x000fe40006781270 */
[----:B------:R-:W-:-:S02]  /*49660*/  IADD3 R21, R21, c[0x0][0x198], RZ ;  /* 0x0000660015157a10 */ /* 0x000fc40007ffe0ff */
[----:B------:R-:W-:Y:S02]  /*49670*/  ISETP.LT.AND P5, PT, R28, c[0x0][0x178], !P6 ;  /* 0x00005e001c007a0c */ /* 0x000fe400077a1270 */
[C---:B------:R-:W-:Y:S01]  /*49680*/  IADD3 R17, R21.reuse, c[0x0][0x198], RZ ;  /* 0x0000660015117a10 */ /* 0x040fe20007ffe0ff */
[----:B------:R-:W-:Y:S01]  /*49690*/  IMAD.WIDE R4, R21, 0x2, R2 ;  /* 0x0000000215047825 */ /* 0x000fe200078e0202 */
[----:B------:R-:W-:-:S03]  /*496a0*/  PRMT R16, R11, 0x7632, R16 ;  /* 0x000076320b107816 */ /* 0x000fc60000000010 */
[----:B------:R-:W-:Y:S01]  /*496b0*/  IMAD.WIDE R6, R21, 0x2, R24 ;  /* 0x0000000215067825 */ /* 0x000fe200078e0218 */
[----:B------:R0:W-:Y:S01]  /*496c0*/  @P1 STG.E.U16 [R12.64], R11 ;  /* 0x0000000b0c001986 */ /* 0x0001e2000c101506 */
[----:B------:R-:W-:Y:S02]  /*496d0*/  ISETP.LT.AND P6, PT, R23, c[0x0][0x178], !P6 ;  /* 0x00005e0017007a0c */ /* 0x000fe400077c1270 */
[----:B------:R-:W-:Y:S01]  /*496e0*/  IMAD.WIDE R8, R17, 0x2, R2 ;  /* 0x0000000211087825 */ /* 0x000fe200078e0202 */
[----:B------:R1:W-:Y:S04]  /*496f0*/  @P3 STG.E.U16 [R4.64], R0 ;  /* 0x0000000004003986 */ /* 0x0003e8000c101506 */
[----:B------:R4:W-:Y:S01]  /*49700*/  @P4 STG.E.U16 [R6.64], R16 ;  /* 0x0000001006004986 */ /* 0x0009e2000c101506 */
[----:B------:R-:W-:-:S02]  /*49710*/  ISETP.LT.AND P4, PT, R28, c[0x0][0x178], !P2 ;  /* 0x00005e001c007a0c */ /* 0x000fc40005781270 */
[----:B------:R-:W-:Y:S02]  /*49720*/  ISETP.LT.AND P2, PT, R23, c[0x0][0x178], !P2 ;  /* 0x00005e0017007a0c */ /* 0x000fe40005741270 */
[----:B0-----:R-:W-:Y:S02]  /*49730*/  IADD3 R11, R17, c[0x0][0x198], RZ ;  /* 0x00006600110b7a10 */ /* 0x001fe40007ffe0ff */
[----:B------:R-:W-:Y:S01]  /*49740*/  IADD3 R14, R19, 0xfd, RZ ;  /* 0x000000fd130e7810 */ /* 0x000fe20007ffe0ff */
[----:B-1----:R-:W-:Y:S01]  /*49750*/  IMAD.WIDE R4, R17, 0x2, R24 ;  /* 0x0000000211047825 */ /* 0x002fe200078e0218 */
[----:B------:R-:W-:Y:S02]  /*49760*/  IADD3 R10, R19, 0xfe, RZ ;  /* 0x000000fe130a7810 */ /* 0x000fe40007ffe0ff */
[C---:B------:R-:W-:Y:S01]  /*49770*/  IADD3 R13, R11.reuse, c[0x0][0x198], RZ ;  /* 0x000066000b0d7a10 */ /* 0x040fe20007ffe0ff */
[----:B----4-:R-:W-:Y:S01]  /*49780*/  IMAD.WIDE R6, R11, 0x2, R2 ;  /* 0x000000020b067825 */ /* 0x010fe200078e0202 */
[----:B------:R-:W-:-:S02]  /*49790*/  ISETP.GE.AND P1, PT, R14, c[0x0][0x17c], PT ;  /* 0x00005f000e007a0c */ /* 0x000fc40003f26270 */
[----:B------:R-:W-:Y:S02]  /*497a0*/  IADD3 R12, R19, 0xff, RZ ;  /* 0x000000ff130c7810 */ /* 0x000fe40007ffe0ff */
[----:B------:R-:W-:Y:S01]  /*497b0*/  ISETP.GE.AND P3, PT, R10, c[0x0][0x17c], PT ;  /* 0x00005f000a007a0c */ /* 0x000fe20003f66270 */
[----:B------:R-:W4:Y:S01]  /*497c0*/  LDL.LU R19, [R1+0x1288] ;  /* 0x0012880001137983 */ /* 0x000f220000300800 */
[----:B------:R-:W-:-:S03]  /*497d0*/  PRMT R0, R15, 0x7632, R0 ;  /* 0x000076320f007816 */ /* 0x000fc60000000000 */
[----:B---3--:R0:W-:Y:S01]  /*497e0*/  @P5 STG.E.U16 [R8.64], R27 ;  /* 0x0000001b08005986 */ /* 0x0081e2000c101506 */
[----:B------:R-:W-:Y:S02]  /*497f0*/  ISETP.LT.AND P5, PT, R28, c[0x0][0x178], !P0 ;  /* 0x00005e001c007a0c */ /* 0x000fe400047a1270 */
[----:B------:R-:W-:Y:S01]  /*49800*/  PRMT R14, R27, 0x7632, R14 ;  /* 0x000076321b0e7816 */ /* 0x000fe2000000000e */
[----:B------:R1:W-:Y:S01]  /*49810*/  @P6 STG.E.U16 [R4.64], R15 ;  /* 0x0000000f04006986 */ /* 0x0003e2000c101506 */
[----:B------:R-:W-:-:S03]  /*49820*/  ISETP.GE.AND P6, PT, R12, c[0x0][0x17c], PT ;  /* 0x00005f000c007a0c */ /* 0x000fc60003fc6270 */
[----:B------:R3:W-:Y:S01]  /*49830*/  @P4 STG.E.U16 [R6.64], R14 ;  /* 0x0000000e06004986 */ /* 0x0007e2000c101506 */
[----:B0-----:R-:W-:-:S03]  /*49840*/  IMAD.WIDE R8, R11, 0x2, R24 ;  /* 0x000000020b087825 */ /* 0x001fc600078e0218 */
[----:B------:R-:W4:Y:S01]  /*49850*/  LDL.LU R27, [R1+0x23c] ;  /* 0x00023c00011b7983 */ /* 0x000f220000300800 */
[----:B------:R-:W-:-:S03]  /*49860*/  IMAD.WIDE R10, R13, 0x2, R2 ;  /* 0x000000020d0a7825 */ /* 0x000fc600078e0202 */
[----:B------:R0:W-:Y:S01]  /*49870*/  @P2 STG.E.U16 [R8.64], R0 ;  /* 0x0000000008002986 */ /* 0x0001e2000c101506 */
[C---:B------:R-:W-:Y:S02]  /*49880*/  ISETP.LT.AND P4, PT, R28.reuse, c[0x0][0x178], !P3 ;  /* 0x00005e001c007a0c */ /* 0x040fe40005f81270 */
[C---:B------:R-:W-:Y:S02]  /*49890*/  ISETP.LT.AND P2, PT, R28.reuse, c[0x0][0x178], !P6 ;  /* 0x00005e001c007a0c */ /* 0x040fe40007741270 */
[C---:B------:R-:W-:Y:S02]  /*498a0*/  ISETP.LT.AND P0, PT, R23.reuse, c[0x0][0x178], !P0 ;  /* 0x00005e0017007a0c */ /* 0x040fe40004701270 */
[C---:B------:R-:W-:Y:S02]  /*498b0*/  ISETP.LT.AND P3, PT, R23.reuse, c[0x0][0x178], !P3 ;  /* 0x00005e0017007a0c */ /* 0x040fe40005f61270 */
[----:B------:R-:W-:Y:S01]  /*498c0*/  ISETP.LT.AND P6, PT, R23, c[0x0][0x178], !P6 ;  /* 0x00005e0017007a0c */ /* 0x000fe200077c1270 */
[----:B--2---:R2:W-:Y:S01]  /*498d0*/  @P5 STG.E.U16 [R10.64], R29 ;  /* 0x0000001d0a005986 */ /* 0x0045e2000c101506 */
[----:B------:R-:W-:-:S02]  /*498e0*/  ISETP.LT.AND P5, PT, R28, c[0x0][0x178], !P1 ;  /* 0x00005e001c007a0c */ /* 0x000fc40004fa1270 */
[----:B------:R-:W-:Y:S02]  /*498f0*/  ISETP.LT.AND P1, PT, R23, c[0x0][0x178], !P1 ;  /* 0x00005e0017007a0c */ /* 0x000fe40004f21270 */
[----:B------:R-:W5:Y:S01]  /*49900*/  LDL.LU R23, [R1+0x1284] ;  /* 0x0012840001177983 */ /* 0x000f620000300800 */
[C---:B------:R-:W-:Y:S01]  /*49910*/  IADD3 R17, R13.reuse, c[0x0][0x198], RZ ;  /* 0x000066000d117a10 */ /* 0x040fe20007ffe0ff */
[----:B-1----:R-:W-:-:S03]  /*49920*/  IMAD.WIDE R4, R13, 0x2, R24 ;  /* 0x000000020d047825 */ /* 0x002fc600078e0218 */
[C---:B------:R-:W-:Y:S01]  /*49930*/  IADD3 R15, R17.reuse, c[0x0][0x198], RZ ;  /* 0x00006600110f7a10 */ /* 0x040fe20007ffe0ff */
[----:B---3--:R-:W-:Y:S01]  /*49940*/  IMAD.WIDE R6, R17, 0x2, R2 ;  /* 0x0000000211067825 */ /* 0x008fe200078e0202 */
[----:B0-----:R-:W-:Y:S02]  /*49950*/  PRMT R0, R29, 0x7632, R0 ;  /* 0x000076321d007816 */ /* 0x001fe40000000000 */
[----:B------:R-:W-:Y:S01]  /*49960*/  IADD3 R21, R15, c[0x0][0x198], RZ ;  /* 0x000066000f157a10 */ /* 0x000fe20007ffe0ff */
[----:B------:R-:W-:-:S04]  /*49970*/  IMAD.WIDE R8, R17, 0x2, R24 ;  /* 0x0000000211087825 */ /* 0x000fc800078e0218 */
[----:B--2---:R-:W-:-:S04]  /*49980*/  IMAD.WIDE R10, R15, 0x2, R2 ;  /* 0x000000020f0a7825 */ /* 0x004fc800078e0202 */
[----:B------:R-:W-:-:S04]  /*49990*/  IMAD.WIDE R12, R15, 0x2, R24 ;  /* 0x000000020f0c7825 */ /* 0x000fc800078e0218 */
[----:B------:R-:W-:-:S04]  /*499a0*/  IMAD.WIDE R2, R21, 0x2, R2 ;  /* 0x0000000215027825 */ /* 0x000fc800078e0202 */
[----:B------:R-:W-:Y:S01]  /*499b0*/  IMAD.WIDE R24, R21, 0x2, R24 ;  /* 0x0000000215187825 */ /* 0x000fe200078e0218 */
[----:B----4-:R-:W-:Y:S01]  /*499c0*/  PRMT R14, R19, 0x7632, R14 ;  /* 0x00007632130e7816 */ /* 0x010fe2000000000e */
[----:B------:R0:W-:Y:S04]  /*499d0*/  @P0 STG.E.U16 [R4.64], R19 ;  /* 0x0000001304000986 */ /* 0x0001e8000c101506 */
[----:B------:R1:W-:Y:S04]  /*499e0*/  @P5 STG.E.U16 [R6.64], R0 ;  /* 0x0000000006005986 */ /* 0x0003e8000c101506 */
[----:B------:R1:W-:Y:S01]  /*499f0*/  @P1 STG.E.U16 [R8.64], R14 ;  /* 0x0000000e08001986 */ /* 0x0003e2000c101506 */
[----:B0-----:R-:W-:-:S03]  /*49a00*/  PRMT R5, R27, 0x7632, R5 ;  /* 0x000076321b057816 */ /* 0x001fc60000000005 */
[----:B------:R1:W-:Y:S04]  /*49a10*/  @P4 STG.E.U16 [R10.64], R27 ;  /* 0x0000001b0a004986 */ /* 0x0003e8000c101506 */
[----:B-----5:R1:W-:Y:S04]  /*49a20*/  @P3 STG.E.U16 [R12.64], R23 ;  /* 0x000000170c003986 */ /* 0x0203e8000c101506 */
[----:B------:R1:W-:Y:S01]  /*49a30*/  @P2 STG.E.U16 [R2.64], R5 ;  /* 0x0000000502002986 */ /* 0x0003e2000c101506 */
[----:B------:R-:W-:Y:S05]  /*49a40*/  @!P6 EXIT ;  /* 0x000000000000e94d */ /* 0x000fea0003800000 */
[----:B-1----:R-:W-:-:S05]  /*49a50*/  PRMT R12, R23, 0x7632, R12 ;  /* 0x00007632170c7816 */ /* 0x002fca000000000c */
[----:B------:R-:W-:Y:S01]  /*49a60*/  STG.E.U16 [R24.64], R12 ;  /* 0x0000000c18007986 */ /* 0x000fe2000c101506 */
[----:B------:R-:W-:Y:S05]  /*49a70*/  EXIT ;  /* 0x000000000000794d */ /* 0x000fea0003800000 */
.L_x_4:
[----:B------:R-:W-:-:S00]  /*49a80*/  BRA `(.L_x_4) ;  /* 0xfffffff000007947 */ /* 0x000fc0000383ffff */
[----:B------:R-:W-:-:S00]  /*49a90*/  NOP ;  /* 0x0000000000007918 */ /* 0x000fc00000000000 */
        /* <DEDUP_REMOVED lines=14> */
.L_x_5:


//--------------------- .nv.shared.matmul_kernel  --------------------------
	.section	.nv.shared.matmul_kernel,"aw",@nobits
	.sectionflags	@""
	.align	16
